//
// Generated by NVIDIA NVVM Compiler
//
// Compiler Build ID: CL-36424714
// Cuda compilation tools, release 13.0, V13.0.88
// Based on NVVM 20.0.0
//

.version 9.0
.target sm_100
.address_size 64

	// .globl	rotary_mha_decode_kvconst_72_128_64_2048_float16_kernel
// _ZZ55rotary_mha_decode_kvconst_72_128_64_2048_float16_kernelE8Q_rotary has been demoted
// _ZZ55rotary_mha_decode_kvconst_72_128_64_2048_float16_kernelE13K_last_rotary has been demoted
// _ZZ55rotary_mha_decode_kvconst_72_128_64_2048_float16_kernelE8O_shared has been demoted
// _ZZ55rotary_mha_decode_kvconst_72_128_64_2048_float16_kernelE8K_shared has been demoted
// _ZZ55rotary_mha_decode_kvconst_72_128_64_2048_float16_kernelE1A has been demoted

.visible .entry rotary_mha_decode_kvconst_72_128_64_2048_float16_kernel(
	.param .u64 .ptr .align 1 rotary_mha_decode_kvconst_72_128_64_2048_float16_kernel_param_0,
	.param .u64 .ptr .align 1 rotary_mha_decode_kvconst_72_128_64_2048_float16_kernel_param_1,
	.param .u64 .ptr .align 1 rotary_mha_decode_kvconst_72_128_64_2048_float16_kernel_param_2,
	.param .u64 .ptr .align 1 rotary_mha_decode_kvconst_72_128_64_2048_float16_kernel_param_3,
	.param .u64 .ptr .align 1 rotary_mha_decode_kvconst_72_128_64_2048_float16_kernel_param_4,
	.param .u64 .ptr .align 1 rotary_mha_decode_kvconst_72_128_64_2048_float16_kernel_param_5,
	.param .u64 .ptr .align 1 rotary_mha_decode_kvconst_72_128_64_2048_float16_kernel_param_6,
	.param .u64 rotary_mha_decode_kvconst_72_128_64_2048_float16_kernel_param_7,
	.param .u64 rotary_mha_decode_kvconst_72_128_64_2048_float16_kernel_param_8,
	.param .u64 rotary_mha_decode_kvconst_72_128_64_2048_float16_kernel_param_9
)
.maxntid 32
{
	.reg .pred 	%p<349>;
	.reg .b16 	%rs<491>;
	.reg .b32 	%r<1060>;
	.reg .b32 	%f<1535>;
	.reg .b64 	%rd<281>;
	// demoted variable
	.shared .align 2 .b8 _ZZ55rotary_mha_decode_kvconst_72_128_64_2048_float16_kernelE8Q_rotary[256];
	// demoted variable
	.shared .align 4 .b8 _ZZ55rotary_mha_decode_kvconst_72_128_64_2048_float16_kernelE13K_last_rotary[256];
	// demoted variable
	.shared .align 4 .b8 _ZZ55rotary_mha_decode_kvconst_72_128_64_2048_float16_kernelE8O_shared[512];
	// demoted variable
	.shared .align 2 .b8 _ZZ55rotary_mha_decode_kvconst_72_128_64_2048_float16_kernelE8K_shared[8192];
	// demoted variable
	.shared .align 4 .b8 _ZZ55rotary_mha_decode_kvconst_72_128_64_2048_float16_kernelE1A[128];
	ld.param.u64 	%rd46, [rotary_mha_decode_kvconst_72_128_64_2048_float16_kernel_param_0];
	ld.param.u64 	%rd48, [rotary_mha_decode_kvconst_72_128_64_2048_float16_kernel_param_2];
	ld.param.u64 	%rd49, [rotary_mha_decode_kvconst_72_128_64_2048_float16_kernel_param_3];
	ld.param.u64 	%rd52, [rotary_mha_decode_kvconst_72_128_64_2048_float16_kernel_param_4];
	ld.param.u64 	%rd50, [rotary_mha_decode_kvconst_72_128_64_2048_float16_kernel_param_5];
	ld.param.u64 	%rd53, [rotary_mha_decode_kvconst_72_128_64_2048_float16_kernel_param_6];
	ld.param.u64 	%rd51, [rotary_mha_decode_kvconst_72_128_64_2048_float16_kernel_param_8];
	cvta.to.global.u64 	%rd1, %rd52;
	cvta.to.global.u64 	%rd54, %rd53;
	mov.u32 	%r1, %ctaid.x;
	mul.wide.u32 	%rd55, %r1, 8;
	add.s64 	%rd56, %rd54, %rd55;
	ld.global.nc.u64 	%rd2, [%rd56];
	cvt.rn.f32.s64 	%f1, %rd2;
	mov.u32 	%r2, %tid.x;
	shl.b32 	%r3, %r2, 1;
	mov.f32 	%f25, 0fB0D40000;
	mov.f32 	%f26, 0f3EE68EBF;
	mul.rn.f32 	%f27, %f26, %f25;
	mov.f32 	%f28, 0f3D21D42E;
	mov.f32 	%f29, 0f3DF7B084;
	mul.rn.f32 	%f30, %f29, %f28;
	fma.rn.f32 	%f31, %f27, 0f3FB8AA3B, 0f34C28212;
	fma.rn.f32 	%f32, 0f3E4B8A05, 0f32A55E34, %f31;
	mul.f32 	%f33, %f30, 0f40400000;
	fma.rn.f32 	%f34, %f33, %f27, %f32;
	fma.rn.f32 	%f35, %f30, 0f3E4B8A05, %f34;
	mov.f32 	%f36, 0f41549694;
	add.rn.f32 	%f2, %f36, %f35;
	mov.f32 	%f37, 0fC1549694;
	add.rn.f32 	%f38, %f2, %f37;
	neg.f32 	%f39, %f38;
	add.rn.f32 	%f3, %f35, %f39;
	mul.wide.u32 	%rd3, %r1, 9216;
	mov.u32 	%r4, %ctaid.y;
	shl.b32 	%r5, %r4, 7;
	cvt.rn.f32.u32 	%f40, %r3;
	mul.f32 	%f4, %f40, 0f3C000000;
	mul.rn.f32 	%f41, %f2, %f4;
	neg.f32 	%f42, %f41;
	fma.rn.f32 	%f43, %f2, %f4, %f42;
	fma.rn.f32 	%f44, %f3, %f4, %f43;
	cvt.rni.f32.f32 	%f45, %f41;
	sub.f32 	%f46, %f41, %f45;
	add.f32 	%f47, %f46, %f44;
	fma.rn.f32 	%f48, %f47, 0f391FCB8E, 0f3AAF85ED;
	fma.rn.f32 	%f49, %f48, %f47, 0f3C1D9856;
	fma.rn.f32 	%f50, %f49, %f47, 0f3D6357BB;
	fma.rn.f32 	%f51, %f50, %f47, 0f3E75FDEC;
	fma.rn.f32 	%f52, %f51, %f47, 0f3F317218;
	fma.rn.f32 	%f53, %f52, %f47, 0f3F800000;
	cvt.rzi.s32.f32 	%r366, %f45;
	setp.gt.f32 	%p1, %f45, 0f00000000;
	selp.b32 	%r367, 0, -2097152000, %p1;
	add.s32 	%r368, %r367, 2130706432;
	mov.b32 	%f54, %r368;
	mul.f32 	%f55, %f53, %f54;
	shl.b32 	%r369, %r366, 23;
	sub.s32 	%r370, %r369, %r367;
	mov.b32 	%f56, %r370;
	mul.f32 	%f57, %f55, %f56;
	abs.f32 	%f58, %f41;
	setp.gt.f32 	%p2, %f58, 0f43180000;
	setp.lt.f32 	%p3, %f41, 0f00000000;
	selp.f32 	%f59, 0f00000000, 0f7F800000, %p3;
	selp.f32 	%f5, %f59, %f57, %p2;
	setp.eq.f32 	%p4, %f4, 0f00000000;
	mov.f32 	%f1529, 0f3F800000;
	@%p4 bra 	$L__BB0_3;
	abs.f32 	%f60, %f4;
	setp.num.f32 	%p5, %f60, %f60;
	mov.f32 	%f1529, %f5;
	@%p5 bra 	$L__BB0_3;
	mov.f32 	%f61, 0f461C4000;
	add.rn.f32 	%f1529, %f61, %f4;
$L__BB0_3:
	add.s32 	%r371, %r5, %r2;
	cvt.u64.u32 	%rd57, %r371;
	add.s64 	%rd58, %rd3, %rd57;
	div.rn.f32 	%f70, %f1, %f1529;
	cos.approx.f32 	%f71, %f70;
	sin.approx.f32 	%f72, %f70;
	cvta.to.global.u64 	%rd59, %rd48;
	shl.b64 	%rd60, %rd58, 1;
	add.s64 	%rd4, %rd59, %rd60;
	ld.global.nc.u16 	%rs6, [%rd4];
	// begin inline asm
	{  cvt.f32.f16 %f62, %rs6;}

	// end inline asm
	mov.f32 	%f63, 0fBF800000;
	// begin inline asm
	{  cvt.rn.f16.f32 %rs7, %f63;}

	// end inline asm
	ld.global.nc.u16 	%rs2, [%rd4+128];
	// begin inline asm
	{mul.f16 %rs8,%rs2,%rs7;
}
	// end inline asm
	// begin inline asm
	{  cvt.f32.f16 %f64, %rs8;}

	// end inline asm
	mul.f32 	%f73, %f72, %f64;
	fma.rn.f32 	%f65, %f71, %f62, %f73;
	// begin inline asm
	{  cvt.rn.f16.f32 %rs12, %f65;}

	// end inline asm
	mov.u32 	%r373, _ZZ55rotary_mha_decode_kvconst_72_128_64_2048_float16_kernelE8Q_rotary;
	add.s32 	%r6, %r373, %r3;
	st.shared.u16 	[%r6], %rs12;
	cvta.to.global.u64 	%rd61, %rd46;
	add.s64 	%rd5, %rd61, %rd60;
	ld.global.nc.u16 	%rs13, [%rd5];
	// begin inline asm
	{  cvt.f32.f16 %f66, %rs13;}

	// end inline asm
	ld.global.nc.u16 	%rs15, [%rd5+128];
	// begin inline asm
	{mul.f16 %rs14,%rs15,%rs7;
}
	// end inline asm
	// begin inline asm
	{  cvt.f32.f16 %f67, %rs14;}

	// end inline asm
	mul.f32 	%f74, %f72, %f67;
	fma.rn.f32 	%f68, %f71, %f66, %f74;
	// begin inline asm
	{  cvt.rn.f16.f32 %rs18, %f68;}

	// end inline asm
	mov.u32 	%r374, _ZZ55rotary_mha_decode_kvconst_72_128_64_2048_float16_kernelE13K_last_rotary;
	add.s32 	%r7, %r374, %r3;
	st.shared.u16 	[%r7], %rs18;
	or.b32  	%r375, %r3, 64;
	cvt.rn.f32.u32 	%f75, %r375;
	mul.f32 	%f10, %f75, 0f3C000000;
	mul.rn.f32 	%f76, %f2, %f10;
	neg.f32 	%f77, %f76;
	fma.rn.f32 	%f78, %f2, %f10, %f77;
	fma.rn.f32 	%f79, %f3, %f10, %f78;
	cvt.rni.f32.f32 	%f80, %f76;
	sub.f32 	%f81, %f76, %f80;
	add.f32 	%f82, %f81, %f79;
	fma.rn.f32 	%f83, %f82, 0f391FCB8E, 0f3AAF85ED;
	fma.rn.f32 	%f84, %f83, %f82, 0f3C1D9856;
	fma.rn.f32 	%f85, %f84, %f82, 0f3D6357BB;
	fma.rn.f32 	%f86, %f85, %f82, 0f3E75FDEC;
	fma.rn.f32 	%f87, %f86, %f82, 0f3F317218;
	fma.rn.f32 	%f88, %f87, %f82, 0f3F800000;
	cvt.rzi.s32.f32 	%r376, %f80;
	setp.gt.f32 	%p6, %f80, 0f00000000;
	selp.b32 	%r377, 0, -2097152000, %p6;
	add.s32 	%r378, %r377, 2130706432;
	mov.b32 	%f89, %r378;
	mul.f32 	%f90, %f88, %f89;
	shl.b32 	%r379, %r376, 23;
	sub.s32 	%r380, %r379, %r377;
	mov.b32 	%f91, %r380;
	mul.f32 	%f92, %f90, %f91;
	abs.f32 	%f93, %f76;
	setp.gt.f32 	%p7, %f93, 0f43180000;
	setp.lt.f32 	%p8, %f76, 0f00000000;
	selp.f32 	%f94, 0f00000000, 0f7F800000, %p8;
	selp.f32 	%f11, %f94, %f92, %p7;
	setp.eq.f32 	%p9, %f10, 0f00000000;
	mov.f32 	%f1530, 0f3F800000;
	@%p9 bra 	$L__BB0_6;
	abs.f32 	%f95, %f10;
	setp.num.f32 	%p10, %f95, %f95;
	mov.f32 	%f1530, %f11;
	@%p10 bra 	$L__BB0_6;
	mov.f32 	%f96, 0f461C4000;
	add.rn.f32 	%f1530, %f96, %f10;
$L__BB0_6:
	setp.eq.f32 	%p11, %f4, 0f00000000;
	div.rn.f32 	%f104, %f1, %f1530;
	cos.approx.f32 	%f105, %f104;
	sin.approx.f32 	%f106, %f104;
	ld.global.nc.u16 	%rs19, [%rd4+64];
	// begin inline asm
	{  cvt.f32.f16 %f97, %rs19;}

	// end inline asm
	ld.global.nc.u16 	%rs4, [%rd4+192];
	// begin inline asm
	{mul.f16 %rs20,%rs4,%rs7;
}
	// end inline asm
	// begin inline asm
	{  cvt.f32.f16 %f98, %rs20;}

	// end inline asm
	mul.f32 	%f107, %f106, %f98;
	fma.rn.f32 	%f99, %f105, %f97, %f107;
	// begin inline asm
	{  cvt.rn.f16.f32 %rs24, %f99;}

	// end inline asm
	st.shared.u16 	[%r6+64], %rs24;
	ld.global.nc.u16 	%rs25, [%rd5+64];
	// begin inline asm
	{  cvt.f32.f16 %f100, %rs25;}

	// end inline asm
	ld.global.nc.u16 	%rs27, [%rd5+192];
	// begin inline asm
	{mul.f16 %rs26,%rs27,%rs7;
}
	// end inline asm
	// begin inline asm
	{  cvt.f32.f16 %f101, %rs26;}

	// end inline asm
	mul.f32 	%f108, %f106, %f101;
	fma.rn.f32 	%f102, %f105, %f100, %f108;
	// begin inline asm
	{  cvt.rn.f16.f32 %rs30, %f102;}

	// end inline asm
	st.shared.u16 	[%r7+64], %rs30;
	mov.f32 	%f1531, 0f3F800000;
	@%p11 bra 	$L__BB0_9;
	abs.f32 	%f109, %f4;
	setp.num.f32 	%p12, %f109, %f109;
	mov.f32 	%f1531, %f5;
	@%p12 bra 	$L__BB0_9;
	mov.f32 	%f110, 0f461C4000;
	add.rn.f32 	%f1531, %f110, %f4;
$L__BB0_9:
	setp.eq.f32 	%p13, %f10, 0f00000000;
	div.rn.f32 	%f116, %f1, %f1531;
	cos.approx.f32 	%f117, %f116;
	sin.approx.f32 	%f118, %f116;
	// begin inline asm
	{  cvt.f32.f16 %f111, %rs2;}

	// end inline asm
	mul.f32 	%f119, %f118, %f62;
	fma.rn.f32 	%f112, %f117, %f111, %f119;
	// begin inline asm
	{  cvt.rn.f16.f32 %rs32, %f112;}

	// end inline asm
	st.shared.u16 	[%r6+128], %rs32;
	// begin inline asm
	{  cvt.f32.f16 %f113, %rs15;}

	// end inline asm
	mul.f32 	%f120, %f118, %f66;
	fma.rn.f32 	%f114, %f117, %f113, %f120;
	// begin inline asm
	{  cvt.rn.f16.f32 %rs34, %f114;}

	// end inline asm
	st.shared.u16 	[%r7+128], %rs34;
	mov.f32 	%f1532, 0f3F800000;
	@%p13 bra 	$L__BB0_12;
	abs.f32 	%f121, %f10;
	setp.num.f32 	%p14, %f121, %f121;
	mov.f32 	%f1532, %f11;
	@%p14 bra 	$L__BB0_12;
	mov.f32 	%f122, 0f461C4000;
	add.rn.f32 	%f1532, %f122, %f10;
$L__BB0_12:
	div.rn.f32 	%f127, %f1, %f1532;
	cos.approx.f32 	%f128, %f127;
	sin.approx.f32 	%f129, %f127;
	// begin inline asm
	{  cvt.f32.f16 %f123, %rs4;}

	// end inline asm
	mul.f32 	%f130, %f129, %f97;
	fma.rn.f32 	%f124, %f128, %f123, %f130;
	// begin inline asm
	{  cvt.rn.f16.f32 %rs36, %f124;}

	// end inline asm
	st.shared.u16 	[%r6+192], %rs36;
	// begin inline asm
	{  cvt.f32.f16 %f125, %rs27;}

	// end inline asm
	mul.f32 	%f131, %f129, %f100;
	fma.rn.f32 	%f126, %f128, %f125, %f131;
	// begin inline asm
	{  cvt.rn.f16.f32 %rs38, %f126;}

	// end inline asm
	st.shared.u16 	[%r7+192], %rs38;
	bar.sync 	0;
	cvta.to.global.u64 	%rd62, %rd50;
	add.s64 	%rd6, %rd62, %rd55;
	ld.global.nc.u64 	%rd64, [%rd6];
	cvt.u64.u32 	%rd65, %r5;
	shl.b32 	%r8, %r2, 2;
	cvt.u64.u32 	%rd66, %r8;
	add.s64 	%rd67, %rd66, %rd65;
	mad.lo.s64 	%rd68, %rd51, 37748736, %rd67;
	mad.lo.s64 	%rd69, %rd64, 2415919104, %rd68;
	mad.lo.s64 	%rd70, %rd2, 9216, %rd69;
	shl.b64 	%rd71, %rd70, 1;
	add.s64 	%rd72, %rd1, %rd71;
	mad.lo.s32 	%r9, %r2, 6, %r7;
	ld.shared.v2.u32 	{%r381, %r382}, [%r9];
	st.global.v2.u32 	[%rd72], {%r381, %r382};
	add.s64 	%rd7, %rd67, %rd3;
	cvta.to.global.u64 	%rd73, %rd49;
	shl.b64 	%rd74, %rd7, 1;
	add.s64 	%rd75, %rd73, %rd74;
	ld.global.nc.v2.u32 	{%r383, %r384}, [%rd75];
	st.global.v2.u32 	[%rd72+37748736], {%r383, %r384};
	mov.u32 	%r385, _ZZ55rotary_mha_decode_kvconst_72_128_64_2048_float16_kernelE8O_shared;
	add.s32 	%r10, %r385, %r8;
	mov.b32 	%r386, 0;
	st.shared.u32 	[%r10], %r386;
	st.shared.u32 	[%r10+128], %r386;
	st.shared.u32 	[%r10+256], %r386;
	st.shared.u32 	[%r10+384], %r386;
	setp.lt.s64 	%p15, %rd2, 1;
	@%p15 bra 	$L__BB0_271;
	sub.s32 	%r11, %r9, %r8;
	shl.b32 	%r388, %r8, 1;
	mov.u32 	%r389, _ZZ55rotary_mha_decode_kvconst_72_128_64_2048_float16_kernelE8K_shared;
	add.s32 	%r12, %r389, %r388;
	mad.lo.s32 	%r13, %r2, -6, %r12;
	mul.wide.u32 	%rd78, %r2, 8;
	add.s64 	%rd8, %rd1, %rd78;
	mul.wide.u32 	%rd79, %r4, 256;
	mad.lo.s64 	%rd279, %rd51, 75497472, %rd79;
	mov.f32 	%f1534, 0f00000000;
	mov.f32 	%f1533, 0fFF7FFFFD;
	mov.b64 	%rd280, 0;
	mov.b64 	%rd278, 31;
$L__BB0_14:
	bar.sync 	0;
	add.s64 	%rd13, %rd278, -31;
	setp.gt.s64 	%p16, %rd13, %rd2;
	@%p16 bra 	$L__BB0_16;
	ld.global.nc.u64 	%rd80, [%rd6];
	mad.lo.s64 	%rd81, %rd80, 4831838208, %rd279;
	add.s64 	%rd82, %rd8, %rd81;
	ld.global.v2.u32 	{%r933, %r932}, [%rd82];
	bra.uni 	$L__BB0_17;
$L__BB0_16:
	mov.f32 	%f134, 0f00000000;
	// begin inline asm
	{  cvt.rn.f16.f32 %rs39, %f134;}

	// end inline asm
	cvt.u32.u16 	%r390, %rs39;
	shl.b32 	%r391, %r390, 16;
	or.b32  	%r932, %r391, %r390;
	mov.u32 	%r933, %r932;
$L__BB0_17:
	st.shared.v2.u32 	[%r12], {%r933, %r932};
	setp.ge.s64 	%p17, %rd13, %rd2;
	@%p17 bra 	$L__BB0_19;
	ld.global.nc.u64 	%rd83, [%rd6];
	mad.lo.s64 	%rd84, %rd83, 4831838208, %rd279;
	add.s64 	%rd85, %rd8, %rd84;
	ld.global.v2.u32 	{%r935, %r934}, [%rd85+18432];
	bra.uni 	$L__BB0_20;
$L__BB0_19:
	mov.f32 	%f135, 0f00000000;
	// begin inline asm
	{  cvt.rn.f16.f32 %rs40, %f135;}

	// end inline asm
	cvt.u32.u16 	%r392, %rs40;
	shl.b32 	%r393, %r392, 16;
	or.b32  	%r934, %r393, %r392;
	mov.u32 	%r935, %r934;
$L__BB0_20:
	st.shared.v2.u32 	[%r12+256], {%r935, %r934};
	add.s64 	%rd14, %rd278, -29;
	setp.gt.s64 	%p18, %rd14, %rd2;
	@%p18 bra 	$L__BB0_22;
	ld.global.nc.u64 	%rd86, [%rd6];
	mad.lo.s64 	%rd87, %rd86, 4831838208, %rd279;
	add.s64 	%rd88, %rd8, %rd87;
	ld.global.v2.u32 	{%r937, %r936}, [%rd88+36864];
	bra.uni 	$L__BB0_23;
$L__BB0_22:
	mov.f32 	%f136, 0f00000000;
	// begin inline asm
	{  cvt.rn.f16.f32 %rs41, %f136;}

	// end inline asm
	cvt.u32.u16 	%r394, %rs41;
	shl.b32 	%r395, %r394, 16;
	or.b32  	%r936, %r395, %r394;
	mov.u32 	%r937, %r936;
$L__BB0_23:
	st.shared.v2.u32 	[%r12+512], {%r937, %r936};
	add.s64 	%rd15, %rd278, -28;
	setp.gt.s64 	%p19, %rd15, %rd2;
	@%p19 bra 	$L__BB0_25;
	ld.global.nc.u64 	%rd89, [%rd6];
	mad.lo.s64 	%rd90, %rd89, 4831838208, %rd279;
	add.s64 	%rd91, %rd8, %rd90;
	ld.global.v2.u32 	{%r939, %r938}, [%rd91+55296];
	bra.uni 	$L__BB0_26;
$L__BB0_25:
	mov.f32 	%f137, 0f00000000;
	// begin inline asm
	{  cvt.rn.f16.f32 %rs42, %f137;}

	// end inline asm
	cvt.u32.u16 	%r396, %rs42;
	shl.b32 	%r397, %r396, 16;
	or.b32  	%r938, %r397, %r396;
	mov.u32 	%r939, %r938;
$L__BB0_26:
	st.shared.v2.u32 	[%r12+768], {%r939, %r938};
	add.s64 	%rd16, %rd278, -27;
	setp.gt.s64 	%p20, %rd16, %rd2;
	@%p20 bra 	$L__BB0_28;
	ld.global.nc.u64 	%rd92, [%rd6];
	mad.lo.s64 	%rd93, %rd92, 4831838208, %rd279;
	add.s64 	%rd94, %rd8, %rd93;
	ld.global.v2.u32 	{%r941, %r940}, [%rd94+73728];
	bra.uni 	$L__BB0_29;
$L__BB0_28:
	mov.f32 	%f138, 0f00000000;
	// begin inline asm
	{  cvt.rn.f16.f32 %rs43, %f138;}

	// end inline asm
	cvt.u32.u16 	%r398, %rs43;
	shl.b32 	%r399, %r398, 16;
	or.b32  	%r940, %r399, %r398;
	mov.u32 	%r941, %r940;
$L__BB0_29:
	st.shared.v2.u32 	[%r12+1024], {%r941, %r940};
	add.s64 	%rd17, %rd278, -26;
	setp.gt.s64 	%p21, %rd17, %rd2;
	@%p21 bra 	$L__BB0_31;
	ld.global.nc.u64 	%rd95, [%rd6];
	mad.lo.s64 	%rd96, %rd95, 4831838208, %rd279;
	add.s64 	%rd97, %rd8, %rd96;
	ld.global.v2.u32 	{%r943, %r942}, [%rd97+92160];
	bra.uni 	$L__BB0_32;
$L__BB0_31:
	mov.f32 	%f139, 0f00000000;
	// begin inline asm
	{  cvt.rn.f16.f32 %rs44, %f139;}

	// end inline asm
	cvt.u32.u16 	%r400, %rs44;
	shl.b32 	%r401, %r400, 16;
	or.b32  	%r942, %r401, %r400;
	mov.u32 	%r943, %r942;
$L__BB0_32:
	st.shared.v2.u32 	[%r12+1280], {%r943, %r942};
	add.s64 	%rd18, %rd278, -25;
	setp.gt.s64 	%p22, %rd18, %rd2;
	@%p22 bra 	$L__BB0_34;
	ld.global.nc.u64 	%rd98, [%rd6];
	mad.lo.s64 	%rd99, %rd98, 4831838208, %rd279;
	add.s64 	%rd100, %rd8, %rd99;
	ld.global.v2.u32 	{%r945, %r944}, [%rd100+110592];
	bra.uni 	$L__BB0_35;
$L__BB0_34:
	mov.f32 	%f140, 0f00000000;
	// begin inline asm
	{  cvt.rn.f16.f32 %rs45, %f140;}

	// end inline asm
	cvt.u32.u16 	%r402, %rs45;
	shl.b32 	%r403, %r402, 16;
	or.b32  	%r944, %r403, %r402;
	mov.u32 	%r945, %r944;
$L__BB0_35:
	st.shared.v2.u32 	[%r12+1536], {%r945, %r944};
	add.s64 	%rd19, %rd278, -24;
	setp.gt.s64 	%p23, %rd19, %rd2;
	@%p23 bra 	$L__BB0_37;
	ld.global.nc.u64 	%rd101, [%rd6];
	mad.lo.s64 	%rd102, %rd101, 4831838208, %rd279;
	add.s64 	%rd103, %rd8, %rd102;
	ld.global.v2.u32 	{%r947, %r946}, [%rd103+129024];
	bra.uni 	$L__BB0_38;
$L__BB0_37:
	mov.f32 	%f141, 0f00000000;
	// begin inline asm
	{  cvt.rn.f16.f32 %rs46, %f141;}

	// end inline asm
	cvt.u32.u16 	%r404, %rs46;
	shl.b32 	%r405, %r404, 16;
	or.b32  	%r946, %r405, %r404;
	mov.u32 	%r947, %r946;
$L__BB0_38:
	st.shared.v2.u32 	[%r12+1792], {%r947, %r946};
	add.s64 	%rd20, %rd278, -23;
	setp.gt.s64 	%p24, %rd20, %rd2;
	@%p24 bra 	$L__BB0_40;
	ld.global.nc.u64 	%rd104, [%rd6];
	mad.lo.s64 	%rd105, %rd104, 4831838208, %rd279;
	add.s64 	%rd106, %rd8, %rd105;
	ld.global.v2.u32 	{%r949, %r948}, [%rd106+147456];
	bra.uni 	$L__BB0_41;
$L__BB0_40:
	mov.f32 	%f142, 0f00000000;
	// begin inline asm
	{  cvt.rn.f16.f32 %rs47, %f142;}

	// end inline asm
	cvt.u32.u16 	%r406, %rs47;
	shl.b32 	%r407, %r406, 16;
	or.b32  	%r948, %r407, %r406;
	mov.u32 	%r949, %r948;
$L__BB0_41:
	st.shared.v2.u32 	[%r12+2048], {%r949, %r948};
	add.s64 	%rd21, %rd278, -22;
	setp.gt.s64 	%p25, %rd21, %rd2;
	@%p25 bra 	$L__BB0_43;
	ld.global.nc.u64 	%rd107, [%rd6];
	mad.lo.s64 	%rd108, %rd107, 4831838208, %rd279;
	add.s64 	%rd109, %rd8, %rd108;
	ld.global.v2.u32 	{%r951, %r950}, [%rd109+165888];
	bra.uni 	$L__BB0_44;
$L__BB0_43:
	mov.f32 	%f143, 0f00000000;
	// begin inline asm
	{  cvt.rn.f16.f32 %rs48, %f143;}

	// end inline asm
	cvt.u32.u16 	%r408, %rs48;
	shl.b32 	%r409, %r408, 16;
	or.b32  	%r950, %r409, %r408;
	mov.u32 	%r951, %r950;
$L__BB0_44:
	st.shared.v2.u32 	[%r12+2304], {%r951, %r950};
	add.s64 	%rd22, %rd278, -21;
	setp.gt.s64 	%p26, %rd22, %rd2;
	@%p26 bra 	$L__BB0_46;
	ld.global.nc.u64 	%rd110, [%rd6];
	mad.lo.s64 	%rd111, %rd110, 4831838208, %rd279;
	add.s64 	%rd112, %rd8, %rd111;
	ld.global.v2.u32 	{%r953, %r952}, [%rd112+184320];
	bra.uni 	$L__BB0_47;
$L__BB0_46:
	mov.f32 	%f144, 0f00000000;
	// begin inline asm
	{  cvt.rn.f16.f32 %rs49, %f144;}

	// end inline asm
	cvt.u32.u16 	%r410, %rs49;
	shl.b32 	%r411, %r410, 16;
	or.b32  	%r952, %r411, %r410;
	mov.u32 	%r953, %r952;
$L__BB0_47:
	st.shared.v2.u32 	[%r12+2560], {%r953, %r952};
	add.s64 	%rd23, %rd278, -20;
	setp.gt.s64 	%p27, %rd23, %rd2;
	@%p27 bra 	$L__BB0_49;
	ld.global.nc.u64 	%rd113, [%rd6];
	mad.lo.s64 	%rd114, %rd113, 4831838208, %rd279;
	add.s64 	%rd115, %rd8, %rd114;
	ld.global.v2.u32 	{%r955, %r954}, [%rd115+202752];
	bra.uni 	$L__BB0_50;
$L__BB0_49:
	mov.f32 	%f145, 0f00000000;
	// begin inline asm
	{  cvt.rn.f16.f32 %rs50, %f145;}

	// end inline asm
	cvt.u32.u16 	%r412, %rs50;
	shl.b32 	%r413, %r412, 16;
	or.b32  	%r954, %r413, %r412;
	mov.u32 	%r955, %r954;
$L__BB0_50:
	st.shared.v2.u32 	[%r12+2816], {%r955, %r954};
	add.s64 	%rd24, %rd278, -19;
	setp.gt.s64 	%p28, %rd24, %rd2;
	@%p28 bra 	$L__BB0_52;
	ld.global.nc.u64 	%rd116, [%rd6];
	mad.lo.s64 	%rd117, %rd116, 4831838208, %rd279;
	add.s64 	%rd118, %rd8, %rd117;
	ld.global.v2.u32 	{%r957, %r956}, [%rd118+221184];
	bra.uni 	$L__BB0_53;
$L__BB0_52:
	mov.f32 	%f146, 0f00000000;
	// begin inline asm
	{  cvt.rn.f16.f32 %rs51, %f146;}

	// end inline asm
	cvt.u32.u16 	%r414, %rs51;
	shl.b32 	%r415, %r414, 16;
	or.b32  	%r956, %r415, %r414;
	mov.u32 	%r957, %r956;
$L__BB0_53:
	st.shared.v2.u32 	[%r12+3072], {%r957, %r956};
	add.s64 	%rd25, %rd278, -18;
	setp.gt.s64 	%p29, %rd25, %rd2;
	@%p29 bra 	$L__BB0_55;
	ld.global.nc.u64 	%rd119, [%rd6];
	mad.lo.s64 	%rd120, %rd119, 4831838208, %rd279;
	add.s64 	%rd121, %rd8, %rd120;
	ld.global.v2.u32 	{%r959, %r958}, [%rd121+239616];
	bra.uni 	$L__BB0_56;
$L__BB0_55:
	mov.f32 	%f147, 0f00000000;
	// begin inline asm
	{  cvt.rn.f16.f32 %rs52, %f147;}

	// end inline asm
	cvt.u32.u16 	%r416, %rs52;
	shl.b32 	%r417, %r416, 16;
	or.b32  	%r958, %r417, %r416;
	mov.u32 	%r959, %r958;
$L__BB0_56:
	st.shared.v2.u32 	[%r12+3328], {%r959, %r958};
	add.s64 	%rd26, %rd278, -17;
	setp.gt.s64 	%p30, %rd26, %rd2;
	@%p30 bra 	$L__BB0_58;
	ld.global.nc.u64 	%rd122, [%rd6];
	mad.lo.s64 	%rd123, %rd122, 4831838208, %rd279;
	add.s64 	%rd124, %rd8, %rd123;
	ld.global.v2.u32 	{%r961, %r960}, [%rd124+258048];
	bra.uni 	$L__BB0_59;
$L__BB0_58:
	mov.f32 	%f148, 0f00000000;
	// begin inline asm
	{  cvt.rn.f16.f32 %rs53, %f148;}

	// end inline asm
	cvt.u32.u16 	%r418, %rs53;
	shl.b32 	%r419, %r418, 16;
	or.b32  	%r960, %r419, %r418;
	mov.u32 	%r961, %r960;
$L__BB0_59:
	st.shared.v2.u32 	[%r12+3584], {%r961, %r960};
	add.s64 	%rd27, %rd278, -16;
	setp.gt.s64 	%p31, %rd27, %rd2;
	@%p31 bra 	$L__BB0_61;
	ld.global.nc.u64 	%rd125, [%rd6];
	mad.lo.s64 	%rd126, %rd125, 4831838208, %rd279;
	add.s64 	%rd127, %rd8, %rd126;
	ld.global.v2.u32 	{%r963, %r962}, [%rd127+276480];
	bra.uni 	$L__BB0_62;
$L__BB0_61:
	mov.f32 	%f149, 0f00000000;
	// begin inline asm
	{  cvt.rn.f16.f32 %rs54, %f149;}

	// end inline asm
	cvt.u32.u16 	%r420, %rs54;
	shl.b32 	%r421, %r420, 16;
	or.b32  	%r962, %r421, %r420;
	mov.u32 	%r963, %r962;
$L__BB0_62:
	st.shared.v2.u32 	[%r12+3840], {%r963, %r962};
	add.s64 	%rd28, %rd278, -15;
	setp.gt.s64 	%p32, %rd28, %rd2;
	@%p32 bra 	$L__BB0_64;
	ld.global.nc.u64 	%rd128, [%rd6];
	mad.lo.s64 	%rd129, %rd128, 4831838208, %rd279;
	add.s64 	%rd130, %rd8, %rd129;
	ld.global.v2.u32 	{%r965, %r964}, [%rd130+294912];
	bra.uni 	$L__BB0_65;
$L__BB0_64:
	mov.f32 	%f150, 0f00000000;
	// begin inline asm
	{  cvt.rn.f16.f32 %rs55, %f150;}

	// end inline asm
	cvt.u32.u16 	%r422, %rs55;
	shl.b32 	%r423, %r422, 16;
	or.b32  	%r964, %r423, %r422;
	mov.u32 	%r965, %r964;
$L__BB0_65:
	st.shared.v2.u32 	[%r12+4096], {%r965, %r964};
	add.s64 	%rd29, %rd278, -14;
	setp.gt.s64 	%p33, %rd29, %rd2;
	@%p33 bra 	$L__BB0_67;
	ld.global.nc.u64 	%rd131, [%rd6];
	mad.lo.s64 	%rd132, %rd131, 4831838208, %rd279;
	add.s64 	%rd133, %rd8, %rd132;
	ld.global.v2.u32 	{%r967, %r966}, [%rd133+313344];
	bra.uni 	$L__BB0_68;
$L__BB0_67:
	mov.f32 	%f151, 0f00000000;
	// begin inline asm
	{  cvt.rn.f16.f32 %rs56, %f151;}

	// end inline asm
	cvt.u32.u16 	%r424, %rs56;
	shl.b32 	%r425, %r424, 16;
	or.b32  	%r966, %r425, %r424;
	mov.u32 	%r967, %r966;
$L__BB0_68:
	st.shared.v2.u32 	[%r12+4352], {%r967, %r966};
	add.s64 	%rd30, %rd278, -13;
	setp.gt.s64 	%p34, %rd30, %rd2;
	@%p34 bra 	$L__BB0_70;
	ld.global.nc.u64 	%rd134, [%rd6];
	mad.lo.s64 	%rd135, %rd134, 4831838208, %rd279;
	add.s64 	%rd136, %rd8, %rd135;
	ld.global.v2.u32 	{%r969, %r968}, [%rd136+331776];
	bra.uni 	$L__BB0_71;
$L__BB0_70:
	mov.f32 	%f152, 0f00000000;
	// begin inline asm
	{  cvt.rn.f16.f32 %rs57, %f152;}

	// end inline asm
	cvt.u32.u16 	%r426, %rs57;
	shl.b32 	%r427, %r426, 16;
	or.b32  	%r968, %r427, %r426;
	mov.u32 	%r969, %r968;
$L__BB0_71:
	st.shared.v2.u32 	[%r12+4608], {%r969, %r968};
	add.s64 	%rd31, %rd278, -12;
	setp.gt.s64 	%p35, %rd31, %rd2;
	@%p35 bra 	$L__BB0_73;
	ld.global.nc.u64 	%rd137, [%rd6];
	mad.lo.s64 	%rd138, %rd137, 4831838208, %rd279;
	add.s64 	%rd139, %rd8, %rd138;
	ld.global.v2.u32 	{%r971, %r970}, [%rd139+350208];
	bra.uni 	$L__BB0_74;
$L__BB0_73:
	mov.f32 	%f153, 0f00000000;
	// begin inline asm
	{  cvt.rn.f16.f32 %rs58, %f153;}

	// end inline asm
	cvt.u32.u16 	%r428, %rs58;
	shl.b32 	%r429, %r428, 16;
	or.b32  	%r970, %r429, %r428;
	mov.u32 	%r971, %r970;
$L__BB0_74:
	st.shared.v2.u32 	[%r12+4864], {%r971, %r970};
	add.s64 	%rd32, %rd278, -11;
	setp.gt.s64 	%p36, %rd32, %rd2;
	@%p36 bra 	$L__BB0_76;
	ld.global.nc.u64 	%rd140, [%rd6];
	mad.lo.s64 	%rd141, %rd140, 4831838208, %rd279;
	add.s64 	%rd142, %rd8, %rd141;
	ld.global.v2.u32 	{%r973, %r972}, [%rd142+368640];
	bra.uni 	$L__BB0_77;
$L__BB0_76:
	mov.f32 	%f154, 0f00000000;
	// begin inline asm
	{  cvt.rn.f16.f32 %rs59, %f154;}

	// end inline asm
	cvt.u32.u16 	%r430, %rs59;
	shl.b32 	%r431, %r430, 16;
	or.b32  	%r972, %r431, %r430;
	mov.u32 	%r973, %r972;
$L__BB0_77:
	st.shared.v2.u32 	[%r12+5120], {%r973, %r972};
	add.s64 	%rd33, %rd278, -10;
	setp.gt.s64 	%p37, %rd33, %rd2;
	@%p37 bra 	$L__BB0_79;
	ld.global.nc.u64 	%rd143, [%rd6];
	mad.lo.s64 	%rd144, %rd143, 4831838208, %rd279;
	add.s64 	%rd145, %rd8, %rd144;
	ld.global.v2.u32 	{%r975, %r974}, [%rd145+387072];
	bra.uni 	$L__BB0_80;
$L__BB0_79:
	mov.f32 	%f155, 0f00000000;
	// begin inline asm
	{  cvt.rn.f16.f32 %rs60, %f155;}

	// end inline asm
	cvt.u32.u16 	%r432, %rs60;
	shl.b32 	%r433, %r432, 16;
	or.b32  	%r974, %r433, %r432;
	mov.u32 	%r975, %r974;
$L__BB0_80:
	st.shared.v2.u32 	[%r12+5376], {%r975, %r974};
	add.s64 	%rd34, %rd278, -9;
	setp.gt.s64 	%p38, %rd34, %rd2;
	@%p38 bra 	$L__BB0_82;
	ld.global.nc.u64 	%rd146, [%rd6];
	mad.lo.s64 	%rd147, %rd146, 4831838208, %rd279;
	add.s64 	%rd148, %rd8, %rd147;
	ld.global.v2.u32 	{%r977, %r976}, [%rd148+405504];
	bra.uni 	$L__BB0_83;
$L__BB0_82:
	mov.f32 	%f156, 0f00000000;
	// begin inline asm
	{  cvt.rn.f16.f32 %rs61, %f156;}

	// end inline asm
	cvt.u32.u16 	%r434, %rs61;
	shl.b32 	%r435, %r434, 16;
	or.b32  	%r976, %r435, %r434;
	mov.u32 	%r977, %r976;
$L__BB0_83:
	st.shared.v2.u32 	[%r12+5632], {%r977, %r976};
	add.s64 	%rd35, %rd278, -8;
	setp.gt.s64 	%p39, %rd35, %rd2;
	@%p39 bra 	$L__BB0_85;
	ld.global.nc.u64 	%rd149, [%rd6];
	mad.lo.s64 	%rd150, %rd149, 4831838208, %rd279;
	add.s64 	%rd151, %rd8, %rd150;
	ld.global.v2.u32 	{%r979, %r978}, [%rd151+423936];
	bra.uni 	$L__BB0_86;
$L__BB0_85:
	mov.f32 	%f157, 0f00000000;
	// begin inline asm
	{  cvt.rn.f16.f32 %rs62, %f157;}

	// end inline asm
	cvt.u32.u16 	%r436, %rs62;
	shl.b32 	%r437, %r436, 16;
	or.b32  	%r978, %r437, %r436;
	mov.u32 	%r979, %r978;
$L__BB0_86:
	st.shared.v2.u32 	[%r12+5888], {%r979, %r978};
	add.s64 	%rd36, %rd278, -7;
	setp.gt.s64 	%p40, %rd36, %rd2;
	@%p40 bra 	$L__BB0_88;
	ld.global.nc.u64 	%rd152, [%rd6];
	mad.lo.s64 	%rd153, %rd152, 4831838208, %rd279;
	add.s64 	%rd154, %rd8, %rd153;
	ld.global.v2.u32 	{%r981, %r980}, [%rd154+442368];
	bra.uni 	$L__BB0_89;
$L__BB0_88:
	mov.f32 	%f158, 0f00000000;
	// begin inline asm
	{  cvt.rn.f16.f32 %rs63, %f158;}

	// end inline asm
	cvt.u32.u16 	%r438, %rs63;
	shl.b32 	%r439, %r438, 16;
	or.b32  	%r980, %r439, %r438;
	mov.u32 	%r981, %r980;
$L__BB0_89:
	st.shared.v2.u32 	[%r12+6144], {%r981, %r980};
	add.s64 	%rd37, %rd278, -6;
	setp.gt.s64 	%p41, %rd37, %rd2;
	@%p41 bra 	$L__BB0_91;
	ld.global.nc.u64 	%rd155, [%rd6];
	mad.lo.s64 	%rd156, %rd155, 4831838208, %rd279;
	add.s64 	%rd157, %rd8, %rd156;
	ld.global.v2.u32 	{%r983, %r982}, [%rd157+460800];
	bra.uni 	$L__BB0_92;
$L__BB0_91:
	mov.f32 	%f159, 0f00000000;
	// begin inline asm
	{  cvt.rn.f16.f32 %rs64, %f159;}

	// end inline asm
	cvt.u32.u16 	%r440, %rs64;
	shl.b32 	%r441, %r440, 16;
	or.b32  	%r982, %r441, %r440;
	mov.u32 	%r983, %r982;
$L__BB0_92:
	st.shared.v2.u32 	[%r12+6400], {%r983, %r982};
	add.s64 	%rd38, %rd278, -5;
	setp.gt.s64 	%p42, %rd38, %rd2;
	@%p42 bra 	$L__BB0_94;
	ld.global.nc.u64 	%rd158, [%rd6];
	mad.lo.s64 	%rd159, %rd158, 4831838208, %rd279;
	add.s64 	%rd160, %rd8, %rd159;
	ld.global.v2.u32 	{%r985, %r984}, [%rd160+479232];
	bra.uni 	$L__BB0_95;
$L__BB0_94:
	mov.f32 	%f160, 0f00000000;
	// begin inline asm
	{  cvt.rn.f16.f32 %rs65, %f160;}

	// end inline asm
	cvt.u32.u16 	%r442, %rs65;
	shl.b32 	%r443, %r442, 16;
	or.b32  	%r984, %r443, %r442;
	mov.u32 	%r985, %r984;
$L__BB0_95:
	st.shared.v2.u32 	[%r12+6656], {%r985, %r984};
	add.s64 	%rd39, %rd278, -4;
	setp.gt.s64 	%p43, %rd39, %rd2;
	@%p43 bra 	$L__BB0_97;
	ld.global.nc.u64 	%rd161, [%rd6];
	mad.lo.s64 	%rd162, %rd161, 4831838208, %rd279;
	add.s64 	%rd163, %rd8, %rd162;
	ld.global.v2.u32 	{%r987, %r986}, [%rd163+497664];
	bra.uni 	$L__BB0_98;
$L__BB0_97:
	mov.f32 	%f161, 0f00000000;
	// begin inline asm
	{  cvt.rn.f16.f32 %rs66, %f161;}

	// end inline asm
	cvt.u32.u16 	%r444, %rs66;
	shl.b32 	%r445, %r444, 16;
	or.b32  	%r986, %r445, %r444;
	mov.u32 	%r987, %r986;
$L__BB0_98:
	st.shared.v2.u32 	[%r12+6912], {%r987, %r986};
	add.s64 	%rd40, %rd278, -3;
	setp.gt.s64 	%p44, %rd40, %rd2;
	@%p44 bra 	$L__BB0_100;
	ld.global.nc.u64 	%rd164, [%rd6];
	mad.lo.s64 	%rd165, %rd164, 4831838208, %rd279;
	add.s64 	%rd166, %rd8, %rd165;
	ld.global.v2.u32 	{%r989, %r988}, [%rd166+516096];
	bra.uni 	$L__BB0_101;
$L__BB0_100:
	mov.f32 	%f162, 0f00000000;
	// begin inline asm
	{  cvt.rn.f16.f32 %rs67, %f162;}

	// end inline asm
	cvt.u32.u16 	%r446, %rs67;
	shl.b32 	%r447, %r446, 16;
	or.b32  	%r988, %r447, %r446;
	mov.u32 	%r989, %r988;
$L__BB0_101:
	st.shared.v2.u32 	[%r12+7168], {%r989, %r988};
	add.s64 	%rd41, %rd278, -2;
	setp.gt.s64 	%p45, %rd41, %rd2;
	@%p45 bra 	$L__BB0_103;
	ld.global.nc.u64 	%rd167, [%rd6];
	mad.lo.s64 	%rd168, %rd167, 4831838208, %rd279;
	add.s64 	%rd169, %rd8, %rd168;
	ld.global.v2.u32 	{%r991, %r990}, [%rd169+534528];
	bra.uni 	$L__BB0_104;
$L__BB0_103:
	mov.f32 	%f163, 0f00000000;
	// begin inline asm
	{  cvt.rn.f16.f32 %rs68, %f163;}

	// end inline asm
	cvt.u32.u16 	%r448, %rs68;
	shl.b32 	%r449, %r448, 16;
	or.b32  	%r990, %r449, %r448;
	mov.u32 	%r991, %r990;
$L__BB0_104:
	st.shared.v2.u32 	[%r12+7424], {%r991, %r990};
	add.s64 	%rd42, %rd278, -1;
	setp.gt.s64 	%p46, %rd42, %rd2;
	@%p46 bra 	$L__BB0_106;
	ld.global.nc.u64 	%rd170, [%rd6];
	mad.lo.s64 	%rd171, %rd170, 4831838208, %rd279;
	add.s64 	%rd172, %rd8, %rd171;
	ld.global.v2.u32 	{%r993, %r992}, [%rd172+552960];
	bra.uni 	$L__BB0_107;
$L__BB0_106:
	mov.f32 	%f164, 0f00000000;
	// begin inline asm
	{  cvt.rn.f16.f32 %rs69, %f164;}

	// end inline asm
	cvt.u32.u16 	%r450, %rs69;
	shl.b32 	%r451, %r450, 16;
	or.b32  	%r992, %r451, %r450;
	mov.u32 	%r993, %r992;
$L__BB0_107:
	st.shared.v2.u32 	[%r12+7680], {%r993, %r992};
	setp.gt.s64 	%p47, %rd278, %rd2;
	@%p47 bra 	$L__BB0_109;
	ld.global.nc.u64 	%rd173, [%rd6];
	mad.lo.s64 	%rd174, %rd173, 4831838208, %rd279;
	add.s64 	%rd175, %rd8, %rd174;
	ld.global.v2.u32 	{%r995, %r994}, [%rd175+571392];
	bra.uni 	$L__BB0_110;
$L__BB0_109:
	mov.f32 	%f165, 0f00000000;
	// begin inline asm
	{  cvt.rn.f16.f32 %rs70, %f165;}

	// end inline asm
	cvt.u32.u16 	%r452, %rs70;
	shl.b32 	%r453, %r452, 16;
	or.b32  	%r994, %r453, %r452;
	mov.u32 	%r995, %r994;
$L__BB0_110:
	setp.gt.s64 	%p48, %rd13, %rd2;
	setp.ne.s32 	%p49, %r2, 0;
	st.shared.v2.u32 	[%r12+7936], {%r995, %r994};
	bar.sync 	0;
	selp.f32 	%f174, 0fFF7FFFFD, 0f00000000, %p48;
	ld.shared.u16 	%rs71, [%r6];
	// begin inline asm
	{  cvt.f32.f16 %f166, %rs71;}

	// end inline asm
	ld.shared.u16 	%rs72, [%r13];
	// begin inline asm
	{  cvt.f32.f16 %f167, %rs72;}

	// end inline asm
	mul.f32 	%f175, %f166, %f167;
	fma.rn.f32 	%f176, %f175, 0f3DB504F4, %f174;
	add.f32 	%f177, %f176, 0f00000000;
	ld.shared.u16 	%rs73, [%r6+64];
	// begin inline asm
	{  cvt.f32.f16 %f168, %rs73;}

	// end inline asm
	ld.shared.u16 	%rs74, [%r13+64];
	// begin inline asm
	{  cvt.f32.f16 %f169, %rs74;}

	// end inline asm
	mul.f32 	%f178, %f168, %f169;
	fma.rn.f32 	%f179, %f178, 0f3DB504F4, %f174;
	add.f32 	%f180, %f177, %f179;
	ld.shared.u16 	%rs75, [%r6+128];
	// begin inline asm
	{  cvt.f32.f16 %f170, %rs75;}

	// end inline asm
	ld.shared.u16 	%rs76, [%r13+128];
	// begin inline asm
	{  cvt.f32.f16 %f171, %rs76;}

	// end inline asm
	mul.f32 	%f181, %f170, %f171;
	fma.rn.f32 	%f182, %f181, 0f3DB504F4, %f174;
	add.f32 	%f183, %f180, %f182;
	ld.shared.u16 	%rs77, [%r6+192];
	// begin inline asm
	{  cvt.f32.f16 %f172, %rs77;}

	// end inline asm
	ld.shared.u16 	%rs78, [%r13+192];
	// begin inline asm
	{  cvt.f32.f16 %f173, %rs78;}

	// end inline asm
	mul.f32 	%f184, %f172, %f173;
	fma.rn.f32 	%f185, %f184, 0f3DB504F4, %f174;
	add.f32 	%f186, %f183, %f185;
	// begin inline asm
	activemask.b32 %r454;
	// end inline asm
	mov.b32 	%r455, %f186;
	shfl.sync.down.b32	%r456|%p50, %r455, 16, 31, %r454;
	mov.b32 	%f187, %r456;
	add.f32 	%f188, %f186, %f187;
	mov.b32 	%r457, %f188;
	shfl.sync.down.b32	%r458|%p51, %r457, 8, 31, %r454;
	mov.b32 	%f189, %r458;
	add.f32 	%f190, %f188, %f189;
	mov.b32 	%r459, %f190;
	shfl.sync.down.b32	%r460|%p52, %r459, 4, 31, %r454;
	mov.b32 	%f191, %r460;
	add.f32 	%f192, %f190, %f191;
	mov.b32 	%r461, %f192;
	shfl.sync.down.b32	%r462|%p53, %r461, 2, 31, %r454;
	mov.b32 	%f193, %r462;
	add.f32 	%f194, %f192, %f193;
	mov.b32 	%r463, %f194;
	shfl.sync.down.b32	%r464|%p54, %r463, 1, 31, %r454;
	mov.b32 	%f195, %r464;
	add.f32 	%f196, %f194, %f195;
	mov.b32 	%r465, %f196;
	shfl.sync.idx.b32	%r174|%p55, %r465, 0, 31, %r454;
	@%p49 bra 	$L__BB0_112;
	st.shared.u32 	[_ZZ55rotary_mha_decode_kvconst_72_128_64_2048_float16_kernelE13K_last_rotary], %r174;
$L__BB0_112:
	setp.lt.s64 	%p56, %rd13, %rd2;
	setp.ne.s32 	%p57, %r2, 0;
	selp.f32 	%f205, 0f00000000, 0fFF7FFFFD, %p56;
	ld.shared.u16 	%rs79, [%r6];
	// begin inline asm
	{  cvt.f32.f16 %f197, %rs79;}

	// end inline asm
	ld.shared.u16 	%rs80, [%r13+256];
	// begin inline asm
	{  cvt.f32.f16 %f198, %rs80;}

	// end inline asm
	mul.f32 	%f206, %f197, %f198;
	fma.rn.f32 	%f207, %f206, 0f3DB504F4, %f205;
	add.f32 	%f208, %f207, 0f00000000;
	ld.shared.u16 	%rs81, [%r6+64];
	// begin inline asm
	{  cvt.f32.f16 %f199, %rs81;}

	// end inline asm
	ld.shared.u16 	%rs82, [%r13+320];
	// begin inline asm
	{  cvt.f32.f16 %f200, %rs82;}

	// end inline asm
	mul.f32 	%f209, %f199, %f200;
	fma.rn.f32 	%f210, %f209, 0f3DB504F4, %f205;
	add.f32 	%f211, %f208, %f210;
	ld.shared.u16 	%rs83, [%r6+128];
	// begin inline asm
	{  cvt.f32.f16 %f201, %rs83;}

	// end inline asm
	ld.shared.u16 	%rs84, [%r13+384];
	// begin inline asm
	{  cvt.f32.f16 %f202, %rs84;}

	// end inline asm
	mul.f32 	%f212, %f201, %f202;
	fma.rn.f32 	%f213, %f212, 0f3DB504F4, %f205;
	add.f32 	%f214, %f211, %f213;
	ld.shared.u16 	%rs85, [%r6+192];
	// begin inline asm
	{  cvt.f32.f16 %f203, %rs85;}

	// end inline asm
	ld.shared.u16 	%rs86, [%r13+448];
	// begin inline asm
	{  cvt.f32.f16 %f204, %rs86;}

	// end inline asm
	mul.f32 	%f215, %f203, %f204;
	fma.rn.f32 	%f216, %f215, 0f3DB504F4, %f205;
	add.f32 	%f217, %f214, %f216;
	// begin inline asm
	activemask.b32 %r466;
	// end inline asm
	mov.b32 	%r467, %f217;
	shfl.sync.down.b32	%r468|%p58, %r467, 16, 31, %r466;
	mov.b32 	%f218, %r468;
	add.f32 	%f219, %f217, %f218;
	mov.b32 	%r469, %f219;
	shfl.sync.down.b32	%r470|%p59, %r469, 8, 31, %r466;
	mov.b32 	%f220, %r470;
	add.f32 	%f221, %f219, %f220;
	mov.b32 	%r471, %f221;
	shfl.sync.down.b32	%r472|%p60, %r471, 4, 31, %r466;
	mov.b32 	%f222, %r472;
	add.f32 	%f223, %f221, %f222;
	mov.b32 	%r473, %f223;
	shfl.sync.down.b32	%r474|%p61, %r473, 2, 31, %r466;
	mov.b32 	%f224, %r474;
	add.f32 	%f225, %f223, %f224;
	mov.b32 	%r475, %f225;
	shfl.sync.down.b32	%r476|%p62, %r475, 1, 31, %r466;
	mov.b32 	%f226, %r476;
	add.f32 	%f227, %f225, %f226;
	mov.b32 	%r477, %f227;
	shfl.sync.idx.b32	%r175|%p63, %r477, 0, 31, %r466;
	@%p57 bra 	$L__BB0_114;
	st.shared.u32 	[_ZZ55rotary_mha_decode_kvconst_72_128_64_2048_float16_kernelE13K_last_rotary+4], %r175;
$L__BB0_114:
	setp.gt.s64 	%p64, %rd14, %rd2;
	setp.ne.s32 	%p65, %r2, 0;
	selp.f32 	%f236, 0fFF7FFFFD, 0f00000000, %p64;
	ld.shared.u16 	%rs87, [%r6];
	// begin inline asm
	{  cvt.f32.f16 %f228, %rs87;}

	// end inline asm
	ld.shared.u16 	%rs88, [%r13+512];
	// begin inline asm
	{  cvt.f32.f16 %f229, %rs88;}

	// end inline asm
	mul.f32 	%f237, %f228, %f229;
	fma.rn.f32 	%f238, %f237, 0f3DB504F4, %f236;
	add.f32 	%f239, %f238, 0f00000000;
	ld.shared.u16 	%rs89, [%r6+64];
	// begin inline asm
	{  cvt.f32.f16 %f230, %rs89;}

	// end inline asm
	ld.shared.u16 	%rs90, [%r13+576];
	// begin inline asm
	{  cvt.f32.f16 %f231, %rs90;}

	// end inline asm
	mul.f32 	%f240, %f230, %f231;
	fma.rn.f32 	%f241, %f240, 0f3DB504F4, %f236;
	add.f32 	%f242, %f239, %f241;
	ld.shared.u16 	%rs91, [%r6+128];
	// begin inline asm
	{  cvt.f32.f16 %f232, %rs91;}

	// end inline asm
	ld.shared.u16 	%rs92, [%r13+640];
	// begin inline asm
	{  cvt.f32.f16 %f233, %rs92;}

	// end inline asm
	mul.f32 	%f243, %f232, %f233;
	fma.rn.f32 	%f244, %f243, 0f3DB504F4, %f236;
	add.f32 	%f245, %f242, %f244;
	ld.shared.u16 	%rs93, [%r6+192];
	// begin inline asm
	{  cvt.f32.f16 %f234, %rs93;}

	// end inline asm
	ld.shared.u16 	%rs94, [%r13+704];
	// begin inline asm
	{  cvt.f32.f16 %f235, %rs94;}

	// end inline asm
	mul.f32 	%f246, %f234, %f235;
	fma.rn.f32 	%f247, %f246, 0f3DB504F4, %f236;
	add.f32 	%f248, %f245, %f247;
	// begin inline asm
	activemask.b32 %r478;
	// end inline asm
	mov.b32 	%r479, %f248;
	shfl.sync.down.b32	%r480|%p66, %r479, 16, 31, %r478;
	mov.b32 	%f249, %r480;
	add.f32 	%f250, %f248, %f249;
	mov.b32 	%r481, %f250;
	shfl.sync.down.b32	%r482|%p67, %r481, 8, 31, %r478;
	mov.b32 	%f251, %r482;
	add.f32 	%f252, %f250, %f251;
	mov.b32 	%r483, %f252;
	shfl.sync.down.b32	%r484|%p68, %r483, 4, 31, %r478;
	mov.b32 	%f253, %r484;
	add.f32 	%f254, %f252, %f253;
	mov.b32 	%r485, %f254;
	shfl.sync.down.b32	%r486|%p69, %r485, 2, 31, %r478;
	mov.b32 	%f255, %r486;
	add.f32 	%f256, %f254, %f255;
	mov.b32 	%r487, %f256;
	shfl.sync.down.b32	%r488|%p70, %r487, 1, 31, %r478;
	mov.b32 	%f257, %r488;
	add.f32 	%f258, %f256, %f257;
	mov.b32 	%r489, %f258;
	shfl.sync.idx.b32	%r176|%p71, %r489, 0, 31, %r478;
	@%p65 bra 	$L__BB0_116;
	st.shared.u32 	[_ZZ55rotary_mha_decode_kvconst_72_128_64_2048_float16_kernelE13K_last_rotary+8], %r176;
$L__BB0_116:
	setp.gt.s64 	%p72, %rd15, %rd2;
	setp.ne.s32 	%p73, %r2, 0;
	selp.f32 	%f267, 0fFF7FFFFD, 0f00000000, %p72;
	ld.shared.u16 	%rs95, [%r6];
	// begin inline asm
	{  cvt.f32.f16 %f259, %rs95;}

	// end inline asm
	ld.shared.u16 	%rs96, [%r13+768];
	// begin inline asm
	{  cvt.f32.f16 %f260, %rs96;}

	// end inline asm
	mul.f32 	%f268, %f259, %f260;
	fma.rn.f32 	%f269, %f268, 0f3DB504F4, %f267;
	add.f32 	%f270, %f269, 0f00000000;
	ld.shared.u16 	%rs97, [%r6+64];
	// begin inline asm
	{  cvt.f32.f16 %f261, %rs97;}

	// end inline asm
	ld.shared.u16 	%rs98, [%r13+832];
	// begin inline asm
	{  cvt.f32.f16 %f262, %rs98;}

	// end inline asm
	mul.f32 	%f271, %f261, %f262;
	fma.rn.f32 	%f272, %f271, 0f3DB504F4, %f267;
	add.f32 	%f273, %f270, %f272;
	ld.shared.u16 	%rs99, [%r6+128];
	// begin inline asm
	{  cvt.f32.f16 %f263, %rs99;}

	// end inline asm
	ld.shared.u16 	%rs100, [%r13+896];
	// begin inline asm
	{  cvt.f32.f16 %f264, %rs100;}

	// end inline asm
	mul.f32 	%f274, %f263, %f264;
	fma.rn.f32 	%f275, %f274, 0f3DB504F4, %f267;
	add.f32 	%f276, %f273, %f275;
	ld.shared.u16 	%rs101, [%r6+192];
	// begin inline asm
	{  cvt.f32.f16 %f265, %rs101;}

	// end inline asm
	ld.shared.u16 	%rs102, [%r13+960];
	// begin inline asm
	{  cvt.f32.f16 %f266, %rs102;}

	// end inline asm
	mul.f32 	%f277, %f265, %f266;
	fma.rn.f32 	%f278, %f277, 0f3DB504F4, %f267;
	add.f32 	%f279, %f276, %f278;
	// begin inline asm
	activemask.b32 %r490;
	// end inline asm
	mov.b32 	%r491, %f279;
	shfl.sync.down.b32	%r492|%p74, %r491, 16, 31, %r490;
	mov.b32 	%f280, %r492;
	add.f32 	%f281, %f279, %f280;
	mov.b32 	%r493, %f281;
	shfl.sync.down.b32	%r494|%p75, %r493, 8, 31, %r490;
	mov.b32 	%f282, %r494;
	add.f32 	%f283, %f281, %f282;
	mov.b32 	%r495, %f283;
	shfl.sync.down.b32	%r496|%p76, %r495, 4, 31, %r490;
	mov.b32 	%f284, %r496;
	add.f32 	%f285, %f283, %f284;
	mov.b32 	%r497, %f285;
	shfl.sync.down.b32	%r498|%p77, %r497, 2, 31, %r490;
	mov.b32 	%f286, %r498;
	add.f32 	%f287, %f285, %f286;
	mov.b32 	%r499, %f287;
	shfl.sync.down.b32	%r500|%p78, %r499, 1, 31, %r490;
	mov.b32 	%f288, %r500;
	add.f32 	%f289, %f287, %f288;
	mov.b32 	%r501, %f289;
	shfl.sync.idx.b32	%r177|%p79, %r501, 0, 31, %r490;
	@%p73 bra 	$L__BB0_118;
	st.shared.u32 	[_ZZ55rotary_mha_decode_kvconst_72_128_64_2048_float16_kernelE13K_last_rotary+12], %r177;
$L__BB0_118:
	setp.gt.s64 	%p80, %rd16, %rd2;
	setp.ne.s32 	%p81, %r2, 0;
	selp.f32 	%f298, 0fFF7FFFFD, 0f00000000, %p80;
	ld.shared.u16 	%rs103, [%r6];
	// begin inline asm
	{  cvt.f32.f16 %f290, %rs103;}

	// end inline asm
	ld.shared.u16 	%rs104, [%r13+1024];
	// begin inline asm
	{  cvt.f32.f16 %f291, %rs104;}

	// end inline asm
	mul.f32 	%f299, %f290, %f291;
	fma.rn.f32 	%f300, %f299, 0f3DB504F4, %f298;
	add.f32 	%f301, %f300, 0f00000000;
	ld.shared.u16 	%rs105, [%r6+64];
	// begin inline asm
	{  cvt.f32.f16 %f292, %rs105;}

	// end inline asm
	ld.shared.u16 	%rs106, [%r13+1088];
	// begin inline asm
	{  cvt.f32.f16 %f293, %rs106;}

	// end inline asm
	mul.f32 	%f302, %f292, %f293;
	fma.rn.f32 	%f303, %f302, 0f3DB504F4, %f298;
	add.f32 	%f304, %f301, %f303;
	ld.shared.u16 	%rs107, [%r6+128];
	// begin inline asm
	{  cvt.f32.f16 %f294, %rs107;}

	// end inline asm
	ld.shared.u16 	%rs108, [%r13+1152];
	// begin inline asm
	{  cvt.f32.f16 %f295, %rs108;}

	// end inline asm
	mul.f32 	%f305, %f294, %f295;
	fma.rn.f32 	%f306, %f305, 0f3DB504F4, %f298;
	add.f32 	%f307, %f304, %f306;
	ld.shared.u16 	%rs109, [%r6+192];
	// begin inline asm
	{  cvt.f32.f16 %f296, %rs109;}

	// end inline asm
	ld.shared.u16 	%rs110, [%r13+1216];
	// begin inline asm
	{  cvt.f32.f16 %f297, %rs110;}

	// end inline asm
	mul.f32 	%f308, %f296, %f297;
	fma.rn.f32 	%f309, %f308, 0f3DB504F4, %f298;
	add.f32 	%f310, %f307, %f309;
	// begin inline asm
	activemask.b32 %r502;
	// end inline asm
	mov.b32 	%r503, %f310;
	shfl.sync.down.b32	%r504|%p82, %r503, 16, 31, %r502;
	mov.b32 	%f311, %r504;
	add.f32 	%f312, %f310, %f311;
	mov.b32 	%r505, %f312;
	shfl.sync.down.b32	%r506|%p83, %r505, 8, 31, %r502;
	mov.b32 	%f313, %r506;
	add.f32 	%f314, %f312, %f313;
	mov.b32 	%r507, %f314;
	shfl.sync.down.b32	%r508|%p84, %r507, 4, 31, %r502;
	mov.b32 	%f315, %r508;
	add.f32 	%f316, %f314, %f315;
	mov.b32 	%r509, %f316;
	shfl.sync.down.b32	%r510|%p85, %r509, 2, 31, %r502;
	mov.b32 	%f317, %r510;
	add.f32 	%f318, %f316, %f317;
	mov.b32 	%r511, %f318;
	shfl.sync.down.b32	%r512|%p86, %r511, 1, 31, %r502;
	mov.b32 	%f319, %r512;
	add.f32 	%f320, %f318, %f319;
	mov.b32 	%r513, %f320;
	shfl.sync.idx.b32	%r178|%p87, %r513, 0, 31, %r502;
	@%p81 bra 	$L__BB0_120;
	st.shared.u32 	[_ZZ55rotary_mha_decode_kvconst_72_128_64_2048_float16_kernelE13K_last_rotary+16], %r178;
$L__BB0_120:
	setp.gt.s64 	%p88, %rd17, %rd2;
	setp.ne.s32 	%p89, %r2, 0;
	selp.f32 	%f329, 0fFF7FFFFD, 0f00000000, %p88;
	ld.shared.u16 	%rs111, [%r6];
	// begin inline asm
	{  cvt.f32.f16 %f321, %rs111;}

	// end inline asm
	ld.shared.u16 	%rs112, [%r13+1280];
	// begin inline asm
	{  cvt.f32.f16 %f322, %rs112;}

	// end inline asm
	mul.f32 	%f330, %f321, %f322;
	fma.rn.f32 	%f331, %f330, 0f3DB504F4, %f329;
	add.f32 	%f332, %f331, 0f00000000;
	ld.shared.u16 	%rs113, [%r6+64];
	// begin inline asm
	{  cvt.f32.f16 %f323, %rs113;}

	// end inline asm
	ld.shared.u16 	%rs114, [%r13+1344];
	// begin inline asm
	{  cvt.f32.f16 %f324, %rs114;}

	// end inline asm
	mul.f32 	%f333, %f323, %f324;
	fma.rn.f32 	%f334, %f333, 0f3DB504F4, %f329;
	add.f32 	%f335, %f332, %f334;
	ld.shared.u16 	%rs115, [%r6+128];
	// begin inline asm
	{  cvt.f32.f16 %f325, %rs115;}

	// end inline asm
	ld.shared.u16 	%rs116, [%r13+1408];
	// begin inline asm
	{  cvt.f32.f16 %f326, %rs116;}

	// end inline asm
	mul.f32 	%f336, %f325, %f326;
	fma.rn.f32 	%f337, %f336, 0f3DB504F4, %f329;
	add.f32 	%f338, %f335, %f337;
	ld.shared.u16 	%rs117, [%r6+192];
	// begin inline asm
	{  cvt.f32.f16 %f327, %rs117;}

	// end inline asm
	ld.shared.u16 	%rs118, [%r13+1472];
	// begin inline asm
	{  cvt.f32.f16 %f328, %rs118;}

	// end inline asm
	mul.f32 	%f339, %f327, %f328;
	fma.rn.f32 	%f340, %f339, 0f3DB504F4, %f329;
	add.f32 	%f341, %f338, %f340;
	// begin inline asm
	activemask.b32 %r514;
	// end inline asm
	mov.b32 	%r515, %f341;
	shfl.sync.down.b32	%r516|%p90, %r515, 16, 31, %r514;
	mov.b32 	%f342, %r516;
	add.f32 	%f343, %f341, %f342;
	mov.b32 	%r517, %f343;
	shfl.sync.down.b32	%r518|%p91, %r517, 8, 31, %r514;
	mov.b32 	%f344, %r518;
	add.f32 	%f345, %f343, %f344;
	mov.b32 	%r519, %f345;
	shfl.sync.down.b32	%r520|%p92, %r519, 4, 31, %r514;
	mov.b32 	%f346, %r520;
	add.f32 	%f347, %f345, %f346;
	mov.b32 	%r521, %f347;
	shfl.sync.down.b32	%r522|%p93, %r521, 2, 31, %r514;
	mov.b32 	%f348, %r522;
	add.f32 	%f349, %f347, %f348;
	mov.b32 	%r523, %f349;
	shfl.sync.down.b32	%r524|%p94, %r523, 1, 31, %r514;
	mov.b32 	%f350, %r524;
	add.f32 	%f351, %f349, %f350;
	mov.b32 	%r525, %f351;
	shfl.sync.idx.b32	%r179|%p95, %r525, 0, 31, %r514;
	@%p89 bra 	$L__BB0_122;
	st.shared.u32 	[_ZZ55rotary_mha_decode_kvconst_72_128_64_2048_float16_kernelE13K_last_rotary+20], %r179;
$L__BB0_122:
	setp.gt.s64 	%p96, %rd18, %rd2;
	setp.ne.s32 	%p97, %r2, 0;
	selp.f32 	%f360, 0fFF7FFFFD, 0f00000000, %p96;
	ld.shared.u16 	%rs119, [%r6];
	// begin inline asm
	{  cvt.f32.f16 %f352, %rs119;}

	// end inline asm
	ld.shared.u16 	%rs120, [%r13+1536];
	// begin inline asm
	{  cvt.f32.f16 %f353, %rs120;}

	// end inline asm
	mul.f32 	%f361, %f352, %f353;
	fma.rn.f32 	%f362, %f361, 0f3DB504F4, %f360;
	add.f32 	%f363, %f362, 0f00000000;
	ld.shared.u16 	%rs121, [%r6+64];
	// begin inline asm
	{  cvt.f32.f16 %f354, %rs121;}

	// end inline asm
	ld.shared.u16 	%rs122, [%r13+1600];
	// begin inline asm
	{  cvt.f32.f16 %f355, %rs122;}

	// end inline asm
	mul.f32 	%f364, %f354, %f355;
	fma.rn.f32 	%f365, %f364, 0f3DB504F4, %f360;
	add.f32 	%f366, %f363, %f365;
	ld.shared.u16 	%rs123, [%r6+128];
	// begin inline asm
	{  cvt.f32.f16 %f356, %rs123;}

	// end inline asm
	ld.shared.u16 	%rs124, [%r13+1664];
	// begin inline asm
	{  cvt.f32.f16 %f357, %rs124;}

	// end inline asm
	mul.f32 	%f367, %f356, %f357;
	fma.rn.f32 	%f368, %f367, 0f3DB504F4, %f360;
	add.f32 	%f369, %f366, %f368;
	ld.shared.u16 	%rs125, [%r6+192];
	// begin inline asm
	{  cvt.f32.f16 %f358, %rs125;}

	// end inline asm
	ld.shared.u16 	%rs126, [%r13+1728];
	// begin inline asm
	{  cvt.f32.f16 %f359, %rs126;}

	// end inline asm
	mul.f32 	%f370, %f358, %f359;
	fma.rn.f32 	%f371, %f370, 0f3DB504F4, %f360;
	add.f32 	%f372, %f369, %f371;
	// begin inline asm
	activemask.b32 %r526;
	// end inline asm
	mov.b32 	%r527, %f372;
	shfl.sync.down.b32	%r528|%p98, %r527, 16, 31, %r526;
	mov.b32 	%f373, %r528;
	add.f32 	%f374, %f372, %f373;
	mov.b32 	%r529, %f374;
	shfl.sync.down.b32	%r530|%p99, %r529, 8, 31, %r526;
	mov.b32 	%f375, %r530;
	add.f32 	%f376, %f374, %f375;
	mov.b32 	%r531, %f376;
	shfl.sync.down.b32	%r532|%p100, %r531, 4, 31, %r526;
	mov.b32 	%f377, %r532;
	add.f32 	%f378, %f376, %f377;
	mov.b32 	%r533, %f378;
	shfl.sync.down.b32	%r534|%p101, %r533, 2, 31, %r526;
	mov.b32 	%f379, %r534;
	add.f32 	%f380, %f378, %f379;
	mov.b32 	%r535, %f380;
	shfl.sync.down.b32	%r536|%p102, %r535, 1, 31, %r526;
	mov.b32 	%f381, %r536;
	add.f32 	%f382, %f380, %f381;
	mov.b32 	%r537, %f382;
	shfl.sync.idx.b32	%r180|%p103, %r537, 0, 31, %r526;
	@%p97 bra 	$L__BB0_124;
	st.shared.u32 	[_ZZ55rotary_mha_decode_kvconst_72_128_64_2048_float16_kernelE13K_last_rotary+24], %r180;
$L__BB0_124:
	setp.gt.s64 	%p104, %rd19, %rd2;
	setp.ne.s32 	%p105, %r2, 0;
	selp.f32 	%f391, 0fFF7FFFFD, 0f00000000, %p104;
	ld.shared.u16 	%rs127, [%r6];
	// begin inline asm
	{  cvt.f32.f16 %f383, %rs127;}

	// end inline asm
	ld.shared.u16 	%rs128, [%r13+1792];
	// begin inline asm
	{  cvt.f32.f16 %f384, %rs128;}

	// end inline asm
	mul.f32 	%f392, %f383, %f384;
	fma.rn.f32 	%f393, %f392, 0f3DB504F4, %f391;
	add.f32 	%f394, %f393, 0f00000000;
	ld.shared.u16 	%rs129, [%r6+64];
	// begin inline asm
	{  cvt.f32.f16 %f385, %rs129;}

	// end inline asm
	ld.shared.u16 	%rs130, [%r13+1856];
	// begin inline asm
	{  cvt.f32.f16 %f386, %rs130;}

	// end inline asm
	mul.f32 	%f395, %f385, %f386;
	fma.rn.f32 	%f396, %f395, 0f3DB504F4, %f391;
	add.f32 	%f397, %f394, %f396;
	ld.shared.u16 	%rs131, [%r6+128];
	// begin inline asm
	{  cvt.f32.f16 %f387, %rs131;}

	// end inline asm
	ld.shared.u16 	%rs132, [%r13+1920];
	// begin inline asm
	{  cvt.f32.f16 %f388, %rs132;}

	// end inline asm
	mul.f32 	%f398, %f387, %f388;
	fma.rn.f32 	%f399, %f398, 0f3DB504F4, %f391;
	add.f32 	%f400, %f397, %f399;
	ld.shared.u16 	%rs133, [%r6+192];
	// begin inline asm
	{  cvt.f32.f16 %f389, %rs133;}

	// end inline asm
	ld.shared.u16 	%rs134, [%r13+1984];
	// begin inline asm
	{  cvt.f32.f16 %f390, %rs134;}

	// end inline asm
	mul.f32 	%f401, %f389, %f390;
	fma.rn.f32 	%f402, %f401, 0f3DB504F4, %f391;
	add.f32 	%f403, %f400, %f402;
	// begin inline asm
	activemask.b32 %r538;
	// end inline asm
	mov.b32 	%r539, %f403;
	shfl.sync.down.b32	%r540|%p106, %r539, 16, 31, %r538;
	mov.b32 	%f404, %r540;
	add.f32 	%f405, %f403, %f404;
	mov.b32 	%r541, %f405;
	shfl.sync.down.b32	%r542|%p107, %r541, 8, 31, %r538;
	mov.b32 	%f406, %r542;
	add.f32 	%f407, %f405, %f406;
	mov.b32 	%r543, %f407;
	shfl.sync.down.b32	%r544|%p108, %r543, 4, 31, %r538;
	mov.b32 	%f408, %r544;
	add.f32 	%f409, %f407, %f408;
	mov.b32 	%r545, %f409;
	shfl.sync.down.b32	%r546|%p109, %r545, 2, 31, %r538;
	mov.b32 	%f410, %r546;
	add.f32 	%f411, %f409, %f410;
	mov.b32 	%r547, %f411;
	shfl.sync.down.b32	%r548|%p110, %r547, 1, 31, %r538;
	mov.b32 	%f412, %r548;
	add.f32 	%f413, %f411, %f412;
	mov.b32 	%r549, %f413;
	shfl.sync.idx.b32	%r181|%p111, %r549, 0, 31, %r538;
	@%p105 bra 	$L__BB0_126;
	st.shared.u32 	[_ZZ55rotary_mha_decode_kvconst_72_128_64_2048_float16_kernelE13K_last_rotary+28], %r181;
$L__BB0_126:
	setp.gt.s64 	%p112, %rd20, %rd2;
	setp.ne.s32 	%p113, %r2, 0;
	selp.f32 	%f422, 0fFF7FFFFD, 0f00000000, %p112;
	ld.shared.u16 	%rs135, [%r6];
	// begin inline asm
	{  cvt.f32.f16 %f414, %rs135;}

	// end inline asm
	ld.shared.u16 	%rs136, [%r13+2048];
	// begin inline asm
	{  cvt.f32.f16 %f415, %rs136;}

	// end inline asm
	mul.f32 	%f423, %f414, %f415;
	fma.rn.f32 	%f424, %f423, 0f3DB504F4, %f422;
	add.f32 	%f425, %f424, 0f00000000;
	ld.shared.u16 	%rs137, [%r6+64];
	// begin inline asm
	{  cvt.f32.f16 %f416, %rs137;}

	// end inline asm
	ld.shared.u16 	%rs138, [%r13+2112];
	// begin inline asm
	{  cvt.f32.f16 %f417, %rs138;}

	// end inline asm
	mul.f32 	%f426, %f416, %f417;
	fma.rn.f32 	%f427, %f426, 0f3DB504F4, %f422;
	add.f32 	%f428, %f425, %f427;
	ld.shared.u16 	%rs139, [%r6+128];
	// begin inline asm
	{  cvt.f32.f16 %f418, %rs139;}

	// end inline asm
	ld.shared.u16 	%rs140, [%r13+2176];
	// begin inline asm
	{  cvt.f32.f16 %f419, %rs140;}

	// end inline asm
	mul.f32 	%f429, %f418, %f419;
	fma.rn.f32 	%f430, %f429, 0f3DB504F4, %f422;
	add.f32 	%f431, %f428, %f430;
	ld.shared.u16 	%rs141, [%r6+192];
	// begin inline asm
	{  cvt.f32.f16 %f420, %rs141;}

	// end inline asm
	ld.shared.u16 	%rs142, [%r13+2240];
	// begin inline asm
	{  cvt.f32.f16 %f421, %rs142;}

	// end inline asm
	mul.f32 	%f432, %f420, %f421;
	fma.rn.f32 	%f433, %f432, 0f3DB504F4, %f422;
	add.f32 	%f434, %f431, %f433;
	// begin inline asm
	activemask.b32 %r550;
	// end inline asm
	mov.b32 	%r551, %f434;
	shfl.sync.down.b32	%r552|%p114, %r551, 16, 31, %r550;
	mov.b32 	%f435, %r552;
	add.f32 	%f436, %f434, %f435;
	mov.b32 	%r553, %f436;
	shfl.sync.down.b32	%r554|%p115, %r553, 8, 31, %r550;
	mov.b32 	%f437, %r554;
	add.f32 	%f438, %f436, %f437;
	mov.b32 	%r555, %f438;
	shfl.sync.down.b32	%r556|%p116, %r555, 4, 31, %r550;
	mov.b32 	%f439, %r556;
	add.f32 	%f440, %f438, %f439;
	mov.b32 	%r557, %f440;
	shfl.sync.down.b32	%r558|%p117, %r557, 2, 31, %r550;
	mov.b32 	%f441, %r558;
	add.f32 	%f442, %f440, %f441;
	mov.b32 	%r559, %f442;
	shfl.sync.down.b32	%r560|%p118, %r559, 1, 31, %r550;
	mov.b32 	%f443, %r560;
	add.f32 	%f444, %f442, %f443;
	mov.b32 	%r561, %f444;
	shfl.sync.idx.b32	%r182|%p119, %r561, 0, 31, %r550;
	@%p113 bra 	$L__BB0_128;
	st.shared.u32 	[_ZZ55rotary_mha_decode_kvconst_72_128_64_2048_float16_kernelE13K_last_rotary+32], %r182;
$L__BB0_128:
	setp.gt.s64 	%p120, %rd21, %rd2;
	setp.ne.s32 	%p121, %r2, 0;
	selp.f32 	%f453, 0fFF7FFFFD, 0f00000000, %p120;
	ld.shared.u16 	%rs143, [%r6];
	// begin inline asm
	{  cvt.f32.f16 %f445, %rs143;}

	// end inline asm
	ld.shared.u16 	%rs144, [%r13+2304];
	// begin inline asm
	{  cvt.f32.f16 %f446, %rs144;}

	// end inline asm
	mul.f32 	%f454, %f445, %f446;
	fma.rn.f32 	%f455, %f454, 0f3DB504F4, %f453;
	add.f32 	%f456, %f455, 0f00000000;
	ld.shared.u16 	%rs145, [%r6+64];
	// begin inline asm
	{  cvt.f32.f16 %f447, %rs145;}

	// end inline asm
	ld.shared.u16 	%rs146, [%r13+2368];
	// begin inline asm
	{  cvt.f32.f16 %f448, %rs146;}

	// end inline asm
	mul.f32 	%f457, %f447, %f448;
	fma.rn.f32 	%f458, %f457, 0f3DB504F4, %f453;
	add.f32 	%f459, %f456, %f458;
	ld.shared.u16 	%rs147, [%r6+128];
	// begin inline asm
	{  cvt.f32.f16 %f449, %rs147;}

	// end inline asm
	ld.shared.u16 	%rs148, [%r13+2432];
	// begin inline asm
	{  cvt.f32.f16 %f450, %rs148;}

	// end inline asm
	mul.f32 	%f460, %f449, %f450;
	fma.rn.f32 	%f461, %f460, 0f3DB504F4, %f453;
	add.f32 	%f462, %f459, %f461;
	ld.shared.u16 	%rs149, [%r6+192];
	// begin inline asm
	{  cvt.f32.f16 %f451, %rs149;}

	// end inline asm
	ld.shared.u16 	%rs150, [%r13+2496];
	// begin inline asm
	{  cvt.f32.f16 %f452, %rs150;}

	// end inline asm
	mul.f32 	%f463, %f451, %f452;
	fma.rn.f32 	%f464, %f463, 0f3DB504F4, %f453;
	add.f32 	%f465, %f462, %f464;
	// begin inline asm
	activemask.b32 %r562;
	// end inline asm
	mov.b32 	%r563, %f465;
	shfl.sync.down.b32	%r564|%p122, %r563, 16, 31, %r562;
	mov.b32 	%f466, %r564;
	add.f32 	%f467, %f465, %f466;
	mov.b32 	%r565, %f467;
	shfl.sync.down.b32	%r566|%p123, %r565, 8, 31, %r562;
	mov.b32 	%f468, %r566;
	add.f32 	%f469, %f467, %f468;
	mov.b32 	%r567, %f469;
	shfl.sync.down.b32	%r568|%p124, %r567, 4, 31, %r562;
	mov.b32 	%f470, %r568;
	add.f32 	%f471, %f469, %f470;
	mov.b32 	%r569, %f471;
	shfl.sync.down.b32	%r570|%p125, %r569, 2, 31, %r562;
	mov.b32 	%f472, %r570;
	add.f32 	%f473, %f471, %f472;
	mov.b32 	%r571, %f473;
	shfl.sync.down.b32	%r572|%p126, %r571, 1, 31, %r562;
	mov.b32 	%f474, %r572;
	add.f32 	%f475, %f473, %f474;
	mov.b32 	%r573, %f475;
	shfl.sync.idx.b32	%r183|%p127, %r573, 0, 31, %r562;
	@%p121 bra 	$L__BB0_130;
	st.shared.u32 	[_ZZ55rotary_mha_decode_kvconst_72_128_64_2048_float16_kernelE13K_last_rotary+36], %r183;
$L__BB0_130:
	setp.gt.s64 	%p128, %rd22, %rd2;
	setp.ne.s32 	%p129, %r2, 0;
	selp.f32 	%f484, 0fFF7FFFFD, 0f00000000, %p128;
	ld.shared.u16 	%rs151, [%r6];
	// begin inline asm
	{  cvt.f32.f16 %f476, %rs151;}

	// end inline asm
	ld.shared.u16 	%rs152, [%r13+2560];
	// begin inline asm
	{  cvt.f32.f16 %f477, %rs152;}

	// end inline asm
	mul.f32 	%f485, %f476, %f477;
	fma.rn.f32 	%f486, %f485, 0f3DB504F4, %f484;
	add.f32 	%f487, %f486, 0f00000000;
	ld.shared.u16 	%rs153, [%r6+64];
	// begin inline asm
	{  cvt.f32.f16 %f478, %rs153;}

	// end inline asm
	ld.shared.u16 	%rs154, [%r13+2624];
	// begin inline asm
	{  cvt.f32.f16 %f479, %rs154;}

	// end inline asm
	mul.f32 	%f488, %f478, %f479;
	fma.rn.f32 	%f489, %f488, 0f3DB504F4, %f484;
	add.f32 	%f490, %f487, %f489;
	ld.shared.u16 	%rs155, [%r6+128];
	// begin inline asm
	{  cvt.f32.f16 %f480, %rs155;}

	// end inline asm
	ld.shared.u16 	%rs156, [%r13+2688];
	// begin inline asm
	{  cvt.f32.f16 %f481, %rs156;}

	// end inline asm
	mul.f32 	%f491, %f480, %f481;
	fma.rn.f32 	%f492, %f491, 0f3DB504F4, %f484;
	add.f32 	%f493, %f490, %f492;
	ld.shared.u16 	%rs157, [%r6+192];
	// begin inline asm
	{  cvt.f32.f16 %f482, %rs157;}

	// end inline asm
	ld.shared.u16 	%rs158, [%r13+2752];
	// begin inline asm
	{  cvt.f32.f16 %f483, %rs158;}

	// end inline asm
	mul.f32 	%f494, %f482, %f483;
	fma.rn.f32 	%f495, %f494, 0f3DB504F4, %f484;
	add.f32 	%f496, %f493, %f495;
	// begin inline asm
	activemask.b32 %r574;
	// end inline asm
	mov.b32 	%r575, %f496;
	shfl.sync.down.b32	%r576|%p130, %r575, 16, 31, %r574;
	mov.b32 	%f497, %r576;
	add.f32 	%f498, %f496, %f497;
	mov.b32 	%r577, %f498;
	shfl.sync.down.b32	%r578|%p131, %r577, 8, 31, %r574;
	mov.b32 	%f499, %r578;
	add.f32 	%f500, %f498, %f499;
	mov.b32 	%r579, %f500;
	shfl.sync.down.b32	%r580|%p132, %r579, 4, 31, %r574;
	mov.b32 	%f501, %r580;
	add.f32 	%f502, %f500, %f501;
	mov.b32 	%r581, %f502;
	shfl.sync.down.b32	%r582|%p133, %r581, 2, 31, %r574;
	mov.b32 	%f503, %r582;
	add.f32 	%f504, %f502, %f503;
	mov.b32 	%r583, %f504;
	shfl.sync.down.b32	%r584|%p134, %r583, 1, 31, %r574;
	mov.b32 	%f505, %r584;
	add.f32 	%f506, %f504, %f505;
	mov.b32 	%r585, %f506;
	shfl.sync.idx.b32	%r184|%p135, %r585, 0, 31, %r574;
	@%p129 bra 	$L__BB0_132;
	st.shared.u32 	[_ZZ55rotary_mha_decode_kvconst_72_128_64_2048_float16_kernelE13K_last_rotary+40], %r184;
$L__BB0_132:
	setp.gt.s64 	%p136, %rd23, %rd2;
	setp.ne.s32 	%p137, %r2, 0;
	selp.f32 	%f515, 0fFF7FFFFD, 0f00000000, %p136;
	ld.shared.u16 	%rs159, [%r6];
	// begin inline asm
	{  cvt.f32.f16 %f507, %rs159;}

	// end inline asm
	ld.shared.u16 	%rs160, [%r13+2816];
	// begin inline asm
	{  cvt.f32.f16 %f508, %rs160;}

	// end inline asm
	mul.f32 	%f516, %f507, %f508;
	fma.rn.f32 	%f517, %f516, 0f3DB504F4, %f515;
	add.f32 	%f518, %f517, 0f00000000;
	ld.shared.u16 	%rs161, [%r6+64];
	// begin inline asm
	{  cvt.f32.f16 %f509, %rs161;}

	// end inline asm
	ld.shared.u16 	%rs162, [%r13+2880];
	// begin inline asm
	{  cvt.f32.f16 %f510, %rs162;}

	// end inline asm
	mul.f32 	%f519, %f509, %f510;
	fma.rn.f32 	%f520, %f519, 0f3DB504F4, %f515;
	add.f32 	%f521, %f518, %f520;
	ld.shared.u16 	%rs163, [%r6+128];
	// begin inline asm
	{  cvt.f32.f16 %f511, %rs163;}

	// end inline asm
	ld.shared.u16 	%rs164, [%r13+2944];
	// begin inline asm
	{  cvt.f32.f16 %f512, %rs164;}

	// end inline asm
	mul.f32 	%f522, %f511, %f512;
	fma.rn.f32 	%f523, %f522, 0f3DB504F4, %f515;
	add.f32 	%f524, %f521, %f523;
	ld.shared.u16 	%rs165, [%r6+192];
	// begin inline asm
	{  cvt.f32.f16 %f513, %rs165;}

	// end inline asm
	ld.shared.u16 	%rs166, [%r13+3008];
	// begin inline asm
	{  cvt.f32.f16 %f514, %rs166;}

	// end inline asm
	mul.f32 	%f525, %f513, %f514;
	fma.rn.f32 	%f526, %f525, 0f3DB504F4, %f515;
	add.f32 	%f527, %f524, %f526;
	// begin inline asm
	activemask.b32 %r586;
	// end inline asm
	mov.b32 	%r587, %f527;
	shfl.sync.down.b32	%r588|%p138, %r587, 16, 31, %r586;
	mov.b32 	%f528, %r588;
	add.f32 	%f529, %f527, %f528;
	mov.b32 	%r589, %f529;
	shfl.sync.down.b32	%r590|%p139, %r589, 8, 31, %r586;
	mov.b32 	%f530, %r590;
	add.f32 	%f531, %f529, %f530;
	mov.b32 	%r591, %f531;
	shfl.sync.down.b32	%r592|%p140, %r591, 4, 31, %r586;
	mov.b32 	%f532, %r592;
	add.f32 	%f533, %f531, %f532;
	mov.b32 	%r593, %f533;
	shfl.sync.down.b32	%r594|%p141, %r593, 2, 31, %r586;
	mov.b32 	%f534, %r594;
	add.f32 	%f535, %f533, %f534;
	mov.b32 	%r595, %f535;
	shfl.sync.down.b32	%r596|%p142, %r595, 1, 31, %r586;
	mov.b32 	%f536, %r596;
	add.f32 	%f537, %f535, %f536;
	mov.b32 	%r597, %f537;
	shfl.sync.idx.b32	%r185|%p143, %r597, 0, 31, %r586;
	@%p137 bra 	$L__BB0_134;
	st.shared.u32 	[_ZZ55rotary_mha_decode_kvconst_72_128_64_2048_float16_kernelE13K_last_rotary+44], %r185;
$L__BB0_134:
	setp.gt.s64 	%p144, %rd24, %rd2;
	setp.ne.s32 	%p145, %r2, 0;
	selp.f32 	%f546, 0fFF7FFFFD, 0f00000000, %p144;
	ld.shared.u16 	%rs167, [%r6];
	// begin inline asm
	{  cvt.f32.f16 %f538, %rs167;}

	// end inline asm
	ld.shared.u16 	%rs168, [%r13+3072];
	// begin inline asm
	{  cvt.f32.f16 %f539, %rs168;}

	// end inline asm
	mul.f32 	%f547, %f538, %f539;
	fma.rn.f32 	%f548, %f547, 0f3DB504F4, %f546;
	add.f32 	%f549, %f548, 0f00000000;
	ld.shared.u16 	%rs169, [%r6+64];
	// begin inline asm
	{  cvt.f32.f16 %f540, %rs169;}

	// end inline asm
	ld.shared.u16 	%rs170, [%r13+3136];
	// begin inline asm
	{  cvt.f32.f16 %f541, %rs170;}

	// end inline asm
	mul.f32 	%f550, %f540, %f541;
	fma.rn.f32 	%f551, %f550, 0f3DB504F4, %f546;
	add.f32 	%f552, %f549, %f551;
	ld.shared.u16 	%rs171, [%r6+128];
	// begin inline asm
	{  cvt.f32.f16 %f542, %rs171;}

	// end inline asm
	ld.shared.u16 	%rs172, [%r13+3200];
	// begin inline asm
	{  cvt.f32.f16 %f543, %rs172;}

	// end inline asm
	mul.f32 	%f553, %f542, %f543;
	fma.rn.f32 	%f554, %f553, 0f3DB504F4, %f546;
	add.f32 	%f555, %f552, %f554;
	ld.shared.u16 	%rs173, [%r6+192];
	// begin inline asm
	{  cvt.f32.f16 %f544, %rs173;}

	// end inline asm
	ld.shared.u16 	%rs174, [%r13+3264];
	// begin inline asm
	{  cvt.f32.f16 %f545, %rs174;}

	// end inline asm
	mul.f32 	%f556, %f544, %f545;
	fma.rn.f32 	%f557, %f556, 0f3DB504F4, %f546;
	add.f32 	%f558, %f555, %f557;
	// begin inline asm
	activemask.b32 %r598;
	// end inline asm
	mov.b32 	%r599, %f558;
	shfl.sync.down.b32	%r600|%p146, %r599, 16, 31, %r598;
	mov.b32 	%f559, %r600;
	add.f32 	%f560, %f558, %f559;
	mov.b32 	%r601, %f560;
	shfl.sync.down.b32	%r602|%p147, %r601, 8, 31, %r598;
	mov.b32 	%f561, %r602;
	add.f32 	%f562, %f560, %f561;
	mov.b32 	%r603, %f562;
	shfl.sync.down.b32	%r604|%p148, %r603, 4, 31, %r598;
	mov.b32 	%f563, %r604;
	add.f32 	%f564, %f562, %f563;
	mov.b32 	%r605, %f564;
	shfl.sync.down.b32	%r606|%p149, %r605, 2, 31, %r598;
	mov.b32 	%f565, %r606;
	add.f32 	%f566, %f564, %f565;
	mov.b32 	%r607, %f566;
	shfl.sync.down.b32	%r608|%p150, %r607, 1, 31, %r598;
	mov.b32 	%f567, %r608;
	add.f32 	%f568, %f566, %f567;
	mov.b32 	%r609, %f568;
	shfl.sync.idx.b32	%r186|%p151, %r609, 0, 31, %r598;
	@%p145 bra 	$L__BB0_136;
	st.shared.u32 	[_ZZ55rotary_mha_decode_kvconst_72_128_64_2048_float16_kernelE13K_last_rotary+48], %r186;
$L__BB0_136:
	setp.gt.s64 	%p152, %rd25, %rd2;
	setp.ne.s32 	%p153, %r2, 0;
	selp.f32 	%f577, 0fFF7FFFFD, 0f00000000, %p152;
	ld.shared.u16 	%rs175, [%r6];
	// begin inline asm
	{  cvt.f32.f16 %f569, %rs175;}

	// end inline asm
	ld.shared.u16 	%rs176, [%r13+3328];
	// begin inline asm
	{  cvt.f32.f16 %f570, %rs176;}

	// end inline asm
	mul.f32 	%f578, %f569, %f570;
	fma.rn.f32 	%f579, %f578, 0f3DB504F4, %f577;
	add.f32 	%f580, %f579, 0f00000000;
	ld.shared.u16 	%rs177, [%r6+64];
	// begin inline asm
	{  cvt.f32.f16 %f571, %rs177;}

	// end inline asm
	ld.shared.u16 	%rs178, [%r13+3392];
	// begin inline asm
	{  cvt.f32.f16 %f572, %rs178;}

	// end inline asm
	mul.f32 	%f581, %f571, %f572;
	fma.rn.f32 	%f582, %f581, 0f3DB504F4, %f577;
	add.f32 	%f583, %f580, %f582;
	ld.shared.u16 	%rs179, [%r6+128];
	// begin inline asm
	{  cvt.f32.f16 %f573, %rs179;}

	// end inline asm
	ld.shared.u16 	%rs180, [%r13+3456];
	// begin inline asm
	{  cvt.f32.f16 %f574, %rs180;}

	// end inline asm
	mul.f32 	%f584, %f573, %f574;
	fma.rn.f32 	%f585, %f584, 0f3DB504F4, %f577;
	add.f32 	%f586, %f583, %f585;
	ld.shared.u16 	%rs181, [%r6+192];
	// begin inline asm
	{  cvt.f32.f16 %f575, %rs181;}

	// end inline asm
	ld.shared.u16 	%rs182, [%r13+3520];
	// begin inline asm
	{  cvt.f32.f16 %f576, %rs182;}

	// end inline asm
	mul.f32 	%f587, %f575, %f576;
	fma.rn.f32 	%f588, %f587, 0f3DB504F4, %f577;
	add.f32 	%f589, %f586, %f588;
	// begin inline asm
	activemask.b32 %r610;
	// end inline asm
	mov.b32 	%r611, %f589;
	shfl.sync.down.b32	%r612|%p154, %r611, 16, 31, %r610;
	mov.b32 	%f590, %r612;
	add.f32 	%f591, %f589, %f590;
	mov.b32 	%r613, %f591;
	shfl.sync.down.b32	%r614|%p155, %r613, 8, 31, %r610;
	mov.b32 	%f592, %r614;
	add.f32 	%f593, %f591, %f592;
	mov.b32 	%r615, %f593;
	shfl.sync.down.b32	%r616|%p156, %r615, 4, 31, %r610;
	mov.b32 	%f594, %r616;
	add.f32 	%f595, %f593, %f594;
	mov.b32 	%r617, %f595;
	shfl.sync.down.b32	%r618|%p157, %r617, 2, 31, %r610;
	mov.b32 	%f596, %r618;
	add.f32 	%f597, %f595, %f596;
	mov.b32 	%r619, %f597;
	shfl.sync.down.b32	%r620|%p158, %r619, 1, 31, %r610;
	mov.b32 	%f598, %r620;
	add.f32 	%f599, %f597, %f598;
	mov.b32 	%r621, %f599;
	shfl.sync.idx.b32	%r187|%p159, %r621, 0, 31, %r610;
	@%p153 bra 	$L__BB0_138;
	st.shared.u32 	[_ZZ55rotary_mha_decode_kvconst_72_128_64_2048_float16_kernelE13K_last_rotary+52], %r187;
$L__BB0_138:
	setp.gt.s64 	%p160, %rd26, %rd2;
	setp.ne.s32 	%p161, %r2, 0;
	selp.f32 	%f608, 0fFF7FFFFD, 0f00000000, %p160;
	ld.shared.u16 	%rs183, [%r6];
	// begin inline asm
	{  cvt.f32.f16 %f600, %rs183;}

	// end inline asm
	ld.shared.u16 	%rs184, [%r13+3584];
	// begin inline asm
	{  cvt.f32.f16 %f601, %rs184;}

	// end inline asm
	mul.f32 	%f609, %f600, %f601;
	fma.rn.f32 	%f610, %f609, 0f3DB504F4, %f608;
	add.f32 	%f611, %f610, 0f00000000;
	ld.shared.u16 	%rs185, [%r6+64];
	// begin inline asm
	{  cvt.f32.f16 %f602, %rs185;}

	// end inline asm
	ld.shared.u16 	%rs186, [%r13+3648];
	// begin inline asm
	{  cvt.f32.f16 %f603, %rs186;}

	// end inline asm
	mul.f32 	%f612, %f602, %f603;
	fma.rn.f32 	%f613, %f612, 0f3DB504F4, %f608;
	add.f32 	%f614, %f611, %f613;
	ld.shared.u16 	%rs187, [%r6+128];
	// begin inline asm
	{  cvt.f32.f16 %f604, %rs187;}

	// end inline asm
	ld.shared.u16 	%rs188, [%r13+3712];
	// begin inline asm
	{  cvt.f32.f16 %f605, %rs188;}

	// end inline asm
	mul.f32 	%f615, %f604, %f605;
	fma.rn.f32 	%f616, %f615, 0f3DB504F4, %f608;
	add.f32 	%f617, %f614, %f616;
	ld.shared.u16 	%rs189, [%r6+192];
	// begin inline asm
	{  cvt.f32.f16 %f606, %rs189;}

	// end inline asm
	ld.shared.u16 	%rs190, [%r13+3776];
	// begin inline asm
	{  cvt.f32.f16 %f607, %rs190;}

	// end inline asm
	mul.f32 	%f618, %f606, %f607;
	fma.rn.f32 	%f619, %f618, 0f3DB504F4, %f608;
	add.f32 	%f620, %f617, %f619;
	// begin inline asm
	activemask.b32 %r622;
	// end inline asm
	mov.b32 	%r623, %f620;
	shfl.sync.down.b32	%r624|%p162, %r623, 16, 31, %r622;
	mov.b32 	%f621, %r624;
	add.f32 	%f622, %f620, %f621;
	mov.b32 	%r625, %f622;
	shfl.sync.down.b32	%r626|%p163, %r625, 8, 31, %r622;
	mov.b32 	%f623, %r626;
	add.f32 	%f624, %f622, %f623;
	mov.b32 	%r627, %f624;
	shfl.sync.down.b32	%r628|%p164, %r627, 4, 31, %r622;
	mov.b32 	%f625, %r628;
	add.f32 	%f626, %f624, %f625;
	mov.b32 	%r629, %f626;
	shfl.sync.down.b32	%r630|%p165, %r629, 2, 31, %r622;
	mov.b32 	%f627, %r630;
	add.f32 	%f628, %f626, %f627;
	mov.b32 	%r631, %f628;
	shfl.sync.down.b32	%r632|%p166, %r631, 1, 31, %r622;
	mov.b32 	%f629, %r632;
	add.f32 	%f630, %f628, %f629;
	mov.b32 	%r633, %f630;
	shfl.sync.idx.b32	%r188|%p167, %r633, 0, 31, %r622;
	@%p161 bra 	$L__BB0_140;
	st.shared.u32 	[_ZZ55rotary_mha_decode_kvconst_72_128_64_2048_float16_kernelE13K_last_rotary+56], %r188;
$L__BB0_140:
	setp.gt.s64 	%p168, %rd27, %rd2;
	setp.ne.s32 	%p169, %r2, 0;
	selp.f32 	%f639, 0fFF7FFFFD, 0f00000000, %p168;
	ld.shared.u16 	%rs191, [%r6];
	// begin inline asm
	{  cvt.f32.f16 %f631, %rs191;}

	// end inline asm
	ld.shared.u16 	%rs192, [%r13+3840];
	// begin inline asm
	{  cvt.f32.f16 %f632, %rs192;}

	// end inline asm
	mul.f32 	%f640, %f631, %f632;
	fma.rn.f32 	%f641, %f640, 0f3DB504F4, %f639;
	add.f32 	%f642, %f641, 0f00000000;
	ld.shared.u16 	%rs193, [%r6+64];
	// begin inline asm
	{  cvt.f32.f16 %f633, %rs193;}

	// end inline asm
	ld.shared.u16 	%rs194, [%r13+3904];
	// begin inline asm
	{  cvt.f32.f16 %f634, %rs194;}

	// end inline asm
	mul.f32 	%f643, %f633, %f634;
	fma.rn.f32 	%f644, %f643, 0f3DB504F4, %f639;
	add.f32 	%f645, %f642, %f644;
	ld.shared.u16 	%rs195, [%r6+128];
	// begin inline asm
	{  cvt.f32.f16 %f635, %rs195;}

	// end inline asm
	ld.shared.u16 	%rs196, [%r13+3968];
	// begin inline asm
	{  cvt.f32.f16 %f636, %rs196;}

	// end inline asm
	mul.f32 	%f646, %f635, %f636;
	fma.rn.f32 	%f647, %f646, 0f3DB504F4, %f639;
	add.f32 	%f648, %f645, %f647;
	ld.shared.u16 	%rs197, [%r6+192];
	// begin inline asm
	{  cvt.f32.f16 %f637, %rs197;}

	// end inline asm
	ld.shared.u16 	%rs198, [%r13+4032];
	// begin inline asm
	{  cvt.f32.f16 %f638, %rs198;}

	// end inline asm
	mul.f32 	%f649, %f637, %f638;
	fma.rn.f32 	%f650, %f649, 0f3DB504F4, %f639;
	add.f32 	%f651, %f648, %f650;
	// begin inline asm
	activemask.b32 %r634;
	// end inline asm
	mov.b32 	%r635, %f651;
	shfl.sync.down.b32	%r636|%p170, %r635, 16, 31, %r634;
	mov.b32 	%f652, %r636;
	add.f32 	%f653, %f651, %f652;
	mov.b32 	%r637, %f653;
	shfl.sync.down.b32	%r638|%p171, %r637, 8, 31, %r634;
	mov.b32 	%f654, %r638;
	add.f32 	%f655, %f653, %f654;
	mov.b32 	%r639, %f655;
	shfl.sync.down.b32	%r640|%p172, %r639, 4, 31, %r634;
	mov.b32 	%f656, %r640;
	add.f32 	%f657, %f655, %f656;
	mov.b32 	%r641, %f657;
	shfl.sync.down.b32	%r642|%p173, %r641, 2, 31, %r634;
	mov.b32 	%f658, %r642;
	add.f32 	%f659, %f657, %f658;
	mov.b32 	%r643, %f659;
	shfl.sync.down.b32	%r644|%p174, %r643, 1, 31, %r634;
	mov.b32 	%f660, %r644;
	add.f32 	%f661, %f659, %f660;
	mov.b32 	%r645, %f661;
	shfl.sync.idx.b32	%r189|%p175, %r645, 0, 31, %r634;
	@%p169 bra 	$L__BB0_142;
	st.shared.u32 	[_ZZ55rotary_mha_decode_kvconst_72_128_64_2048_float16_kernelE13K_last_rotary+60], %r189;
$L__BB0_142:
	setp.gt.s64 	%p176, %rd28, %rd2;
	setp.ne.s32 	%p177, %r2, 0;
	selp.f32 	%f670, 0fFF7FFFFD, 0f00000000, %p176;
	ld.shared.u16 	%rs199, [%r6];
	// begin inline asm
	{  cvt.f32.f16 %f662, %rs199;}

	// end inline asm
	ld.shared.u16 	%rs200, [%r13+4096];
	// begin inline asm
	{  cvt.f32.f16 %f663, %rs200;}

	// end inline asm
	mul.f32 	%f671, %f662, %f663;
	fma.rn.f32 	%f672, %f671, 0f3DB504F4, %f670;
	add.f32 	%f673, %f672, 0f00000000;
	ld.shared.u16 	%rs201, [%r6+64];
	// begin inline asm
	{  cvt.f32.f16 %f664, %rs201;}

	// end inline asm
	ld.shared.u16 	%rs202, [%r13+4160];
	// begin inline asm
	{  cvt.f32.f16 %f665, %rs202;}

	// end inline asm
	mul.f32 	%f674, %f664, %f665;
	fma.rn.f32 	%f675, %f674, 0f3DB504F4, %f670;
	add.f32 	%f676, %f673, %f675;
	ld.shared.u16 	%rs203, [%r6+128];
	// begin inline asm
	{  cvt.f32.f16 %f666, %rs203;}

	// end inline asm
	ld.shared.u16 	%rs204, [%r13+4224];
	// begin inline asm
	{  cvt.f32.f16 %f667, %rs204;}

	// end inline asm
	mul.f32 	%f677, %f666, %f667;
	fma.rn.f32 	%f678, %f677, 0f3DB504F4, %f670;
	add.f32 	%f679, %f676, %f678;
	ld.shared.u16 	%rs205, [%r6+192];
	// begin inline asm
	{  cvt.f32.f16 %f668, %rs205;}

	// end inline asm
	ld.shared.u16 	%rs206, [%r13+4288];
	// begin inline asm
	{  cvt.f32.f16 %f669, %rs206;}

	// end inline asm
	mul.f32 	%f680, %f668, %f669;
	fma.rn.f32 	%f681, %f680, 0f3DB504F4, %f670;
	add.f32 	%f682, %f679, %f681;
	// begin inline asm
	activemask.b32 %r646;
	// end inline asm
	mov.b32 	%r647, %f682;
	shfl.sync.down.b32	%r648|%p178, %r647, 16, 31, %r646;
	mov.b32 	%f683, %r648;
	add.f32 	%f684, %f682, %f683;
	mov.b32 	%r649, %f684;
	shfl.sync.down.b32	%r650|%p179, %r649, 8, 31, %r646;
	mov.b32 	%f685, %r650;
	add.f32 	%f686, %f684, %f685;
	mov.b32 	%r651, %f686;
	shfl.sync.down.b32	%r652|%p180, %r651, 4, 31, %r646;
	mov.b32 	%f687, %r652;
	add.f32 	%f688, %f686, %f687;
	mov.b32 	%r653, %f688;
	shfl.sync.down.b32	%r654|%p181, %r653, 2, 31, %r646;
	mov.b32 	%f689, %r654;
	add.f32 	%f690, %f688, %f689;
	mov.b32 	%r655, %f690;
	shfl.sync.down.b32	%r656|%p182, %r655, 1, 31, %r646;
	mov.b32 	%f691, %r656;
	add.f32 	%f692, %f690, %f691;
	mov.b32 	%r657, %f692;
	shfl.sync.idx.b32	%r190|%p183, %r657, 0, 31, %r646;
	@%p177 bra 	$L__BB0_144;
	st.shared.u32 	[_ZZ55rotary_mha_decode_kvconst_72_128_64_2048_float16_kernelE13K_last_rotary+64], %r190;
$L__BB0_144:
	setp.gt.s64 	%p184, %rd29, %rd2;
	setp.ne.s32 	%p185, %r2, 0;
	selp.f32 	%f701, 0fFF7FFFFD, 0f00000000, %p184;
	ld.shared.u16 	%rs207, [%r6];
	// begin inline asm
	{  cvt.f32.f16 %f693, %rs207;}

	// end inline asm
	ld.shared.u16 	%rs208, [%r13+4352];
	// begin inline asm
	{  cvt.f32.f16 %f694, %rs208;}

	// end inline asm
	mul.f32 	%f702, %f693, %f694;
	fma.rn.f32 	%f703, %f702, 0f3DB504F4, %f701;
	add.f32 	%f704, %f703, 0f00000000;
	ld.shared.u16 	%rs209, [%r6+64];
	// begin inline asm
	{  cvt.f32.f16 %f695, %rs209;}

	// end inline asm
	ld.shared.u16 	%rs210, [%r13+4416];
	// begin inline asm
	{  cvt.f32.f16 %f696, %rs210;}

	// end inline asm
	mul.f32 	%f705, %f695, %f696;
	fma.rn.f32 	%f706, %f705, 0f3DB504F4, %f701;
	add.f32 	%f707, %f704, %f706;
	ld.shared.u16 	%rs211, [%r6+128];
	// begin inline asm
	{  cvt.f32.f16 %f697, %rs211;}

	// end inline asm
	ld.shared.u16 	%rs212, [%r13+4480];
	// begin inline asm
	{  cvt.f32.f16 %f698, %rs212;}

	// end inline asm
	mul.f32 	%f708, %f697, %f698;
	fma.rn.f32 	%f709, %f708, 0f3DB504F4, %f701;
	add.f32 	%f710, %f707, %f709;
	ld.shared.u16 	%rs213, [%r6+192];
	// begin inline asm
	{  cvt.f32.f16 %f699, %rs213;}

	// end inline asm
	ld.shared.u16 	%rs214, [%r13+4544];
	// begin inline asm
	{  cvt.f32.f16 %f700, %rs214;}

	// end inline asm
	mul.f32 	%f711, %f699, %f700;
	fma.rn.f32 	%f712, %f711, 0f3DB504F4, %f701;
	add.f32 	%f713, %f710, %f712;
	// begin inline asm
	activemask.b32 %r658;
	// end inline asm
	mov.b32 	%r659, %f713;
	shfl.sync.down.b32	%r660|%p186, %r659, 16, 31, %r658;
	mov.b32 	%f714, %r660;
	add.f32 	%f715, %f713, %f714;
	mov.b32 	%r661, %f715;
	shfl.sync.down.b32	%r662|%p187, %r661, 8, 31, %r658;
	mov.b32 	%f716, %r662;
	add.f32 	%f717, %f715, %f716;
	mov.b32 	%r663, %f717;
	shfl.sync.down.b32	%r664|%p188, %r663, 4, 31, %r658;
	mov.b32 	%f718, %r664;
	add.f32 	%f719, %f717, %f718;
	mov.b32 	%r665, %f719;
	shfl.sync.down.b32	%r666|%p189, %r665, 2, 31, %r658;
	mov.b32 	%f720, %r666;
	add.f32 	%f721, %f719, %f720;
	mov.b32 	%r667, %f721;
	shfl.sync.down.b32	%r668|%p190, %r667, 1, 31, %r658;
	mov.b32 	%f722, %r668;
	add.f32 	%f723, %f721, %f722;
	mov.b32 	%r669, %f723;
	shfl.sync.idx.b32	%r191|%p191, %r669, 0, 31, %r658;
	@%p185 bra 	$L__BB0_146;
	st.shared.u32 	[_ZZ55rotary_mha_decode_kvconst_72_128_64_2048_float16_kernelE13K_last_rotary+68], %r191;
$L__BB0_146:
	setp.gt.s64 	%p192, %rd30, %rd2;
	setp.ne.s32 	%p193, %r2, 0;
	selp.f32 	%f732, 0fFF7FFFFD, 0f00000000, %p192;
	ld.shared.u16 	%rs215, [%r6];
	// begin inline asm
	{  cvt.f32.f16 %f724, %rs215;}

	// end inline asm
	ld.shared.u16 	%rs216, [%r13+4608];
	// begin inline asm
	{  cvt.f32.f16 %f725, %rs216;}

	// end inline asm
	mul.f32 	%f733, %f724, %f725;
	fma.rn.f32 	%f734, %f733, 0f3DB504F4, %f732;
	add.f32 	%f735, %f734, 0f00000000;
	ld.shared.u16 	%rs217, [%r6+64];
	// begin inline asm
	{  cvt.f32.f16 %f726, %rs217;}

	// end inline asm
	ld.shared.u16 	%rs218, [%r13+4672];
	// begin inline asm
	{  cvt.f32.f16 %f727, %rs218;}

	// end inline asm
	mul.f32 	%f736, %f726, %f727;
	fma.rn.f32 	%f737, %f736, 0f3DB504F4, %f732;
	add.f32 	%f738, %f735, %f737;
	ld.shared.u16 	%rs219, [%r6+128];
	// begin inline asm
	{  cvt.f32.f16 %f728, %rs219;}

	// end inline asm
	ld.shared.u16 	%rs220, [%r13+4736];
	// begin inline asm
	{  cvt.f32.f16 %f729, %rs220;}

	// end inline asm
	mul.f32 	%f739, %f728, %f729;
	fma.rn.f32 	%f740, %f739, 0f3DB504F4, %f732;
	add.f32 	%f741, %f738, %f740;
	ld.shared.u16 	%rs221, [%r6+192];
	// begin inline asm
	{  cvt.f32.f16 %f730, %rs221;}

	// end inline asm
	ld.shared.u16 	%rs222, [%r13+4800];
	// begin inline asm
	{  cvt.f32.f16 %f731, %rs222;}

	// end inline asm
	mul.f32 	%f742, %f730, %f731;
	fma.rn.f32 	%f743, %f742, 0f3DB504F4, %f732;
	add.f32 	%f744, %f741, %f743;
	// begin inline asm
	activemask.b32 %r670;
	// end inline asm
	mov.b32 	%r671, %f744;
	shfl.sync.down.b32	%r672|%p194, %r671, 16, 31, %r670;
	mov.b32 	%f745, %r672;
	add.f32 	%f746, %f744, %f745;
	mov.b32 	%r673, %f746;
	shfl.sync.down.b32	%r674|%p195, %r673, 8, 31, %r670;
	mov.b32 	%f747, %r674;
	add.f32 	%f748, %f746, %f747;
	mov.b32 	%r675, %f748;
	shfl.sync.down.b32	%r676|%p196, %r675, 4, 31, %r670;
	mov.b32 	%f749, %r676;
	add.f32 	%f750, %f748, %f749;
	mov.b32 	%r677, %f750;
	shfl.sync.down.b32	%r678|%p197, %r677, 2, 31, %r670;
	mov.b32 	%f751, %r678;
	add.f32 	%f752, %f750, %f751;
	mov.b32 	%r679, %f752;
	shfl.sync.down.b32	%r680|%p198, %r679, 1, 31, %r670;
	mov.b32 	%f753, %r680;
	add.f32 	%f754, %f752, %f753;
	mov.b32 	%r681, %f754;
	shfl.sync.idx.b32	%r192|%p199, %r681, 0, 31, %r670;
	@%p193 bra 	$L__BB0_148;
	st.shared.u32 	[_ZZ55rotary_mha_decode_kvconst_72_128_64_2048_float16_kernelE13K_last_rotary+72], %r192;
$L__BB0_148:
	setp.gt.s64 	%p200, %rd31, %rd2;
	setp.ne.s32 	%p201, %r2, 0;
	selp.f32 	%f763, 0fFF7FFFFD, 0f00000000, %p200;
	ld.shared.u16 	%rs223, [%r6];
	// begin inline asm
	{  cvt.f32.f16 %f755, %rs223;}

	// end inline asm
	ld.shared.u16 	%rs224, [%r13+4864];
	// begin inline asm
	{  cvt.f32.f16 %f756, %rs224;}

	// end inline asm
	mul.f32 	%f764, %f755, %f756;
	fma.rn.f32 	%f765, %f764, 0f3DB504F4, %f763;
	add.f32 	%f766, %f765, 0f00000000;
	ld.shared.u16 	%rs225, [%r6+64];
	// begin inline asm
	{  cvt.f32.f16 %f757, %rs225;}

	// end inline asm
	ld.shared.u16 	%rs226, [%r13+4928];
	// begin inline asm
	{  cvt.f32.f16 %f758, %rs226;}

	// end inline asm
	mul.f32 	%f767, %f757, %f758;
	fma.rn.f32 	%f768, %f767, 0f3DB504F4, %f763;
	add.f32 	%f769, %f766, %f768;
	ld.shared.u16 	%rs227, [%r6+128];
	// begin inline asm
	{  cvt.f32.f16 %f759, %rs227;}

	// end inline asm
	ld.shared.u16 	%rs228, [%r13+4992];
	// begin inline asm
	{  cvt.f32.f16 %f760, %rs228;}

	// end inline asm
	mul.f32 	%f770, %f759, %f760;
	fma.rn.f32 	%f771, %f770, 0f3DB504F4, %f763;
	add.f32 	%f772, %f769, %f771;
	ld.shared.u16 	%rs229, [%r6+192];
	// begin inline asm
	{  cvt.f32.f16 %f761, %rs229;}

	// end inline asm
	ld.shared.u16 	%rs230, [%r13+5056];
	// begin inline asm
	{  cvt.f32.f16 %f762, %rs230;}

	// end inline asm
	mul.f32 	%f773, %f761, %f762;
	fma.rn.f32 	%f774, %f773, 0f3DB504F4, %f763;
	add.f32 	%f775, %f772, %f774;
	// begin inline asm
	activemask.b32 %r682;
	// end inline asm
	mov.b32 	%r683, %f775;
	shfl.sync.down.b32	%r684|%p202, %r683, 16, 31, %r682;
	mov.b32 	%f776, %r684;
	add.f32 	%f777, %f775, %f776;
	mov.b32 	%r685, %f777;
	shfl.sync.down.b32	%r686|%p203, %r685, 8, 31, %r682;
	mov.b32 	%f778, %r686;
	add.f32 	%f779, %f777, %f778;
	mov.b32 	%r687, %f779;
	shfl.sync.down.b32	%r688|%p204, %r687, 4, 31, %r682;
	mov.b32 	%f780, %r688;
	add.f32 	%f781, %f779, %f780;
	mov.b32 	%r689, %f781;
	shfl.sync.down.b32	%r690|%p205, %r689, 2, 31, %r682;
	mov.b32 	%f782, %r690;
	add.f32 	%f783, %f781, %f782;
	mov.b32 	%r691, %f783;
	shfl.sync.down.b32	%r692|%p206, %r691, 1, 31, %r682;
	mov.b32 	%f784, %r692;
	add.f32 	%f785, %f783, %f784;
	mov.b32 	%r693, %f785;
	shfl.sync.idx.b32	%r193|%p207, %r693, 0, 31, %r682;
	@%p201 bra 	$L__BB0_150;
	st.shared.u32 	[_ZZ55rotary_mha_decode_kvconst_72_128_64_2048_float16_kernelE13K_last_rotary+76], %r193;
$L__BB0_150:
	setp.gt.s64 	%p208, %rd32, %rd2;
	setp.ne.s32 	%p209, %r2, 0;
	selp.f32 	%f794, 0fFF7FFFFD, 0f00000000, %p208;
	ld.shared.u16 	%rs231, [%r6];
	// begin inline asm
	{  cvt.f32.f16 %f786, %rs231;}

	// end inline asm
	ld.shared.u16 	%rs232, [%r13+5120];
	// begin inline asm
	{  cvt.f32.f16 %f787, %rs232;}

	// end inline asm
	mul.f32 	%f795, %f786, %f787;
	fma.rn.f32 	%f796, %f795, 0f3DB504F4, %f794;
	add.f32 	%f797, %f796, 0f00000000;
	ld.shared.u16 	%rs233, [%r6+64];
	// begin inline asm
	{  cvt.f32.f16 %f788, %rs233;}

	// end inline asm
	ld.shared.u16 	%rs234, [%r13+5184];
	// begin inline asm
	{  cvt.f32.f16 %f789, %rs234;}

	// end inline asm
	mul.f32 	%f798, %f788, %f789;
	fma.rn.f32 	%f799, %f798, 0f3DB504F4, %f794;
	add.f32 	%f800, %f797, %f799;
	ld.shared.u16 	%rs235, [%r6+128];
	// begin inline asm
	{  cvt.f32.f16 %f790, %rs235;}

	// end inline asm
	ld.shared.u16 	%rs236, [%r13+5248];
	// begin inline asm
	{  cvt.f32.f16 %f791, %rs236;}

	// end inline asm
	mul.f32 	%f801, %f790, %f791;
	fma.rn.f32 	%f802, %f801, 0f3DB504F4, %f794;
	add.f32 	%f803, %f800, %f802;
	ld.shared.u16 	%rs237, [%r6+192];
	// begin inline asm
	{  cvt.f32.f16 %f792, %rs237;}

	// end inline asm
	ld.shared.u16 	%rs238, [%r13+5312];
	// begin inline asm
	{  cvt.f32.f16 %f793, %rs238;}

	// end inline asm
	mul.f32 	%f804, %f792, %f793;
	fma.rn.f32 	%f805, %f804, 0f3DB504F4, %f794;
	add.f32 	%f806, %f803, %f805;
	// begin inline asm
	activemask.b32 %r694;
	// end inline asm
	mov.b32 	%r695, %f806;
	shfl.sync.down.b32	%r696|%p210, %r695, 16, 31, %r694;
	mov.b32 	%f807, %r696;
	add.f32 	%f808, %f806, %f807;
	mov.b32 	%r697, %f808;
	shfl.sync.down.b32	%r698|%p211, %r697, 8, 31, %r694;
	mov.b32 	%f809, %r698;
	add.f32 	%f810, %f808, %f809;
	mov.b32 	%r699, %f810;
	shfl.sync.down.b32	%r700|%p212, %r699, 4, 31, %r694;
	mov.b32 	%f811, %r700;
	add.f32 	%f812, %f810, %f811;
	mov.b32 	%r701, %f812;
	shfl.sync.down.b32	%r702|%p213, %r701, 2, 31, %r694;
	mov.b32 	%f813, %r702;
	add.f32 	%f814, %f812, %f813;
	mov.b32 	%r703, %f814;
	shfl.sync.down.b32	%r704|%p214, %r703, 1, 31, %r694;
	mov.b32 	%f815, %r704;
	add.f32 	%f816, %f814, %f815;
	mov.b32 	%r705, %f816;
	shfl.sync.idx.b32	%r194|%p215, %r705, 0, 31, %r694;
	@%p209 bra 	$L__BB0_152;
	st.shared.u32 	[_ZZ55rotary_mha_decode_kvconst_72_128_64_2048_float16_kernelE13K_last_rotary+80], %r194;
$L__BB0_152:
	setp.gt.s64 	%p216, %rd33, %rd2;
	setp.ne.s32 	%p217, %r2, 0;
	selp.f32 	%f825, 0fFF7FFFFD, 0f00000000, %p216;
	ld.shared.u16 	%rs239, [%r6];
	// begin inline asm
	{  cvt.f32.f16 %f817, %rs239;}

	// end inline asm
	ld.shared.u16 	%rs240, [%r13+5376];
	// begin inline asm
	{  cvt.f32.f16 %f818, %rs240;}

	// end inline asm
	mul.f32 	%f826, %f817, %f818;
	fma.rn.f32 	%f827, %f826, 0f3DB504F4, %f825;
	add.f32 	%f828, %f827, 0f00000000;
	ld.shared.u16 	%rs241, [%r6+64];
	// begin inline asm
	{  cvt.f32.f16 %f819, %rs241;}

	// end inline asm
	ld.shared.u16 	%rs242, [%r13+5440];
	// begin inline asm
	{  cvt.f32.f16 %f820, %rs242;}

	// end inline asm
	mul.f32 	%f829, %f819, %f820;
	fma.rn.f32 	%f830, %f829, 0f3DB504F4, %f825;
	add.f32 	%f831, %f828, %f830;
	ld.shared.u16 	%rs243, [%r6+128];
	// begin inline asm
	{  cvt.f32.f16 %f821, %rs243;}

	// end inline asm
	ld.shared.u16 	%rs244, [%r13+5504];
	// begin inline asm
	{  cvt.f32.f16 %f822, %rs244;}

	// end inline asm
	mul.f32 	%f832, %f821, %f822;
	fma.rn.f32 	%f833, %f832, 0f3DB504F4, %f825;
	add.f32 	%f834, %f831, %f833;
	ld.shared.u16 	%rs245, [%r6+192];
	// begin inline asm
	{  cvt.f32.f16 %f823, %rs245;}

	// end inline asm
	ld.shared.u16 	%rs246, [%r13+5568];
	// begin inline asm
	{  cvt.f32.f16 %f824, %rs246;}

	// end inline asm
	mul.f32 	%f835, %f823, %f824;
	fma.rn.f32 	%f836, %f835, 0f3DB504F4, %f825;
	add.f32 	%f837, %f834, %f836;
	// begin inline asm
	activemask.b32 %r706;
	// end inline asm
	mov.b32 	%r707, %f837;
	shfl.sync.down.b32	%r708|%p218, %r707, 16, 31, %r706;
	mov.b32 	%f838, %r708;
	add.f32 	%f839, %f837, %f838;
	mov.b32 	%r709, %f839;
	shfl.sync.down.b32	%r710|%p219, %r709, 8, 31, %r706;
	mov.b32 	%f840, %r710;
	add.f32 	%f841, %f839, %f840;
	mov.b32 	%r711, %f841;
	shfl.sync.down.b32	%r712|%p220, %r711, 4, 31, %r706;
	mov.b32 	%f842, %r712;
	add.f32 	%f843, %f841, %f842;
	mov.b32 	%r713, %f843;
	shfl.sync.down.b32	%r714|%p221, %r713, 2, 31, %r706;
	mov.b32 	%f844, %r714;
	add.f32 	%f845, %f843, %f844;
	mov.b32 	%r715, %f845;
	shfl.sync.down.b32	%r716|%p222, %r715, 1, 31, %r706;
	mov.b32 	%f846, %r716;
	add.f32 	%f847, %f845, %f846;
	mov.b32 	%r717, %f847;
	shfl.sync.idx.b32	%r195|%p223, %r717, 0, 31, %r706;
	@%p217 bra 	$L__BB0_154;
	st.shared.u32 	[_ZZ55rotary_mha_decode_kvconst_72_128_64_2048_float16_kernelE13K_last_rotary+84], %r195;
$L__BB0_154:
	setp.gt.s64 	%p224, %rd34, %rd2;
	setp.ne.s32 	%p225, %r2, 0;
	selp.f32 	%f856, 0fFF7FFFFD, 0f00000000, %p224;
	ld.shared.u16 	%rs247, [%r6];
	// begin inline asm
	{  cvt.f32.f16 %f848, %rs247;}

	// end inline asm
	ld.shared.u16 	%rs248, [%r13+5632];
	// begin inline asm
	{  cvt.f32.f16 %f849, %rs248;}

	// end inline asm
	mul.f32 	%f857, %f848, %f849;
	fma.rn.f32 	%f858, %f857, 0f3DB504F4, %f856;
	add.f32 	%f859, %f858, 0f00000000;
	ld.shared.u16 	%rs249, [%r6+64];
	// begin inline asm
	{  cvt.f32.f16 %f850, %rs249;}

	// end inline asm
	ld.shared.u16 	%rs250, [%r13+5696];
	// begin inline asm
	{  cvt.f32.f16 %f851, %rs250;}

	// end inline asm
	mul.f32 	%f860, %f850, %f851;
	fma.rn.f32 	%f861, %f860, 0f3DB504F4, %f856;
	add.f32 	%f862, %f859, %f861;
	ld.shared.u16 	%rs251, [%r6+128];
	// begin inline asm
	{  cvt.f32.f16 %f852, %rs251;}

	// end inline asm
	ld.shared.u16 	%rs252, [%r13+5760];
	// begin inline asm
	{  cvt.f32.f16 %f853, %rs252;}

	// end inline asm
	mul.f32 	%f863, %f852, %f853;
	fma.rn.f32 	%f864, %f863, 0f3DB504F4, %f856;
	add.f32 	%f865, %f862, %f864;
	ld.shared.u16 	%rs253, [%r6+192];
	// begin inline asm
	{  cvt.f32.f16 %f854, %rs253;}

	// end inline asm
	ld.shared.u16 	%rs254, [%r13+5824];
	// begin inline asm
	{  cvt.f32.f16 %f855, %rs254;}

	// end inline asm
	mul.f32 	%f866, %f854, %f855;
	fma.rn.f32 	%f867, %f866, 0f3DB504F4, %f856;
	add.f32 	%f868, %f865, %f867;
	// begin inline asm
	activemask.b32 %r718;
	// end inline asm
	mov.b32 	%r719, %f868;
	shfl.sync.down.b32	%r720|%p226, %r719, 16, 31, %r718;
	mov.b32 	%f869, %r720;
	add.f32 	%f870, %f868, %f869;
	mov.b32 	%r721, %f870;
	shfl.sync.down.b32	%r722|%p227, %r721, 8, 31, %r718;
	mov.b32 	%f871, %r722;
	add.f32 	%f872, %f870, %f871;
	mov.b32 	%r723, %f872;
	shfl.sync.down.b32	%r724|%p228, %r723, 4, 31, %r718;
	mov.b32 	%f873, %r724;
	add.f32 	%f874, %f872, %f873;
	mov.b32 	%r725, %f874;
	shfl.sync.down.b32	%r726|%p229, %r725, 2, 31, %r718;
	mov.b32 	%f875, %r726;
	add.f32 	%f876, %f874, %f875;
	mov.b32 	%r727, %f876;
	shfl.sync.down.b32	%r728|%p230, %r727, 1, 31, %r718;
	mov.b32 	%f877, %r728;
	add.f32 	%f878, %f876, %f877;
	mov.b32 	%r729, %f878;
	shfl.sync.idx.b32	%r196|%p231, %r729, 0, 31, %r718;
	@%p225 bra 	$L__BB0_156;
	st.shared.u32 	[_ZZ55rotary_mha_decode_kvconst_72_128_64_2048_float16_kernelE13K_last_rotary+88], %r196;
$L__BB0_156:
	setp.gt.s64 	%p232, %rd35, %rd2;
	setp.ne.s32 	%p233, %r2, 0;
	selp.f32 	%f887, 0fFF7FFFFD, 0f00000000, %p232;
	ld.shared.u16 	%rs255, [%r6];
	// begin inline asm
	{  cvt.f32.f16 %f879, %rs255;}

	// end inline asm
	ld.shared.u16 	%rs256, [%r13+5888];
	// begin inline asm
	{  cvt.f32.f16 %f880, %rs256;}

	// end inline asm
	mul.f32 	%f888, %f879, %f880;
	fma.rn.f32 	%f889, %f888, 0f3DB504F4, %f887;
	add.f32 	%f890, %f889, 0f00000000;
	ld.shared.u16 	%rs257, [%r6+64];
	// begin inline asm
	{  cvt.f32.f16 %f881, %rs257;}

	// end inline asm
	ld.shared.u16 	%rs258, [%r13+5952];
	// begin inline asm
	{  cvt.f32.f16 %f882, %rs258;}

	// end inline asm
	mul.f32 	%f891, %f881, %f882;
	fma.rn.f32 	%f892, %f891, 0f3DB504F4, %f887;
	add.f32 	%f893, %f890, %f892;
	ld.shared.u16 	%rs259, [%r6+128];
	// begin inline asm
	{  cvt.f32.f16 %f883, %rs259;}

	// end inline asm
	ld.shared.u16 	%rs260, [%r13+6016];
	// begin inline asm
	{  cvt.f32.f16 %f884, %rs260;}

	// end inline asm
	mul.f32 	%f894, %f883, %f884;
	fma.rn.f32 	%f895, %f894, 0f3DB504F4, %f887;
	add.f32 	%f896, %f893, %f895;
	ld.shared.u16 	%rs261, [%r6+192];
	// begin inline asm
	{  cvt.f32.f16 %f885, %rs261;}

	// end inline asm
	ld.shared.u16 	%rs262, [%r13+6080];
	// begin inline asm
	{  cvt.f32.f16 %f886, %rs262;}

	// end inline asm
	mul.f32 	%f897, %f885, %f886;
	fma.rn.f32 	%f898, %f897, 0f3DB504F4, %f887;
	add.f32 	%f899, %f896, %f898;
	// begin inline asm
	activemask.b32 %r730;
	// end inline asm
	mov.b32 	%r731, %f899;
	shfl.sync.down.b32	%r732|%p234, %r731, 16, 31, %r730;
	mov.b32 	%f900, %r732;
	add.f32 	%f901, %f899, %f900;
	mov.b32 	%r733, %f901;
	shfl.sync.down.b32	%r734|%p235, %r733, 8, 31, %r730;
	mov.b32 	%f902, %r734;
	add.f32 	%f903, %f901, %f902;
	mov.b32 	%r735, %f903;
	shfl.sync.down.b32	%r736|%p236, %r735, 4, 31, %r730;
	mov.b32 	%f904, %r736;
	add.f32 	%f905, %f903, %f904;
	mov.b32 	%r737, %f905;
	shfl.sync.down.b32	%r738|%p237, %r737, 2, 31, %r730;
	mov.b32 	%f906, %r738;
	add.f32 	%f907, %f905, %f906;
	mov.b32 	%r739, %f907;
	shfl.sync.down.b32	%r740|%p238, %r739, 1, 31, %r730;
	mov.b32 	%f908, %r740;
	add.f32 	%f909, %f907, %f908;
	mov.b32 	%r741, %f909;
	shfl.sync.idx.b32	%r197|%p239, %r741, 0, 31, %r730;
	@%p233 bra 	$L__BB0_158;
	st.shared.u32 	[_ZZ55rotary_mha_decode_kvconst_72_128_64_2048_float16_kernelE13K_last_rotary+92], %r197;
$L__BB0_158:
	setp.gt.s64 	%p240, %rd36, %rd2;
	setp.ne.s32 	%p241, %r2, 0;
	selp.f32 	%f918, 0fFF7FFFFD, 0f00000000, %p240;
	ld.shared.u16 	%rs263, [%r6];
	// begin inline asm
	{  cvt.f32.f16 %f910, %rs263;}

	// end inline asm
	ld.shared.u16 	%rs264, [%r13+6144];
	// begin inline asm
	{  cvt.f32.f16 %f911, %rs264;}

	// end inline asm
	mul.f32 	%f919, %f910, %f911;
	fma.rn.f32 	%f920, %f919, 0f3DB504F4, %f918;
	add.f32 	%f921, %f920, 0f00000000;
	ld.shared.u16 	%rs265, [%r6+64];
	// begin inline asm
	{  cvt.f32.f16 %f912, %rs265;}

	// end inline asm
	ld.shared.u16 	%rs266, [%r13+6208];
	// begin inline asm
	{  cvt.f32.f16 %f913, %rs266;}

	// end inline asm
	mul.f32 	%f922, %f912, %f913;
	fma.rn.f32 	%f923, %f922, 0f3DB504F4, %f918;
	add.f32 	%f924, %f921, %f923;
	ld.shared.u16 	%rs267, [%r6+128];
	// begin inline asm
	{  cvt.f32.f16 %f914, %rs267;}

	// end inline asm
	ld.shared.u16 	%rs268, [%r13+6272];
	// begin inline asm
	{  cvt.f32.f16 %f915, %rs268;}

	// end inline asm
	mul.f32 	%f925, %f914, %f915;
	fma.rn.f32 	%f926, %f925, 0f3DB504F4, %f918;
	add.f32 	%f927, %f924, %f926;
	ld.shared.u16 	%rs269, [%r6+192];
	// begin inline asm
	{  cvt.f32.f16 %f916, %rs269;}

	// end inline asm
	ld.shared.u16 	%rs270, [%r13+6336];
	// begin inline asm
	{  cvt.f32.f16 %f917, %rs270;}

	// end inline asm
	mul.f32 	%f928, %f916, %f917;
	fma.rn.f32 	%f929, %f928, 0f3DB504F4, %f918;
	add.f32 	%f930, %f927, %f929;
	// begin inline asm
	activemask.b32 %r742;
	// end inline asm
	mov.b32 	%r743, %f930;
	shfl.sync.down.b32	%r744|%p242, %r743, 16, 31, %r742;
	mov.b32 	%f931, %r744;
	add.f32 	%f932, %f930, %f931;
	mov.b32 	%r745, %f932;
	shfl.sync.down.b32	%r746|%p243, %r745, 8, 31, %r742;
	mov.b32 	%f933, %r746;
	add.f32 	%f934, %f932, %f933;
	mov.b32 	%r747, %f934;
	shfl.sync.down.b32	%r748|%p244, %r747, 4, 31, %r742;
	mov.b32 	%f935, %r748;
	add.f32 	%f936, %f934, %f935;
	mov.b32 	%r749, %f936;
	shfl.sync.down.b32	%r750|%p245, %r749, 2, 31, %r742;
	mov.b32 	%f937, %r750;
	add.f32 	%f938, %f936, %f937;
	mov.b32 	%r751, %f938;
	shfl.sync.down.b32	%r752|%p246, %r751, 1, 31, %r742;
	mov.b32 	%f939, %r752;
	add.f32 	%f940, %f938, %f939;
	mov.b32 	%r753, %f940;
	shfl.sync.idx.b32	%r198|%p247, %r753, 0, 31, %r742;
	@%p241 bra 	$L__BB0_160;
	st.shared.u32 	[_ZZ55rotary_mha_decode_kvconst_72_128_64_2048_float16_kernelE13K_last_rotary+96], %r198;
$L__BB0_160:
	setp.gt.s64 	%p248, %rd37, %rd2;
	setp.ne.s32 	%p249, %r2, 0;
	selp.f32 	%f949, 0fFF7FFFFD, 0f00000000, %p248;
	ld.shared.u16 	%rs271, [%r6];
	// begin inline asm
	{  cvt.f32.f16 %f941, %rs271;}

	// end inline asm
	ld.shared.u16 	%rs272, [%r13+6400];
	// begin inline asm
	{  cvt.f32.f16 %f942, %rs272;}

	// end inline asm
	mul.f32 	%f950, %f941, %f942;
	fma.rn.f32 	%f951, %f950, 0f3DB504F4, %f949;
	add.f32 	%f952, %f951, 0f00000000;
	ld.shared.u16 	%rs273, [%r6+64];
	// begin inline asm
	{  cvt.f32.f16 %f943, %rs273;}

	// end inline asm
	ld.shared.u16 	%rs274, [%r13+6464];
	// begin inline asm
	{  cvt.f32.f16 %f944, %rs274;}

	// end inline asm
	mul.f32 	%f953, %f943, %f944;
	fma.rn.f32 	%f954, %f953, 0f3DB504F4, %f949;
	add.f32 	%f955, %f952, %f954;
	ld.shared.u16 	%rs275, [%r6+128];
	// begin inline asm
	{  cvt.f32.f16 %f945, %rs275;}

	// end inline asm
	ld.shared.u16 	%rs276, [%r13+6528];
	// begin inline asm
	{  cvt.f32.f16 %f946, %rs276;}

	// end inline asm
	mul.f32 	%f956, %f945, %f946;
	fma.rn.f32 	%f957, %f956, 0f3DB504F4, %f949;
	add.f32 	%f958, %f955, %f957;
	ld.shared.u16 	%rs277, [%r6+192];
	// begin inline asm
	{  cvt.f32.f16 %f947, %rs277;}

	// end inline asm
	ld.shared.u16 	%rs278, [%r13+6592];
	// begin inline asm
	{  cvt.f32.f16 %f948, %rs278;}

	// end inline asm
	mul.f32 	%f959, %f947, %f948;
	fma.rn.f32 	%f960, %f959, 0f3DB504F4, %f949;
	add.f32 	%f961, %f958, %f960;
	// begin inline asm
	activemask.b32 %r754;
	// end inline asm
	mov.b32 	%r755, %f961;
	shfl.sync.down.b32	%r756|%p250, %r755, 16, 31, %r754;
	mov.b32 	%f962, %r756;
	add.f32 	%f963, %f961, %f962;
	mov.b32 	%r757, %f963;
	shfl.sync.down.b32	%r758|%p251, %r757, 8, 31, %r754;
	mov.b32 	%f964, %r758;
	add.f32 	%f965, %f963, %f964;
	mov.b32 	%r759, %f965;
	shfl.sync.down.b32	%r760|%p252, %r759, 4, 31, %r754;
	mov.b32 	%f966, %r760;
	add.f32 	%f967, %f965, %f966;
	mov.b32 	%r761, %f967;
	shfl.sync.down.b32	%r762|%p253, %r761, 2, 31, %r754;
	mov.b32 	%f968, %r762;
	add.f32 	%f969, %f967, %f968;
	mov.b32 	%r763, %f969;
	shfl.sync.down.b32	%r764|%p254, %r763, 1, 31, %r754;
	mov.b32 	%f970, %r764;
	add.f32 	%f971, %f969, %f970;
	mov.b32 	%r765, %f971;
	shfl.sync.idx.b32	%r199|%p255, %r765, 0, 31, %r754;
	@%p249 bra 	$L__BB0_162;
	st.shared.u32 	[_ZZ55rotary_mha_decode_kvconst_72_128_64_2048_float16_kernelE13K_last_rotary+100], %r199;
$L__BB0_162:
	setp.gt.s64 	%p256, %rd38, %rd2;
	setp.ne.s32 	%p257, %r2, 0;
	selp.f32 	%f980, 0fFF7FFFFD, 0f00000000, %p256;
	ld.shared.u16 	%rs279, [%r6];
	// begin inline asm
	{  cvt.f32.f16 %f972, %rs279;}

	// end inline asm
	ld.shared.u16 	%rs280, [%r13+6656];
	// begin inline asm
	{  cvt.f32.f16 %f973, %rs280;}

	// end inline asm
	mul.f32 	%f981, %f972, %f973;
	fma.rn.f32 	%f982, %f981, 0f3DB504F4, %f980;
	add.f32 	%f983, %f982, 0f00000000;
	ld.shared.u16 	%rs281, [%r6+64];
	// begin inline asm
	{  cvt.f32.f16 %f974, %rs281;}

	// end inline asm
	ld.shared.u16 	%rs282, [%r13+6720];
	// begin inline asm
	{  cvt.f32.f16 %f975, %rs282;}

	// end inline asm
	mul.f32 	%f984, %f974, %f975;
	fma.rn.f32 	%f985, %f984, 0f3DB504F4, %f980;
	add.f32 	%f986, %f983, %f985;
	ld.shared.u16 	%rs283, [%r6+128];
	// begin inline asm
	{  cvt.f32.f16 %f976, %rs283;}

	// end inline asm
	ld.shared.u16 	%rs284, [%r13+6784];
	// begin inline asm
	{  cvt.f32.f16 %f977, %rs284;}

	// end inline asm
	mul.f32 	%f987, %f976, %f977;
	fma.rn.f32 	%f988, %f987, 0f3DB504F4, %f980;
	add.f32 	%f989, %f986, %f988;
	ld.shared.u16 	%rs285, [%r6+192];
	// begin inline asm
	{  cvt.f32.f16 %f978, %rs285;}

	// end inline asm
	ld.shared.u16 	%rs286, [%r13+6848];
	// begin inline asm
	{  cvt.f32.f16 %f979, %rs286;}

	// end inline asm
	mul.f32 	%f990, %f978, %f979;
	fma.rn.f32 	%f991, %f990, 0f3DB504F4, %f980;
	add.f32 	%f992, %f989, %f991;
	// begin inline asm
	activemask.b32 %r766;
	// end inline asm
	mov.b32 	%r767, %f992;
	shfl.sync.down.b32	%r768|%p258, %r767, 16, 31, %r766;
	mov.b32 	%f993, %r768;
	add.f32 	%f994, %f992, %f993;
	mov.b32 	%r769, %f994;
	shfl.sync.down.b32	%r770|%p259, %r769, 8, 31, %r766;
	mov.b32 	%f995, %r770;
	add.f32 	%f996, %f994, %f995;
	mov.b32 	%r771, %f996;
	shfl.sync.down.b32	%r772|%p260, %r771, 4, 31, %r766;
	mov.b32 	%f997, %r772;
	add.f32 	%f998, %f996, %f997;
	mov.b32 	%r773, %f998;
	shfl.sync.down.b32	%r774|%p261, %r773, 2, 31, %r766;
	mov.b32 	%f999, %r774;
	add.f32 	%f1000, %f998, %f999;
	mov.b32 	%r775, %f1000;
	shfl.sync.down.b32	%r776|%p262, %r775, 1, 31, %r766;
	mov.b32 	%f1001, %r776;
	add.f32 	%f1002, %f1000, %f1001;
	mov.b32 	%r777, %f1002;
	shfl.sync.idx.b32	%r200|%p263, %r777, 0, 31, %r766;
	@%p257 bra 	$L__BB0_164;
	st.shared.u32 	[_ZZ55rotary_mha_decode_kvconst_72_128_64_2048_float16_kernelE13K_last_rotary+104], %r200;
$L__BB0_164:
	setp.gt.s64 	%p264, %rd39, %rd2;
	setp.ne.s32 	%p265, %r2, 0;
	selp.f32 	%f1011, 0fFF7FFFFD, 0f00000000, %p264;
	ld.shared.u16 	%rs287, [%r6];
	// begin inline asm
	{  cvt.f32.f16 %f1003, %rs287;}

	// end inline asm
	ld.shared.u16 	%rs288, [%r13+6912];
	// begin inline asm
	{  cvt.f32.f16 %f1004, %rs288;}

	// end inline asm
	mul.f32 	%f1012, %f1003, %f1004;
	fma.rn.f32 	%f1013, %f1012, 0f3DB504F4, %f1011;
	add.f32 	%f1014, %f1013, 0f00000000;
	ld.shared.u16 	%rs289, [%r6+64];
	// begin inline asm
	{  cvt.f32.f16 %f1005, %rs289;}

	// end inline asm
	ld.shared.u16 	%rs290, [%r13+6976];
	// begin inline asm
	{  cvt.f32.f16 %f1006, %rs290;}

	// end inline asm
	mul.f32 	%f1015, %f1005, %f1006;
	fma.rn.f32 	%f1016, %f1015, 0f3DB504F4, %f1011;
	add.f32 	%f1017, %f1014, %f1016;
	ld.shared.u16 	%rs291, [%r6+128];
	// begin inline asm
	{  cvt.f32.f16 %f1007, %rs291;}

	// end inline asm
	ld.shared.u16 	%rs292, [%r13+7040];
	// begin inline asm
	{  cvt.f32.f16 %f1008, %rs292;}

	// end inline asm
	mul.f32 	%f1018, %f1007, %f1008;
	fma.rn.f32 	%f1019, %f1018, 0f3DB504F4, %f1011;
	add.f32 	%f1020, %f1017, %f1019;
	ld.shared.u16 	%rs293, [%r6+192];
	// begin inline asm
	{  cvt.f32.f16 %f1009, %rs293;}

	// end inline asm
	ld.shared.u16 	%rs294, [%r13+7104];
	// begin inline asm
	{  cvt.f32.f16 %f1010, %rs294;}

	// end inline asm
	mul.f32 	%f1021, %f1009, %f1010;
	fma.rn.f32 	%f1022, %f1021, 0f3DB504F4, %f1011;
	add.f32 	%f1023, %f1020, %f1022;
	// begin inline asm
	activemask.b32 %r778;
	// end inline asm
	mov.b32 	%r779, %f1023;
	shfl.sync.down.b32	%r780|%p266, %r779, 16, 31, %r778;
	mov.b32 	%f1024, %r780;
	add.f32 	%f1025, %f1023, %f1024;
	mov.b32 	%r781, %f1025;
	shfl.sync.down.b32	%r782|%p267, %r781, 8, 31, %r778;
	mov.b32 	%f1026, %r782;
	add.f32 	%f1027, %f1025, %f1026;
	mov.b32 	%r783, %f1027;
	shfl.sync.down.b32	%r784|%p268, %r783, 4, 31, %r778;
	mov.b32 	%f1028, %r784;
	add.f32 	%f1029, %f1027, %f1028;
	mov.b32 	%r785, %f1029;
	shfl.sync.down.b32	%r786|%p269, %r785, 2, 31, %r778;
	mov.b32 	%f1030, %r786;
	add.f32 	%f1031, %f1029, %f1030;
	mov.b32 	%r787, %f1031;
	shfl.sync.down.b32	%r788|%p270, %r787, 1, 31, %r778;
	mov.b32 	%f1032, %r788;
	add.f32 	%f1033, %f1031, %f1032;
	mov.b32 	%r789, %f1033;
	shfl.sync.idx.b32	%r201|%p271, %r789, 0, 31, %r778;
	@%p265 bra 	$L__BB0_166;
	st.shared.u32 	[_ZZ55rotary_mha_decode_kvconst_72_128_64_2048_float16_kernelE13K_last_rotary+108], %r201;
$L__BB0_166:
	setp.gt.s64 	%p272, %rd40, %rd2;
	setp.ne.s32 	%p273, %r2, 0;
	selp.f32 	%f1042, 0fFF7FFFFD, 0f00000000, %p272;
	ld.shared.u16 	%rs295, [%r6];
	// begin inline asm
	{  cvt.f32.f16 %f1034, %rs295;}

	// end inline asm
	ld.shared.u16 	%rs296, [%r13+7168];
	// begin inline asm
	{  cvt.f32.f16 %f1035, %rs296;}

	// end inline asm
	mul.f32 	%f1043, %f1034, %f1035;
	fma.rn.f32 	%f1044, %f1043, 0f3DB504F4, %f1042;
	add.f32 	%f1045, %f1044, 0f00000000;
	ld.shared.u16 	%rs297, [%r6+64];
	// begin inline asm
	{  cvt.f32.f16 %f1036, %rs297;}

	// end inline asm
	ld.shared.u16 	%rs298, [%r13+7232];
	// begin inline asm
	{  cvt.f32.f16 %f1037, %rs298;}

	// end inline asm
	mul.f32 	%f1046, %f1036, %f1037;
	fma.rn.f32 	%f1047, %f1046, 0f3DB504F4, %f1042;
	add.f32 	%f1048, %f1045, %f1047;
	ld.shared.u16 	%rs299, [%r6+128];
	// begin inline asm
	{  cvt.f32.f16 %f1038, %rs299;}

	// end inline asm
	ld.shared.u16 	%rs300, [%r13+7296];
	// begin inline asm
	{  cvt.f32.f16 %f1039, %rs300;}

	// end inline asm
	mul.f32 	%f1049, %f1038, %f1039;
	fma.rn.f32 	%f1050, %f1049, 0f3DB504F4, %f1042;
	add.f32 	%f1051, %f1048, %f1050;
	ld.shared.u16 	%rs301, [%r6+192];
	// begin inline asm
	{  cvt.f32.f16 %f1040, %rs301;}

	// end inline asm
	ld.shared.u16 	%rs302, [%r13+7360];
	// begin inline asm
	{  cvt.f32.f16 %f1041, %rs302;}

	// end inline asm
	mul.f32 	%f1052, %f1040, %f1041;
	fma.rn.f32 	%f1053, %f1052, 0f3DB504F4, %f1042;
	add.f32 	%f1054, %f1051, %f1053;
	// begin inline asm
	activemask.b32 %r790;
	// end inline asm
	mov.b32 	%r791, %f1054;
	shfl.sync.down.b32	%r792|%p274, %r791, 16, 31, %r790;
	mov.b32 	%f1055, %r792;
	add.f32 	%f1056, %f1054, %f1055;
	mov.b32 	%r793, %f1056;
	shfl.sync.down.b32	%r794|%p275, %r793, 8, 31, %r790;
	mov.b32 	%f1057, %r794;
	add.f32 	%f1058, %f1056, %f1057;
	mov.b32 	%r795, %f1058;
	shfl.sync.down.b32	%r796|%p276, %r795, 4, 31, %r790;
	mov.b32 	%f1059, %r796;
	add.f32 	%f1060, %f1058, %f1059;
	mov.b32 	%r797, %f1060;
	shfl.sync.down.b32	%r798|%p277, %r797, 2, 31, %r790;
	mov.b32 	%f1061, %r798;
	add.f32 	%f1062, %f1060, %f1061;
	mov.b32 	%r799, %f1062;
	shfl.sync.down.b32	%r800|%p278, %r799, 1, 31, %r790;
	mov.b32 	%f1063, %r800;
	add.f32 	%f1064, %f1062, %f1063;
	mov.b32 	%r801, %f1064;
	shfl.sync.idx.b32	%r202|%p279, %r801, 0, 31, %r790;
	@%p273 bra 	$L__BB0_168;
	st.shared.u32 	[_ZZ55rotary_mha_decode_kvconst_72_128_64_2048_float16_kernelE13K_last_rotary+112], %r202;
$L__BB0_168:
	setp.gt.s64 	%p280, %rd41, %rd2;
	setp.ne.s32 	%p281, %r2, 0;
	selp.f32 	%f1073, 0fFF7FFFFD, 0f00000000, %p280;
	ld.shared.u16 	%rs303, [%r6];
	// begin inline asm
	{  cvt.f32.f16 %f1065, %rs303;}

	// end inline asm
	ld.shared.u16 	%rs304, [%r13+7424];
	// begin inline asm
	{  cvt.f32.f16 %f1066, %rs304;}

	// end inline asm
	mul.f32 	%f1074, %f1065, %f1066;
	fma.rn.f32 	%f1075, %f1074, 0f3DB504F4, %f1073;
	add.f32 	%f1076, %f1075, 0f00000000;
	ld.shared.u16 	%rs305, [%r6+64];
	// begin inline asm
	{  cvt.f32.f16 %f1067, %rs305;}

	// end inline asm
	ld.shared.u16 	%rs306, [%r13+7488];
	// begin inline asm
	{  cvt.f32.f16 %f1068, %rs306;}

	// end inline asm
	mul.f32 	%f1077, %f1067, %f1068;
	fma.rn.f32 	%f1078, %f1077, 0f3DB504F4, %f1073;
	add.f32 	%f1079, %f1076, %f1078;
	ld.shared.u16 	%rs307, [%r6+128];
	// begin inline asm
	{  cvt.f32.f16 %f1069, %rs307;}

	// end inline asm
	ld.shared.u16 	%rs308, [%r13+7552];
	// begin inline asm
	{  cvt.f32.f16 %f1070, %rs308;}

	// end inline asm
	mul.f32 	%f1080, %f1069, %f1070;
	fma.rn.f32 	%f1081, %f1080, 0f3DB504F4, %f1073;
	add.f32 	%f1082, %f1079, %f1081;
	ld.shared.u16 	%rs309, [%r6+192];
	// begin inline asm
	{  cvt.f32.f16 %f1071, %rs309;}

	// end inline asm
	ld.shared.u16 	%rs310, [%r13+7616];
	// begin inline asm
	{  cvt.f32.f16 %f1072, %rs310;}

	// end inline asm
	mul.f32 	%f1083, %f1071, %f1072;
	fma.rn.f32 	%f1084, %f1083, 0f3DB504F4, %f1073;
	add.f32 	%f1085, %f1082, %f1084;
	// begin inline asm
	activemask.b32 %r802;
	// end inline asm
	mov.b32 	%r803, %f1085;
	shfl.sync.down.b32	%r804|%p282, %r803, 16, 31, %r802;
	mov.b32 	%f1086, %r804;
	add.f32 	%f1087, %f1085, %f1086;
	mov.b32 	%r805, %f1087;
	shfl.sync.down.b32	%r806|%p283, %r805, 8, 31, %r802;
	mov.b32 	%f1088, %r806;
	add.f32 	%f1089, %f1087, %f1088;
	mov.b32 	%r807, %f1089;
	shfl.sync.down.b32	%r808|%p284, %r807, 4, 31, %r802;
	mov.b32 	%f1090, %r808;
	add.f32 	%f1091, %f1089, %f1090;
	mov.b32 	%r809, %f1091;
	shfl.sync.down.b32	%r810|%p285, %r809, 2, 31, %r802;
	mov.b32 	%f1092, %r810;
	add.f32 	%f1093, %f1091, %f1092;
	mov.b32 	%r811, %f1093;
	shfl.sync.down.b32	%r812|%p286, %r811, 1, 31, %r802;
	mov.b32 	%f1094, %r812;
	add.f32 	%f1095, %f1093, %f1094;
	mov.b32 	%r813, %f1095;
	shfl.sync.idx.b32	%r203|%p287, %r813, 0, 31, %r802;
	@%p281 bra 	$L__BB0_170;
	st.shared.u32 	[_ZZ55rotary_mha_decode_kvconst_72_128_64_2048_float16_kernelE13K_last_rotary+116], %r203;
$L__BB0_170:
	setp.gt.s64 	%p288, %rd42, %rd2;
	setp.ne.s32 	%p289, %r2, 0;
	selp.f32 	%f1104, 0fFF7FFFFD, 0f00000000, %p288;
	ld.shared.u16 	%rs311, [%r6];
	// begin inline asm
	{  cvt.f32.f16 %f1096, %rs311;}

	// end inline asm
	ld.shared.u16 	%rs312, [%r13+7680];
	// begin inline asm
	{  cvt.f32.f16 %f1097, %rs312;}

	// end inline asm
	mul.f32 	%f1105, %f1096, %f1097;
	fma.rn.f32 	%f1106, %f1105, 0f3DB504F4, %f1104;
	add.f32 	%f1107, %f1106, 0f00000000;
	ld.shared.u16 	%rs313, [%r6+64];
	// begin inline asm
	{  cvt.f32.f16 %f1098, %rs313;}

	// end inline asm
	ld.shared.u16 	%rs314, [%r13+7744];
	// begin inline asm
	{  cvt.f32.f16 %f1099, %rs314;}

	// end inline asm
	mul.f32 	%f1108, %f1098, %f1099;
	fma.rn.f32 	%f1109, %f1108, 0f3DB504F4, %f1104;
	add.f32 	%f1110, %f1107, %f1109;
	ld.shared.u16 	%rs315, [%r6+128];
	// begin inline asm
	{  cvt.f32.f16 %f1100, %rs315;}

	// end inline asm
	ld.shared.u16 	%rs316, [%r13+7808];
	// begin inline asm
	{  cvt.f32.f16 %f1101, %rs316;}

	// end inline asm
	mul.f32 	%f1111, %f1100, %f1101;
	fma.rn.f32 	%f1112, %f1111, 0f3DB504F4, %f1104;
	add.f32 	%f1113, %f1110, %f1112;
	ld.shared.u16 	%rs317, [%r6+192];
	// begin inline asm
	{  cvt.f32.f16 %f1102, %rs317;}

	// end inline asm
	ld.shared.u16 	%rs318, [%r13+7872];
	// begin inline asm
	{  cvt.f32.f16 %f1103, %rs318;}

	// end inline asm
	mul.f32 	%f1114, %f1102, %f1103;
	fma.rn.f32 	%f1115, %f1114, 0f3DB504F4, %f1104;
	add.f32 	%f1116, %f1113, %f1115;
	// begin inline asm
	activemask.b32 %r814;
	// end inline asm
	mov.b32 	%r815, %f1116;
	shfl.sync.down.b32	%r816|%p290, %r815, 16, 31, %r814;
	mov.b32 	%f1117, %r816;
	add.f32 	%f1118, %f1116, %f1117;
	mov.b32 	%r817, %f1118;
	shfl.sync.down.b32	%r818|%p291, %r817, 8, 31, %r814;
	mov.b32 	%f1119, %r818;
	add.f32 	%f1120, %f1118, %f1119;
	mov.b32 	%r819, %f1120;
	shfl.sync.down.b32	%r820|%p292, %r819, 4, 31, %r814;
	mov.b32 	%f1121, %r820;
	add.f32 	%f1122, %f1120, %f1121;
	mov.b32 	%r821, %f1122;
	shfl.sync.down.b32	%r822|%p293, %r821, 2, 31, %r814;
	mov.b32 	%f1123, %r822;
	add.f32 	%f1124, %f1122, %f1123;
	mov.b32 	%r823, %f1124;
	shfl.sync.down.b32	%r824|%p294, %r823, 1, 31, %r814;
	mov.b32 	%f1125, %r824;
	add.f32 	%f1126, %f1124, %f1125;
	mov.b32 	%r825, %f1126;
	shfl.sync.idx.b32	%r204|%p295, %r825, 0, 31, %r814;
	@%p289 bra 	$L__BB0_172;
	st.shared.u32 	[_ZZ55rotary_mha_decode_kvconst_72_128_64_2048_float16_kernelE13K_last_rotary+120], %r204;
$L__BB0_172:
	setp.gt.s64 	%p296, %rd278, %rd2;
	setp.ne.s32 	%p297, %r2, 0;
	selp.f32 	%f1135, 0fFF7FFFFD, 0f00000000, %p296;
	ld.shared.u16 	%rs319, [%r6];
	// begin inline asm
	{  cvt.f32.f16 %f1127, %rs319;}

	// end inline asm
	ld.shared.u16 	%rs320, [%r13+7936];
	// begin inline asm
	{  cvt.f32.f16 %f1128, %rs320;}

	// end inline asm
	mul.f32 	%f1136, %f1127, %f1128;
	fma.rn.f32 	%f1137, %f1136, 0f3DB504F4, %f1135;
	add.f32 	%f1138, %f1137, 0f00000000;
	ld.shared.u16 	%rs321, [%r6+64];
	// begin inline asm
	{  cvt.f32.f16 %f1129, %rs321;}

	// end inline asm
	ld.shared.u16 	%rs322, [%r13+8000];
	// begin inline asm
	{  cvt.f32.f16 %f1130, %rs322;}

	// end inline asm
	mul.f32 	%f1139, %f1129, %f1130;
	fma.rn.f32 	%f1140, %f1139, 0f3DB504F4, %f1135;
	add.f32 	%f1141, %f1138, %f1140;
	ld.shared.u16 	%rs323, [%r6+128];
	// begin inline asm
	{  cvt.f32.f16 %f1131, %rs323;}

	// end inline asm
	ld.shared.u16 	%rs324, [%r13+8064];
	// begin inline asm
	{  cvt.f32.f16 %f1132, %rs324;}

	// end inline asm
	mul.f32 	%f1142, %f1131, %f1132;
	fma.rn.f32 	%f1143, %f1142, 0f3DB504F4, %f1135;
	add.f32 	%f1144, %f1141, %f1143;
	ld.shared.u16 	%rs325, [%r6+192];
	// begin inline asm
	{  cvt.f32.f16 %f1133, %rs325;}

	// end inline asm
	ld.shared.u16 	%rs326, [%r13+8128];
	// begin inline asm
	{  cvt.f32.f16 %f1134, %rs326;}

	// end inline asm
	mul.f32 	%f1145, %f1133, %f1134;
	fma.rn.f32 	%f1146, %f1145, 0f3DB504F4, %f1135;
	add.f32 	%f1147, %f1144, %f1146;
	// begin inline asm
	activemask.b32 %r826;
	// end inline asm
	mov.b32 	%r827, %f1147;
	shfl.sync.down.b32	%r828|%p298, %r827, 16, 31, %r826;
	mov.b32 	%f1148, %r828;
	add.f32 	%f1149, %f1147, %f1148;
	mov.b32 	%r829, %f1149;
	shfl.sync.down.b32	%r830|%p299, %r829, 8, 31, %r826;
	mov.b32 	%f1150, %r830;
	add.f32 	%f1151, %f1149, %f1150;
	mov.b32 	%r831, %f1151;
	shfl.sync.down.b32	%r832|%p300, %r831, 4, 31, %r826;
	mov.b32 	%f1152, %r832;
	add.f32 	%f1153, %f1151, %f1152;
	mov.b32 	%r833, %f1153;
	shfl.sync.down.b32	%r834|%p301, %r833, 2, 31, %r826;
	mov.b32 	%f1154, %r834;
	add.f32 	%f1155, %f1153, %f1154;
	mov.b32 	%r835, %f1155;
	shfl.sync.down.b32	%r836|%p302, %r835, 1, 31, %r826;
	mov.b32 	%f1156, %r836;
	add.f32 	%f1157, %f1155, %f1156;
	mov.b32 	%r837, %f1157;
	shfl.sync.idx.b32	%r205|%p303, %r837, 0, 31, %r826;
	@%p297 bra 	$L__BB0_174;
	st.shared.u32 	[_ZZ55rotary_mha_decode_kvconst_72_128_64_2048_float16_kernelE13K_last_rotary+124], %r205;
$L__BB0_174:
	setp.gt.s64 	%p304, %rd13, %rd2;
	bar.sync 	0;
	@%p304 bra 	$L__BB0_176;
	ld.global.nc.u64 	%rd176, [%rd6];
	mad.lo.s64 	%rd177, %rd176, 4831838208, %rd279;
	add.s64 	%rd178, %rd8, %rd177;
	ld.global.v2.u32 	{%r997, %r996}, [%rd178+37748736];
	bra.uni 	$L__BB0_177;
$L__BB0_176:
	mov.f32 	%f1158, 0f00000000;
	// begin inline asm
	{  cvt.rn.f16.f32 %rs327, %f1158;}

	// end inline asm
	cvt.u32.u16 	%r838, %rs327;
	shl.b32 	%r839, %r838, 16;
	or.b32  	%r996, %r839, %r838;
	mov.u32 	%r997, %r996;
$L__BB0_177:
	setp.ge.s64 	%p305, %rd13, %rd2;
	st.shared.v2.u32 	[%r12], {%r997, %r996};
	@%p305 bra 	$L__BB0_179;
	ld.global.nc.u64 	%rd179, [%rd6];
	mad.lo.s64 	%rd180, %rd179, 4831838208, %rd279;
	add.s64 	%rd181, %rd8, %rd180;
	ld.global.v2.u32 	{%r999, %r998}, [%rd181+37767168];
	bra.uni 	$L__BB0_180;
$L__BB0_179:
	mov.f32 	%f1159, 0f00000000;
	// begin inline asm
	{  cvt.rn.f16.f32 %rs328, %f1159;}

	// end inline asm
	cvt.u32.u16 	%r840, %rs328;
	shl.b32 	%r841, %r840, 16;
	or.b32  	%r998, %r841, %r840;
	mov.u32 	%r999, %r998;
$L__BB0_180:
	setp.gt.s64 	%p306, %rd14, %rd2;
	st.shared.v2.u32 	[%r12+256], {%r999, %r998};
	@%p306 bra 	$L__BB0_182;
	ld.global.nc.u64 	%rd182, [%rd6];
	mad.lo.s64 	%rd183, %rd182, 4831838208, %rd279;
	add.s64 	%rd184, %rd8, %rd183;
	ld.global.v2.u32 	{%r1001, %r1000}, [%rd184+37785600];
	bra.uni 	$L__BB0_183;
$L__BB0_182:
	mov.f32 	%f1160, 0f00000000;
	// begin inline asm
	{  cvt.rn.f16.f32 %rs329, %f1160;}

	// end inline asm
	cvt.u32.u16 	%r842, %rs329;
	shl.b32 	%r843, %r842, 16;
	or.b32  	%r1000, %r843, %r842;
	mov.u32 	%r1001, %r1000;
$L__BB0_183:
	setp.gt.s64 	%p307, %rd15, %rd2;
	st.shared.v2.u32 	[%r12+512], {%r1001, %r1000};
	@%p307 bra 	$L__BB0_185;
	ld.global.nc.u64 	%rd185, [%rd6];
	mad.lo.s64 	%rd186, %rd185, 4831838208, %rd279;
	add.s64 	%rd187, %rd8, %rd186;
	ld.global.v2.u32 	{%r1003, %r1002}, [%rd187+37804032];
	bra.uni 	$L__BB0_186;
$L__BB0_185:
	mov.f32 	%f1161, 0f00000000;
	// begin inline asm
	{  cvt.rn.f16.f32 %rs330, %f1161;}

	// end inline asm
	cvt.u32.u16 	%r844, %rs330;
	shl.b32 	%r845, %r844, 16;
	or.b32  	%r1002, %r845, %r844;
	mov.u32 	%r1003, %r1002;
$L__BB0_186:
	setp.gt.s64 	%p308, %rd16, %rd2;
	st.shared.v2.u32 	[%r12+768], {%r1003, %r1002};
	@%p308 bra 	$L__BB0_188;
	ld.global.nc.u64 	%rd188, [%rd6];
	mad.lo.s64 	%rd189, %rd188, 4831838208, %rd279;
	add.s64 	%rd190, %rd8, %rd189;
	ld.global.v2.u32 	{%r1005, %r1004}, [%rd190+37822464];
	bra.uni 	$L__BB0_189;
$L__BB0_188:
	mov.f32 	%f1162, 0f00000000;
	// begin inline asm
	{  cvt.rn.f16.f32 %rs331, %f1162;}

	// end inline asm
	cvt.u32.u16 	%r846, %rs331;
	shl.b32 	%r847, %r846, 16;
	or.b32  	%r1004, %r847, %r846;
	mov.u32 	%r1005, %r1004;
$L__BB0_189:
	setp.gt.s64 	%p309, %rd17, %rd2;
	st.shared.v2.u32 	[%r12+1024], {%r1005, %r1004};
	@%p309 bra 	$L__BB0_191;
	ld.global.nc.u64 	%rd191, [%rd6];
	mad.lo.s64 	%rd192, %rd191, 4831838208, %rd279;
	add.s64 	%rd193, %rd8, %rd192;
	ld.global.v2.u32 	{%r1007, %r1006}, [%rd193+37840896];
	bra.uni 	$L__BB0_192;
$L__BB0_191:
	mov.f32 	%f1163, 0f00000000;
	// begin inline asm
	{  cvt.rn.f16.f32 %rs332, %f1163;}

	// end inline asm
	cvt.u32.u16 	%r848, %rs332;
	shl.b32 	%r849, %r848, 16;
	or.b32  	%r1006, %r849, %r848;
	mov.u32 	%r1007, %r1006;
$L__BB0_192:
	setp.gt.s64 	%p310, %rd18, %rd2;
	st.shared.v2.u32 	[%r12+1280], {%r1007, %r1006};
	@%p310 bra 	$L__BB0_194;
	ld.global.nc.u64 	%rd194, [%rd6];
	mad.lo.s64 	%rd195, %rd194, 4831838208, %rd279;
	add.s64 	%rd196, %rd8, %rd195;
	ld.global.v2.u32 	{%r1009, %r1008}, [%rd196+37859328];
	bra.uni 	$L__BB0_195;
$L__BB0_194:
	mov.f32 	%f1164, 0f00000000;
	// begin inline asm
	{  cvt.rn.f16.f32 %rs333, %f1164;}

	// end inline asm
	cvt.u32.u16 	%r850, %rs333;
	shl.b32 	%r851, %r850, 16;
	or.b32  	%r1008, %r851, %r850;
	mov.u32 	%r1009, %r1008;
$L__BB0_195:
	setp.gt.s64 	%p311, %rd19, %rd2;
	st.shared.v2.u32 	[%r12+1536], {%r1009, %r1008};
	@%p311 bra 	$L__BB0_197;
	ld.global.nc.u64 	%rd197, [%rd6];
	mad.lo.s64 	%rd198, %rd197, 4831838208, %rd279;
	add.s64 	%rd199, %rd8, %rd198;
	ld.global.v2.u32 	{%r1011, %r1010}, [%rd199+37877760];
	bra.uni 	$L__BB0_198;
$L__BB0_197:
	mov.f32 	%f1165, 0f00000000;
	// begin inline asm
	{  cvt.rn.f16.f32 %rs334, %f1165;}

	// end inline asm
	cvt.u32.u16 	%r852, %rs334;
	shl.b32 	%r853, %r852, 16;
	or.b32  	%r1010, %r853, %r852;
	mov.u32 	%r1011, %r1010;
$L__BB0_198:
	setp.gt.s64 	%p312, %rd20, %rd2;
	st.shared.v2.u32 	[%r12+1792], {%r1011, %r1010};
	@%p312 bra 	$L__BB0_200;
	ld.global.nc.u64 	%rd200, [%rd6];
	mad.lo.s64 	%rd201, %rd200, 4831838208, %rd279;
	add.s64 	%rd202, %rd8, %rd201;
	ld.global.v2.u32 	{%r1013, %r1012}, [%rd202+37896192];
	bra.uni 	$L__BB0_201;
$L__BB0_200:
	mov.f32 	%f1166, 0f00000000;
	// begin inline asm
	{  cvt.rn.f16.f32 %rs335, %f1166;}

	// end inline asm
	cvt.u32.u16 	%r854, %rs335;
	shl.b32 	%r855, %r854, 16;
	or.b32  	%r1012, %r855, %r854;
	mov.u32 	%r1013, %r1012;
$L__BB0_201:
	setp.gt.s64 	%p313, %rd21, %rd2;
	st.shared.v2.u32 	[%r12+2048], {%r1013, %r1012};
	@%p313 bra 	$L__BB0_203;
	ld.global.nc.u64 	%rd203, [%rd6];
	mad.lo.s64 	%rd204, %rd203, 4831838208, %rd279;
	add.s64 	%rd205, %rd8, %rd204;
	ld.global.v2.u32 	{%r1015, %r1014}, [%rd205+37914624];
	bra.uni 	$L__BB0_204;
$L__BB0_203:
	mov.f32 	%f1167, 0f00000000;
	// begin inline asm
	{  cvt.rn.f16.f32 %rs336, %f1167;}

	// end inline asm
	cvt.u32.u16 	%r856, %rs336;
	shl.b32 	%r857, %r856, 16;
	or.b32  	%r1014, %r857, %r856;
	mov.u32 	%r1015, %r1014;
$L__BB0_204:
	setp.gt.s64 	%p314, %rd22, %rd2;
	st.shared.v2.u32 	[%r12+2304], {%r1015, %r1014};
	@%p314 bra 	$L__BB0_206;
	ld.global.nc.u64 	%rd206, [%rd6];
	mad.lo.s64 	%rd207, %rd206, 4831838208, %rd279;
	add.s64 	%rd208, %rd8, %rd207;
	ld.global.v2.u32 	{%r1017, %r1016}, [%rd208+37933056];
	bra.uni 	$L__BB0_207;
$L__BB0_206:
	mov.f32 	%f1168, 0f00000000;
	// begin inline asm
	{  cvt.rn.f16.f32 %rs337, %f1168;}

	// end inline asm
	cvt.u32.u16 	%r858, %rs337;
	shl.b32 	%r859, %r858, 16;
	or.b32  	%r1016, %r859, %r858;
	mov.u32 	%r1017, %r1016;
$L__BB0_207:
	setp.gt.s64 	%p315, %rd23, %rd2;
	st.shared.v2.u32 	[%r12+2560], {%r1017, %r1016};
	@%p315 bra 	$L__BB0_209;
	ld.global.nc.u64 	%rd209, [%rd6];
	mad.lo.s64 	%rd210, %rd209, 4831838208, %rd279;
	add.s64 	%rd211, %rd8, %rd210;
	ld.global.v2.u32 	{%r1019, %r1018}, [%rd211+37951488];
	bra.uni 	$L__BB0_210;
$L__BB0_209:
	mov.f32 	%f1169, 0f00000000;
	// begin inline asm
	{  cvt.rn.f16.f32 %rs338, %f1169;}

	// end inline asm
	cvt.u32.u16 	%r860, %rs338;
	shl.b32 	%r861, %r860, 16;
	or.b32  	%r1018, %r861, %r860;
	mov.u32 	%r1019, %r1018;
$L__BB0_210:
	setp.gt.s64 	%p316, %rd24, %rd2;
	st.shared.v2.u32 	[%r12+2816], {%r1019, %r1018};
	@%p316 bra 	$L__BB0_212;
	ld.global.nc.u64 	%rd212, [%rd6];
	mad.lo.s64 	%rd213, %rd212, 4831838208, %rd279;
	add.s64 	%rd214, %rd8, %rd213;
	ld.global.v2.u32 	{%r1021, %r1020}, [%rd214+37969920];
	bra.uni 	$L__BB0_213;
$L__BB0_212:
	mov.f32 	%f1170, 0f00000000;
	// begin inline asm
	{  cvt.rn.f16.f32 %rs339, %f1170;}

	// end inline asm
	cvt.u32.u16 	%r862, %rs339;
	shl.b32 	%r863, %r862, 16;
	or.b32  	%r1020, %r863, %r862;
	mov.u32 	%r1021, %r1020;
$L__BB0_213:
	setp.gt.s64 	%p317, %rd25, %rd2;
	st.shared.v2.u32 	[%r12+3072], {%r1021, %r1020};
	@%p317 bra 	$L__BB0_215;
	ld.global.nc.u64 	%rd215, [%rd6];
	mad.lo.s64 	%rd216, %rd215, 4831838208, %rd279;
	add.s64 	%rd217, %rd8, %rd216;
	ld.global.v2.u32 	{%r1023, %r1022}, [%rd217+37988352];
	bra.uni 	$L__BB0_216;
$L__BB0_215:
	mov.f32 	%f1171, 0f00000000;
	// begin inline asm
	{  cvt.rn.f16.f32 %rs340, %f1171;}

	// end inline asm
	cvt.u32.u16 	%r864, %rs340;
	shl.b32 	%r865, %r864, 16;
	or.b32  	%r1022, %r865, %r864;
	mov.u32 	%r1023, %r1022;
$L__BB0_216:
	setp.gt.s64 	%p318, %rd26, %rd2;
	st.shared.v2.u32 	[%r12+3328], {%r1023, %r1022};
	@%p318 bra 	$L__BB0_218;
	ld.global.nc.u64 	%rd218, [%rd6];
	mad.lo.s64 	%rd219, %rd218, 4831838208, %rd279;
	add.s64 	%rd220, %rd8, %rd219;
	ld.global.v2.u32 	{%r1025, %r1024}, [%rd220+38006784];
	bra.uni 	$L__BB0_219;
$L__BB0_218:
	mov.f32 	%f1172, 0f00000000;
	// begin inline asm
	{  cvt.rn.f16.f32 %rs341, %f1172;}

	// end inline asm
	cvt.u32.u16 	%r866, %rs341;
	shl.b32 	%r867, %r866, 16;
	or.b32  	%r1024, %r867, %r866;
	mov.u32 	%r1025, %r1024;
$L__BB0_219:
	setp.gt.s64 	%p319, %rd27, %rd2;
	st.shared.v2.u32 	[%r12+3584], {%r1025, %r1024};
	@%p319 bra 	$L__BB0_221;
	ld.global.nc.u64 	%rd221, [%rd6];
	mad.lo.s64 	%rd222, %rd221, 4831838208, %rd279;
	add.s64 	%rd223, %rd8, %rd222;
	ld.global.v2.u32 	{%r1027, %r1026}, [%rd223+38025216];
	bra.uni 	$L__BB0_222;
$L__BB0_221:
	mov.f32 	%f1173, 0f00000000;
	// begin inline asm
	{  cvt.rn.f16.f32 %rs342, %f1173;}

	// end inline asm
	cvt.u32.u16 	%r868, %rs342;
	shl.b32 	%r869, %r868, 16;
	or.b32  	%r1026, %r869, %r868;
	mov.u32 	%r1027, %r1026;
$L__BB0_222:
	setp.gt.s64 	%p320, %rd28, %rd2;
	st.shared.v2.u32 	[%r12+3840], {%r1027, %r1026};
	@%p320 bra 	$L__BB0_224;
	ld.global.nc.u64 	%rd224, [%rd6];
	mad.lo.s64 	%rd225, %rd224, 4831838208, %rd279;
	add.s64 	%rd226, %rd8, %rd225;
	ld.global.v2.u32 	{%r1029, %r1028}, [%rd226+38043648];
	bra.uni 	$L__BB0_225;
$L__BB0_224:
	mov.f32 	%f1174, 0f00000000;
	// begin inline asm
	{  cvt.rn.f16.f32 %rs343, %f1174;}

	// end inline asm
	cvt.u32.u16 	%r870, %rs343;
	shl.b32 	%r871, %r870, 16;
	or.b32  	%r1028, %r871, %r870;
	mov.u32 	%r1029, %r1028;
$L__BB0_225:
	setp.gt.s64 	%p321, %rd29, %rd2;
	st.shared.v2.u32 	[%r12+4096], {%r1029, %r1028};
	@%p321 bra 	$L__BB0_227;
	ld.global.nc.u64 	%rd227, [%rd6];
	mad.lo.s64 	%rd228, %rd227, 4831838208, %rd279;
	add.s64 	%rd229, %rd8, %rd228;
	ld.global.v2.u32 	{%r1031, %r1030}, [%rd229+38062080];
	bra.uni 	$L__BB0_228;
$L__BB0_227:
	mov.f32 	%f1175, 0f00000000;
	// begin inline asm
	{  cvt.rn.f16.f32 %rs344, %f1175;}

	// end inline asm
	cvt.u32.u16 	%r872, %rs344;
	shl.b32 	%r873, %r872, 16;
	or.b32  	%r1030, %r873, %r872;
	mov.u32 	%r1031, %r1030;
$L__BB0_228:
	setp.gt.s64 	%p322, %rd30, %rd2;
	st.shared.v2.u32 	[%r12+4352], {%r1031, %r1030};
	@%p322 bra 	$L__BB0_230;
	ld.global.nc.u64 	%rd230, [%rd6];
	mad.lo.s64 	%rd231, %rd230, 4831838208, %rd279;
	add.s64 	%rd232, %rd8, %rd231;
	ld.global.v2.u32 	{%r1033, %r1032}, [%rd232+38080512];
	bra.uni 	$L__BB0_231;
$L__BB0_230:
	mov.f32 	%f1176, 0f00000000;
	// begin inline asm
	{  cvt.rn.f16.f32 %rs345, %f1176;}

	// end inline asm
	cvt.u32.u16 	%r874, %rs345;
	shl.b32 	%r875, %r874, 16;
	or.b32  	%r1032, %r875, %r874;
	mov.u32 	%r1033, %r1032;
$L__BB0_231:
	setp.gt.s64 	%p323, %rd31, %rd2;
	st.shared.v2.u32 	[%r12+4608], {%r1033, %r1032};
	@%p323 bra 	$L__BB0_233;
	ld.global.nc.u64 	%rd233, [%rd6];
	mad.lo.s64 	%rd234, %rd233, 4831838208, %rd279;
	add.s64 	%rd235, %rd8, %rd234;
	ld.global.v2.u32 	{%r1035, %r1034}, [%rd235+38098944];
	bra.uni 	$L__BB0_234;
$L__BB0_233:
	mov.f32 	%f1177, 0f00000000;
	// begin inline asm
	{  cvt.rn.f16.f32 %rs346, %f1177;}

	// end inline asm
	cvt.u32.u16 	%r876, %rs346;
	shl.b32 	%r877, %r876, 16;
	or.b32  	%r1034, %r877, %r876;
	mov.u32 	%r1035, %r1034;
$L__BB0_234:
	setp.gt.s64 	%p324, %rd32, %rd2;
	st.shared.v2.u32 	[%r12+4864], {%r1035, %r1034};
	@%p324 bra 	$L__BB0_236;
	ld.global.nc.u64 	%rd236, [%rd6];
	mad.lo.s64 	%rd237, %rd236, 4831838208, %rd279;
	add.s64 	%rd238, %rd8, %rd237;
	ld.global.v2.u32 	{%r1037, %r1036}, [%rd238+38117376];
	bra.uni 	$L__BB0_237;
$L__BB0_236:
	mov.f32 	%f1178, 0f00000000;
	// begin inline asm
	{  cvt.rn.f16.f32 %rs347, %f1178;}

	// end inline asm
	cvt.u32.u16 	%r878, %rs347;
	shl.b32 	%r879, %r878, 16;
	or.b32  	%r1036, %r879, %r878;
	mov.u32 	%r1037, %r1036;
$L__BB0_237:
	setp.gt.s64 	%p325, %rd33, %rd2;
	st.shared.v2.u32 	[%r12+5120], {%r1037, %r1036};
	@%p325 bra 	$L__BB0_239;
	ld.global.nc.u64 	%rd239, [%rd6];
	mad.lo.s64 	%rd240, %rd239, 4831838208, %rd279;
	add.s64 	%rd241, %rd8, %rd240;
	ld.global.v2.u32 	{%r1039, %r1038}, [%rd241+38135808];
	bra.uni 	$L__BB0_240;
$L__BB0_239:
	mov.f32 	%f1179, 0f00000000;
	// begin inline asm
	{  cvt.rn.f16.f32 %rs348, %f1179;}

	// end inline asm
	cvt.u32.u16 	%r880, %rs348;
	shl.b32 	%r881, %r880, 16;
	or.b32  	%r1038, %r881, %r880;
	mov.u32 	%r1039, %r1038;
$L__BB0_240:
	setp.gt.s64 	%p326, %rd34, %rd2;
	st.shared.v2.u32 	[%r12+5376], {%r1039, %r1038};
	@%p326 bra 	$L__BB0_242;
	ld.global.nc.u64 	%rd242, [%rd6];
	mad.lo.s64 	%rd243, %rd242, 4831838208, %rd279;
	add.s64 	%rd244, %rd8, %rd243;
	ld.global.v2.u32 	{%r1041, %r1040}, [%rd244+38154240];
	bra.uni 	$L__BB0_243;
$L__BB0_242:
	mov.f32 	%f1180, 0f00000000;
	// begin inline asm
	{  cvt.rn.f16.f32 %rs349, %f1180;}

	// end inline asm
	cvt.u32.u16 	%r882, %rs349;
	shl.b32 	%r883, %r882, 16;
	or.b32  	%r1040, %r883, %r882;
	mov.u32 	%r1041, %r1040;
$L__BB0_243:
	setp.gt.s64 	%p327, %rd35, %rd2;
	st.shared.v2.u32 	[%r12+5632], {%r1041, %r1040};
	@%p327 bra 	$L__BB0_245;
	ld.global.nc.u64 	%rd245, [%rd6];
	mad.lo.s64 	%rd246, %rd245, 4831838208, %rd279;
	add.s64 	%rd247, %rd8, %rd246;
	ld.global.v2.u32 	{%r1043, %r1042}, [%rd247+38172672];
	bra.uni 	$L__BB0_246;
$L__BB0_245:
	mov.f32 	%f1181, 0f00000000;
	// begin inline asm
	{  cvt.rn.f16.f32 %rs350, %f1181;}

	// end inline asm
	cvt.u32.u16 	%r884, %rs350;
	shl.b32 	%r885, %r884, 16;
	or.b32  	%r1042, %r885, %r884;
	mov.u32 	%r1043, %r1042;
$L__BB0_246:
	setp.gt.s64 	%p328, %rd36, %rd2;
	st.shared.v2.u32 	[%r12+5888], {%r1043, %r1042};
	@%p328 bra 	$L__BB0_248;
	ld.global.nc.u64 	%rd248, [%rd6];
	mad.lo.s64 	%rd249, %rd248, 4831838208, %rd279;
	add.s64 	%rd250, %rd8, %rd249;
	ld.global.v2.u32 	{%r1045, %r1044}, [%rd250+38191104];
	bra.uni 	$L__BB0_249;
$L__BB0_248:
	mov.f32 	%f1182, 0f00000000;
	// begin inline asm
	{  cvt.rn.f16.f32 %rs351, %f1182;}

	// end inline asm
	cvt.u32.u16 	%r886, %rs351;
	shl.b32 	%r887, %r886, 16;
	or.b32  	%r1044, %r887, %r886;
	mov.u32 	%r1045, %r1044;
$L__BB0_249:
	setp.gt.s64 	%p329, %rd37, %rd2;
	st.shared.v2.u32 	[%r12+6144], {%r1045, %r1044};
	@%p329 bra 	$L__BB0_251;
	ld.global.nc.u64 	%rd251, [%rd6];
	mad.lo.s64 	%rd252, %rd251, 4831838208, %rd279;
	add.s64 	%rd253, %rd8, %rd252;
	ld.global.v2.u32 	{%r1047, %r1046}, [%rd253+38209536];
	bra.uni 	$L__BB0_252;
$L__BB0_251:
	mov.f32 	%f1183, 0f00000000;
	// begin inline asm
	{  cvt.rn.f16.f32 %rs352, %f1183;}

	// end inline asm
	cvt.u32.u16 	%r888, %rs352;
	shl.b32 	%r889, %r888, 16;
	or.b32  	%r1046, %r889, %r888;
	mov.u32 	%r1047, %r1046;
$L__BB0_252:
	setp.gt.s64 	%p330, %rd38, %rd2;
	st.shared.v2.u32 	[%r12+6400], {%r1047, %r1046};
	@%p330 bra 	$L__BB0_254;
	ld.global.nc.u64 	%rd254, [%rd6];
	mad.lo.s64 	%rd255, %rd254, 4831838208, %rd279;
	add.s64 	%rd256, %rd8, %rd255;
	ld.global.v2.u32 	{%r1049, %r1048}, [%rd256+38227968];
	bra.uni 	$L__BB0_255;
$L__BB0_254:
	mov.f32 	%f1184, 0f00000000;
	// begin inline asm
	{  cvt.rn.f16.f32 %rs353, %f1184;}

	// end inline asm
	cvt.u32.u16 	%r890, %rs353;
	shl.b32 	%r891, %r890, 16;
	or.b32  	%r1048, %r891, %r890;
	mov.u32 	%r1049, %r1048;
$L__BB0_255:
	setp.gt.s64 	%p331, %rd39, %rd2;
	st.shared.v2.u32 	[%r12+6656], {%r1049, %r1048};
	@%p331 bra 	$L__BB0_257;
	ld.global.nc.u64 	%rd257, [%rd6];
	mad.lo.s64 	%rd258, %rd257, 4831838208, %rd279;
	add.s64 	%rd259, %rd8, %rd258;
	ld.global.v2.u32 	{%r1051, %r1050}, [%rd259+38246400];
	bra.uni 	$L__BB0_258;
$L__BB0_257:
	mov.f32 	%f1185, 0f00000000;
	// begin inline asm
	{  cvt.rn.f16.f32 %rs354, %f1185;}

	// end inline asm
	cvt.u32.u16 	%r892, %rs354;
	shl.b32 	%r893, %r892, 16;
	or.b32  	%r1050, %r893, %r892;
	mov.u32 	%r1051, %r1050;
$L__BB0_258:
	setp.gt.s64 	%p332, %rd40, %rd2;
	st.shared.v2.u32 	[%r12+6912], {%r1051, %r1050};
	@%p332 bra 	$L__BB0_260;
	ld.global.nc.u64 	%rd260, [%rd6];
	mad.lo.s64 	%rd261, %rd260, 4831838208, %rd279;
	add.s64 	%rd262, %rd8, %rd261;
	ld.global.v2.u32 	{%r1053, %r1052}, [%rd262+38264832];
	bra.uni 	$L__BB0_261;
$L__BB0_260:
	mov.f32 	%f1186, 0f00000000;
	// begin inline asm
	{  cvt.rn.f16.f32 %rs355, %f1186;}

	// end inline asm
	cvt.u32.u16 	%r894, %rs355;
	shl.b32 	%r895, %r894, 16;
	or.b32  	%r1052, %r895, %r894;
	mov.u32 	%r1053, %r1052;
$L__BB0_261:
	setp.gt.s64 	%p333, %rd41, %rd2;
	st.shared.v2.u32 	[%r12+7168], {%r1053, %r1052};
	@%p333 bra 	$L__BB0_263;
	ld.global.nc.u64 	%rd263, [%rd6];
	mad.lo.s64 	%rd264, %rd263, 4831838208, %rd279;
	add.s64 	%rd265, %rd8, %rd264;
	ld.global.v2.u32 	{%r1055, %r1054}, [%rd265+38283264];
	bra.uni 	$L__BB0_264;
$L__BB0_263:
	mov.f32 	%f1187, 0f00000000;
	// begin inline asm
	{  cvt.rn.f16.f32 %rs356, %f1187;}

	// end inline asm
	cvt.u32.u16 	%r896, %rs356;
	shl.b32 	%r897, %r896, 16;
	or.b32  	%r1054, %r897, %r896;
	mov.u32 	%r1055, %r1054;
$L__BB0_264:
	setp.gt.s64 	%p334, %rd42, %rd2;
	st.shared.v2.u32 	[%r12+7424], {%r1055, %r1054};
	@%p334 bra 	$L__BB0_266;
	ld.global.nc.u64 	%rd266, [%rd6];
	mad.lo.s64 	%rd267, %rd266, 4831838208, %rd279;
	add.s64 	%rd268, %rd8, %rd267;
	ld.global.v2.u32 	{%r1057, %r1056}, [%rd268+38301696];
	bra.uni 	$L__BB0_267;
$L__BB0_266:
	mov.f32 	%f1188, 0f00000000;
	// begin inline asm
	{  cvt.rn.f16.f32 %rs357, %f1188;}

	// end inline asm
	cvt.u32.u16 	%r898, %rs357;
	shl.b32 	%r899, %r898, 16;
	or.b32  	%r1056, %r899, %r898;
	mov.u32 	%r1057, %r1056;
$L__BB0_267:
	setp.gt.s64 	%p335, %rd278, %rd2;
	st.shared.v2.u32 	[%r12+7680], {%r1057, %r1056};
	@%p335 bra 	$L__BB0_269;
	ld.global.nc.u64 	%rd269, [%rd6];
	mad.lo.s64 	%rd270, %rd269, 4831838208, %rd279;
	add.s64 	%rd271, %rd8, %rd270;
	ld.global.v2.u32 	{%r1059, %r1058}, [%rd271+38320128];
	bra.uni 	$L__BB0_270;
$L__BB0_269:
	mov.f32 	%f1189, 0f00000000;
	// begin inline asm
	{  cvt.rn.f16.f32 %rs358, %f1189;}

	// end inline asm
	cvt.u32.u16 	%r900, %rs358;
	shl.b32 	%r901, %r900, 16;
	or.b32  	%r1058, %r901, %r900;
	mov.u32 	%r1059, %r1058;
$L__BB0_270:
	st.shared.v2.u32 	[%r12+7936], {%r1059, %r1058};
	ld.shared.f32 	%f1318, [%r11];
	// begin inline asm
	activemask.b32 %r902;
	// end inline asm
	mov.b32 	%r904, %f1318;
	shfl.sync.down.b32	%r905|%p336, %r904, 16, 31, %r902;
	mov.b32 	%f1319, %r905;
	max.f32 	%f1320, %f1318, %f1319;
	mov.b32 	%r906, %f1320;
	shfl.sync.down.b32	%r907|%p337, %r906, 8, 31, %r902;
	mov.b32 	%f1321, %r907;
	max.f32 	%f1322, %f1320, %f1321;
	mov.b32 	%r908, %f1322;
	shfl.sync.down.b32	%r909|%p338, %r908, 4, 31, %r902;
	mov.b32 	%f1323, %r909;
	max.f32 	%f1324, %f1322, %f1323;
	mov.b32 	%r910, %f1324;
	shfl.sync.down.b32	%r911|%p339, %r910, 2, 31, %r902;
	mov.b32 	%f1325, %r911;
	max.f32 	%f1326, %f1324, %f1325;
	mov.b32 	%r912, %f1326;
	shfl.sync.down.b32	%r913|%p340, %r912, 1, 31, %r902;
	mov.b32 	%f1327, %r913;
	max.f32 	%f1328, %f1326, %f1327;
	mov.b32 	%r914, %f1328;
	shfl.sync.idx.b32	%r915|%p341, %r914, 0, 31, %r902;
	mov.b32 	%f1329, %r915;
	max.f32 	%f22, %f1533, %f1329;
	ld.shared.f32 	%f1330, [%r11];
	sub.f32 	%f1331, %f1330, %f22;
	mul.f32 	%f1332, %f1331, 0f3FB8AA3B;
	ex2.approx.f32 	%f1333, %f1332;
	shl.b32 	%r916, %r2, 2;
	mov.u32 	%r917, _ZZ55rotary_mha_decode_kvconst_72_128_64_2048_float16_kernelE1A;
	add.s32 	%r918, %r917, %r916;
	st.shared.f32 	[%r918], %f1333;
	// begin inline asm
	activemask.b32 %r903;
	// end inline asm
	mov.b32 	%r919, %f1333;
	shfl.sync.down.b32	%r920|%p342, %r919, 16, 31, %r903;
	mov.b32 	%f1334, %r920;
	add.f32 	%f1335, %f1333, %f1334;
	mov.b32 	%r921, %f1335;
	shfl.sync.down.b32	%r922|%p343, %r921, 8, 31, %r903;
	mov.b32 	%f1336, %r922;
	add.f32 	%f1337, %f1335, %f1336;
	mov.b32 	%r923, %f1337;
	shfl.sync.down.b32	%r924|%p344, %r923, 4, 31, %r903;
	mov.b32 	%f1338, %r924;
	add.f32 	%f1339, %f1337, %f1338;
	mov.b32 	%r925, %f1339;
	shfl.sync.down.b32	%r926|%p345, %r925, 2, 31, %r903;
	mov.b32 	%f1340, %r926;
	add.f32 	%f1341, %f1339, %f1340;
	mov.b32 	%r927, %f1341;
	shfl.sync.down.b32	%r928|%p346, %r927, 1, 31, %r903;
	mov.b32 	%f1342, %r928;
	add.f32 	%f1343, %f1341, %f1342;
	mov.b32 	%r929, %f1343;
	shfl.sync.idx.b32	%r930|%p347, %r929, 0, 31, %r903;
	mov.b32 	%f1344, %r930;
	sub.f32 	%f1345, %f1533, %f22;
	mul.f32 	%f1346, %f1345, 0f3FB8AA3B;
	ex2.approx.f32 	%f1347, %f1346;
	max.f32 	%f1348, %f1344, 0f3727C5AC;
	fma.rn.f32 	%f23, %f1534, %f1347, %f1348;
	bar.sync 	0;
	ld.shared.f32 	%f1349, [_ZZ55rotary_mha_decode_kvconst_72_128_64_2048_float16_kernelE1A];
	ld.shared.u16 	%rs359, [%r13];
	// begin inline asm
	{  cvt.f32.f16 %f1190, %rs359;}

	// end inline asm
	fma.rn.f32 	%f1350, %f1349, %f1190, 0f00000000;
	ld.shared.f32 	%f1351, [_ZZ55rotary_mha_decode_kvconst_72_128_64_2048_float16_kernelE1A+4];
	ld.shared.u16 	%rs360, [%r13+256];
	// begin inline asm
	{  cvt.f32.f16 %f1191, %rs360;}

	// end inline asm
	fma.rn.f32 	%f1352, %f1351, %f1191, %f1350;
	ld.shared.f32 	%f1353, [_ZZ55rotary_mha_decode_kvconst_72_128_64_2048_float16_kernelE1A+8];
	ld.shared.u16 	%rs361, [%r13+512];
	// begin inline asm
	{  cvt.f32.f16 %f1192, %rs361;}

	// end inline asm
	fma.rn.f32 	%f1354, %f1353, %f1192, %f1352;
	ld.shared.f32 	%f1355, [_ZZ55rotary_mha_decode_kvconst_72_128_64_2048_float16_kernelE1A+12];
	ld.shared.u16 	%rs362, [%r13+768];
	// begin inline asm
	{  cvt.f32.f16 %f1193, %rs362;}

	// end inline asm
	fma.rn.f32 	%f1356, %f1355, %f1193, %f1354;
	ld.shared.f32 	%f1357, [_ZZ55rotary_mha_decode_kvconst_72_128_64_2048_float16_kernelE1A+16];
	ld.shared.u16 	%rs363, [%r13+1024];
	// begin inline asm
	{  cvt.f32.f16 %f1194, %rs363;}

	// end inline asm
	fma.rn.f32 	%f1358, %f1357, %f1194, %f1356;
	ld.shared.f32 	%f1359, [_ZZ55rotary_mha_decode_kvconst_72_128_64_2048_float16_kernelE1A+20];
	ld.shared.u16 	%rs364, [%r13+1280];
	// begin inline asm
	{  cvt.f32.f16 %f1195, %rs364;}

	// end inline asm
	fma.rn.f32 	%f1360, %f1359, %f1195, %f1358;
	ld.shared.f32 	%f1361, [_ZZ55rotary_mha_decode_kvconst_72_128_64_2048_float16_kernelE1A+24];
	ld.shared.u16 	%rs365, [%r13+1536];
	// begin inline asm
	{  cvt.f32.f16 %f1196, %rs365;}

	// end inline asm
	fma.rn.f32 	%f1362, %f1361, %f1196, %f1360;
	ld.shared.f32 	%f1363, [_ZZ55rotary_mha_decode_kvconst_72_128_64_2048_float16_kernelE1A+28];
	ld.shared.u16 	%rs366, [%r13+1792];
	// begin inline asm
	{  cvt.f32.f16 %f1197, %rs366;}

	// end inline asm
	fma.rn.f32 	%f1364, %f1363, %f1197, %f1362;
	ld.shared.f32 	%f1365, [_ZZ55rotary_mha_decode_kvconst_72_128_64_2048_float16_kernelE1A+32];
	ld.shared.u16 	%rs367, [%r13+2048];
	// begin inline asm
	{  cvt.f32.f16 %f1198, %rs367;}

	// end inline asm
	fma.rn.f32 	%f1366, %f1365, %f1198, %f1364;
	ld.shared.f32 	%f1367, [_ZZ55rotary_mha_decode_kvconst_72_128_64_2048_float16_kernelE1A+36];
	ld.shared.u16 	%rs368, [%r13+2304];
	// begin inline asm
	{  cvt.f32.f16 %f1199, %rs368;}

	// end inline asm
	fma.rn.f32 	%f1368, %f1367, %f1199, %f1366;
	ld.shared.f32 	%f1369, [_ZZ55rotary_mha_decode_kvconst_72_128_64_2048_float16_kernelE1A+40];
	ld.shared.u16 	%rs369, [%r13+2560];
	// begin inline asm
	{  cvt.f32.f16 %f1200, %rs369;}

	// end inline asm
	fma.rn.f32 	%f1370, %f1369, %f1200, %f1368;
	ld.shared.f32 	%f1371, [_ZZ55rotary_mha_decode_kvconst_72_128_64_2048_float16_kernelE1A+44];
	ld.shared.u16 	%rs370, [%r13+2816];
	// begin inline asm
	{  cvt.f32.f16 %f1201, %rs370;}

	// end inline asm
	fma.rn.f32 	%f1372, %f1371, %f1201, %f1370;
	ld.shared.f32 	%f1373, [_ZZ55rotary_mha_decode_kvconst_72_128_64_2048_float16_kernelE1A+48];
	ld.shared.u16 	%rs371, [%r13+3072];
	// begin inline asm
	{  cvt.f32.f16 %f1202, %rs371;}

	// end inline asm
	fma.rn.f32 	%f1374, %f1373, %f1202, %f1372;
	ld.shared.f32 	%f1375, [_ZZ55rotary_mha_decode_kvconst_72_128_64_2048_float16_kernelE1A+52];
	ld.shared.u16 	%rs372, [%r13+3328];
	// begin inline asm
	{  cvt.f32.f16 %f1203, %rs372;}

	// end inline asm
	fma.rn.f32 	%f1376, %f1375, %f1203, %f1374;
	ld.shared.f32 	%f1377, [_ZZ55rotary_mha_decode_kvconst_72_128_64_2048_float16_kernelE1A+56];
	ld.shared.u16 	%rs373, [%r13+3584];
	// begin inline asm
	{  cvt.f32.f16 %f1204, %rs373;}

	// end inline asm
	fma.rn.f32 	%f1378, %f1377, %f1204, %f1376;
	ld.shared.f32 	%f1379, [_ZZ55rotary_mha_decode_kvconst_72_128_64_2048_float16_kernelE1A+60];
	ld.shared.u16 	%rs374, [%r13+3840];
	// begin inline asm
	{  cvt.f32.f16 %f1205, %rs374;}

	// end inline asm
	fma.rn.f32 	%f1380, %f1379, %f1205, %f1378;
	ld.shared.f32 	%f1381, [_ZZ55rotary_mha_decode_kvconst_72_128_64_2048_float16_kernelE1A+64];
	ld.shared.u16 	%rs375, [%r13+4096];
	// begin inline asm
	{  cvt.f32.f16 %f1206, %rs375;}

	// end inline asm
	fma.rn.f32 	%f1382, %f1381, %f1206, %f1380;
	ld.shared.f32 	%f1383, [_ZZ55rotary_mha_decode_kvconst_72_128_64_2048_float16_kernelE1A+68];
	ld.shared.u16 	%rs376, [%r13+4352];
	// begin inline asm
	{  cvt.f32.f16 %f1207, %rs376;}

	// end inline asm
	fma.rn.f32 	%f1384, %f1383, %f1207, %f1382;
	ld.shared.f32 	%f1385, [_ZZ55rotary_mha_decode_kvconst_72_128_64_2048_float16_kernelE1A+72];
	ld.shared.u16 	%rs377, [%r13+4608];
	// begin inline asm
	{  cvt.f32.f16 %f1208, %rs377;}

	// end inline asm
	fma.rn.f32 	%f1386, %f1385, %f1208, %f1384;
	ld.shared.f32 	%f1387, [_ZZ55rotary_mha_decode_kvconst_72_128_64_2048_float16_kernelE1A+76];
	ld.shared.u16 	%rs378, [%r13+4864];
	// begin inline asm
	{  cvt.f32.f16 %f1209, %rs378;}

	// end inline asm
	fma.rn.f32 	%f1388, %f1387, %f1209, %f1386;
	ld.shared.f32 	%f1389, [_ZZ55rotary_mha_decode_kvconst_72_128_64_2048_float16_kernelE1A+80];
	ld.shared.u16 	%rs379, [%r13+5120];
	// begin inline asm
	{  cvt.f32.f16 %f1210, %rs379;}

	// end inline asm
	fma.rn.f32 	%f1390, %f1389, %f1210, %f1388;
	ld.shared.f32 	%f1391, [_ZZ55rotary_mha_decode_kvconst_72_128_64_2048_float16_kernelE1A+84];
	ld.shared.u16 	%rs380, [%r13+5376];
	// begin inline asm
	{  cvt.f32.f16 %f1211, %rs380;}

	// end inline asm
	fma.rn.f32 	%f1392, %f1391, %f1211, %f1390;
	ld.shared.f32 	%f1393, [_ZZ55rotary_mha_decode_kvconst_72_128_64_2048_float16_kernelE1A+88];
	ld.shared.u16 	%rs381, [%r13+5632];
	// begin inline asm
	{  cvt.f32.f16 %f1212, %rs381;}

	// end inline asm
	fma.rn.f32 	%f1394, %f1393, %f1212, %f1392;
	ld.shared.f32 	%f1395, [_ZZ55rotary_mha_decode_kvconst_72_128_64_2048_float16_kernelE1A+92];
	ld.shared.u16 	%rs382, [%r13+5888];
	// begin inline asm
	{  cvt.f32.f16 %f1213, %rs382;}

	// end inline asm
	fma.rn.f32 	%f1396, %f1395, %f1213, %f1394;
	ld.shared.f32 	%f1397, [_ZZ55rotary_mha_decode_kvconst_72_128_64_2048_float16_kernelE1A+96];
	ld.shared.u16 	%rs383, [%r13+6144];
	// begin inline asm
	{  cvt.f32.f16 %f1214, %rs383;}

	// end inline asm
	fma.rn.f32 	%f1398, %f1397, %f1214, %f1396;
	ld.shared.f32 	%f1399, [_ZZ55rotary_mha_decode_kvconst_72_128_64_2048_float16_kernelE1A+100];
	ld.shared.u16 	%rs384, [%r13+6400];
	// begin inline asm
	{  cvt.f32.f16 %f1215, %rs384;}

	// end inline asm
	fma.rn.f32 	%f1400, %f1399, %f1215, %f1398;
	ld.shared.f32 	%f1401, [_ZZ55rotary_mha_decode_kvconst_72_128_64_2048_float16_kernelE1A+104];
	ld.shared.u16 	%rs385, [%r13+6656];
	// begin inline asm
	{  cvt.f32.f16 %f1216, %rs385;}

	// end inline asm
	fma.rn.f32 	%f1402, %f1401, %f1216, %f1400;
	ld.shared.f32 	%f1403, [_ZZ55rotary_mha_decode_kvconst_72_128_64_2048_float16_kernelE1A+108];
	ld.shared.u16 	%rs386, [%r13+6912];
	// begin inline asm
	{  cvt.f32.f16 %f1217, %rs386;}

	// end inline asm
	fma.rn.f32 	%f1404, %f1403, %f1217, %f1402;
	ld.shared.f32 	%f1405, [_ZZ55rotary_mha_decode_kvconst_72_128_64_2048_float16_kernelE1A+112];
	ld.shared.u16 	%rs387, [%r13+7168];
	// begin inline asm
	{  cvt.f32.f16 %f1218, %rs387;}

	// end inline asm
	fma.rn.f32 	%f1406, %f1405, %f1218, %f1404;
	ld.shared.f32 	%f1407, [_ZZ55rotary_mha_decode_kvconst_72_128_64_2048_float16_kernelE1A+116];
	ld.shared.u16 	%rs388, [%r13+7424];
	// begin inline asm
	{  cvt.f32.f16 %f1219, %rs388;}

	// end inline asm
	fma.rn.f32 	%f1408, %f1407, %f1219, %f1406;
	ld.shared.f32 	%f1409, [_ZZ55rotary_mha_decode_kvconst_72_128_64_2048_float16_kernelE1A+120];
	ld.shared.u16 	%rs389, [%r13+7680];
	// begin inline asm
	{  cvt.f32.f16 %f1220, %rs389;}

	// end inline asm
	fma.rn.f32 	%f1410, %f1409, %f1220, %f1408;
	ld.shared.f32 	%f1411, [_ZZ55rotary_mha_decode_kvconst_72_128_64_2048_float16_kernelE1A+124];
	ld.shared.u16 	%rs390, [%r13+7936];
	// begin inline asm
	{  cvt.f32.f16 %f1221, %rs390;}

	// end inline asm
	fma.rn.f32 	%f1412, %f1411, %f1221, %f1410;
	ld.shared.f32 	%f1413, [%r10];
	mul.f32 	%f1414, %f1534, %f1413;
	fma.rn.f32 	%f1415, %f1347, %f1414, %f1412;
	div.rn.f32 	%f1416, %f1415, %f23;
	st.shared.f32 	[%r10], %f1416;
	ld.shared.u16 	%rs391, [%r13+64];
	// begin inline asm
	{  cvt.f32.f16 %f1222, %rs391;}

	// end inline asm
	fma.rn.f32 	%f1417, %f1349, %f1222, 0f00000000;
	ld.shared.u16 	%rs392, [%r13+320];
	// begin inline asm
	{  cvt.f32.f16 %f1223, %rs392;}

	// end inline asm
	fma.rn.f32 	%f1418, %f1351, %f1223, %f1417;
	ld.shared.u16 	%rs393, [%r13+576];
	// begin inline asm
	{  cvt.f32.f16 %f1224, %rs393;}

	// end inline asm
	fma.rn.f32 	%f1419, %f1353, %f1224, %f1418;
	ld.shared.u16 	%rs394, [%r13+832];
	// begin inline asm
	{  cvt.f32.f16 %f1225, %rs394;}

	// end inline asm
	fma.rn.f32 	%f1420, %f1355, %f1225, %f1419;
	ld.shared.u16 	%rs395, [%r13+1088];
	// begin inline asm
	{  cvt.f32.f16 %f1226, %rs395;}

	// end inline asm
	fma.rn.f32 	%f1421, %f1357, %f1226, %f1420;
	ld.shared.u16 	%rs396, [%r13+1344];
	// begin inline asm
	{  cvt.f32.f16 %f1227, %rs396;}

	// end inline asm
	fma.rn.f32 	%f1422, %f1359, %f1227, %f1421;
	ld.shared.u16 	%rs397, [%r13+1600];
	// begin inline asm
	{  cvt.f32.f16 %f1228, %rs397;}

	// end inline asm
	fma.rn.f32 	%f1423, %f1361, %f1228, %f1422;
	ld.shared.u16 	%rs398, [%r13+1856];
	// begin inline asm
	{  cvt.f32.f16 %f1229, %rs398;}

	// end inline asm
	fma.rn.f32 	%f1424, %f1363, %f1229, %f1423;
	ld.shared.u16 	%rs399, [%r13+2112];
	// begin inline asm
	{  cvt.f32.f16 %f1230, %rs399;}

	// end inline asm
	fma.rn.f32 	%f1425, %f1365, %f1230, %f1424;
	ld.shared.u16 	%rs400, [%r13+2368];
	// begin inline asm
	{  cvt.f32.f16 %f1231, %rs400;}

	// end inline asm
	fma.rn.f32 	%f1426, %f1367, %f1231, %f1425;
	ld.shared.u16 	%rs401, [%r13+2624];
	// begin inline asm
	{  cvt.f32.f16 %f1232, %rs401;}

	// end inline asm
	fma.rn.f32 	%f1427, %f1369, %f1232, %f1426;
	ld.shared.u16 	%rs402, [%r13+2880];
	// begin inline asm
	{  cvt.f32.f16 %f1233, %rs402;}

	// end inline asm
	fma.rn.f32 	%f1428, %f1371, %f1233, %f1427;
	ld.shared.u16 	%rs403, [%r13+3136];
	// begin inline asm
	{  cvt.f32.f16 %f1234, %rs403;}

	// end inline asm
	fma.rn.f32 	%f1429, %f1373, %f1234, %f1428;
	ld.shared.u16 	%rs404, [%r13+3392];
	// begin inline asm
	{  cvt.f32.f16 %f1235, %rs404;}

	// end inline asm
	fma.rn.f32 	%f1430, %f1375, %f1235, %f1429;
	ld.shared.u16 	%rs405, [%r13+3648];
	// begin inline asm
	{  cvt.f32.f16 %f1236, %rs405;}

	// end inline asm
	fma.rn.f32 	%f1431, %f1377, %f1236, %f1430;
	ld.shared.u16 	%rs406, [%r13+3904];
	// begin inline asm
	{  cvt.f32.f16 %f1237, %rs406;}

	// end inline asm
	fma.rn.f32 	%f1432, %f1379, %f1237, %f1431;
	ld.shared.u16 	%rs407, [%r13+4160];
	// begin inline asm
	{  cvt.f32.f16 %f1238, %rs407;}

	// end inline asm
	fma.rn.f32 	%f1433, %f1381, %f1238, %f1432;
	ld.shared.u16 	%rs408, [%r13+4416];
	// begin inline asm
	{  cvt.f32.f16 %f1239, %rs408;}

	// end inline asm
	fma.rn.f32 	%f1434, %f1383, %f1239, %f1433;
	ld.shared.u16 	%rs409, [%r13+4672];
	// begin inline asm
	{  cvt.f32.f16 %f1240, %rs409;}

	// end inline asm
	fma.rn.f32 	%f1435, %f1385, %f1240, %f1434;
	ld.shared.u16 	%rs410, [%r13+4928];
	// begin inline asm
	{  cvt.f32.f16 %f1241, %rs410;}

	// end inline asm
	fma.rn.f32 	%f1436, %f1387, %f1241, %f1435;
	ld.shared.u16 	%rs411, [%r13+5184];
	// begin inline asm
	{  cvt.f32.f16 %f1242, %rs411;}

	// end inline asm
	fma.rn.f32 	%f1437, %f1389, %f1242, %f1436;
	ld.shared.u16 	%rs412, [%r13+5440];
	// begin inline asm
	{  cvt.f32.f16 %f1243, %rs412;}

	// end inline asm
	fma.rn.f32 	%f1438, %f1391, %f1243, %f1437;
	ld.shared.u16 	%rs413, [%r13+5696];
	// begin inline asm
	{  cvt.f32.f16 %f1244, %rs413;}

	// end inline asm
	fma.rn.f32 	%f1439, %f1393, %f1244, %f1438;
	ld.shared.u16 	%rs414, [%r13+5952];
	// begin inline asm
	{  cvt.f32.f16 %f1245, %rs414;}

	// end inline asm
	fma.rn.f32 	%f1440, %f1395, %f1245, %f1439;
	ld.shared.u16 	%rs415, [%r13+6208];
	// begin inline asm
	{  cvt.f32.f16 %f1246, %rs415;}

	// end inline asm
	fma.rn.f32 	%f1441, %f1397, %f1246, %f1440;
	ld.shared.u16 	%rs416, [%r13+6464];
	// begin inline asm
	{  cvt.f32.f16 %f1247, %rs416;}

	// end inline asm
	fma.rn.f32 	%f1442, %f1399, %f1247, %f1441;
	ld.shared.u16 	%rs417, [%r13+6720];
	// begin inline asm
	{  cvt.f32.f16 %f1248, %rs417;}

	// end inline asm
	fma.rn.f32 	%f1443, %f1401, %f1248, %f1442;
	ld.shared.u16 	%rs418, [%r13+6976];
	// begin inline asm
	{  cvt.f32.f16 %f1249, %rs418;}

	// end inline asm
	fma.rn.f32 	%f1444, %f1403, %f1249, %f1443;
	ld.shared.u16 	%rs419, [%r13+7232];
	// begin inline asm
	{  cvt.f32.f16 %f1250, %rs419;}

	// end inline asm
	fma.rn.f32 	%f1445, %f1405, %f1250, %f1444;
	ld.shared.u16 	%rs420, [%r13+7488];
	// begin inline asm
	{  cvt.f32.f16 %f1251, %rs420;}

	// end inline asm
	fma.rn.f32 	%f1446, %f1407, %f1251, %f1445;
	ld.shared.u16 	%rs421, [%r13+7744];
	// begin inline asm
	{  cvt.f32.f16 %f1252, %rs421;}

	// end inline asm
	fma.rn.f32 	%f1447, %f1409, %f1252, %f1446;
	ld.shared.u16 	%rs422, [%r13+8000];
	// begin inline asm
	{  cvt.f32.f16 %f1253, %rs422;}

	// end inline asm
	fma.rn.f32 	%f1448, %f1411, %f1253, %f1447;
	ld.shared.f32 	%f1449, [%r10+128];
	mul.f32 	%f1450, %f1534, %f1449;
	fma.rn.f32 	%f1451, %f1347, %f1450, %f1448;
	div.rn.f32 	%f1452, %f1451, %f23;
	st.shared.f32 	[%r10+128], %f1452;
	ld.shared.u16 	%rs423, [%r13+128];
	// begin inline asm
	{  cvt.f32.f16 %f1254, %rs423;}

	// end inline asm
	fma.rn.f32 	%f1453, %f1349, %f1254, 0f00000000;
	ld.shared.u16 	%rs424, [%r13+384];
	// begin inline asm
	{  cvt.f32.f16 %f1255, %rs424;}

	// end inline asm
	fma.rn.f32 	%f1454, %f1351, %f1255, %f1453;
	ld.shared.u16 	%rs425, [%r13+640];
	// begin inline asm
	{  cvt.f32.f16 %f1256, %rs425;}

	// end inline asm
	fma.rn.f32 	%f1455, %f1353, %f1256, %f1454;
	ld.shared.u16 	%rs426, [%r13+896];
	// begin inline asm
	{  cvt.f32.f16 %f1257, %rs426;}

	// end inline asm
	fma.rn.f32 	%f1456, %f1355, %f1257, %f1455;
	ld.shared.u16 	%rs427, [%r13+1152];
	// begin inline asm
	{  cvt.f32.f16 %f1258, %rs427;}

	// end inline asm
	fma.rn.f32 	%f1457, %f1357, %f1258, %f1456;
	ld.shared.u16 	%rs428, [%r13+1408];
	// begin inline asm
	{  cvt.f32.f16 %f1259, %rs428;}

	// end inline asm
	fma.rn.f32 	%f1458, %f1359, %f1259, %f1457;
	ld.shared.u16 	%rs429, [%r13+1664];
	// begin inline asm
	{  cvt.f32.f16 %f1260, %rs429;}

	// end inline asm
	fma.rn.f32 	%f1459, %f1361, %f1260, %f1458;
	ld.shared.u16 	%rs430, [%r13+1920];
	// begin inline asm
	{  cvt.f32.f16 %f1261, %rs430;}

	// end inline asm
	fma.rn.f32 	%f1460, %f1363, %f1261, %f1459;
	ld.shared.u16 	%rs431, [%r13+2176];
	// begin inline asm
	{  cvt.f32.f16 %f1262, %rs431;}

	// end inline asm
	fma.rn.f32 	%f1461, %f1365, %f1262, %f1460;
	ld.shared.u16 	%rs432, [%r13+2432];
	// begin inline asm
	{  cvt.f32.f16 %f1263, %rs432;}

	// end inline asm
	fma.rn.f32 	%f1462, %f1367, %f1263, %f1461;
	ld.shared.u16 	%rs433, [%r13+2688];
	// begin inline asm
	{  cvt.f32.f16 %f1264, %rs433;}

	// end inline asm
	fma.rn.f32 	%f1463, %f1369, %f1264, %f1462;
	ld.shared.u16 	%rs434, [%r13+2944];
	// begin inline asm
	{  cvt.f32.f16 %f1265, %rs434;}

	// end inline asm
	fma.rn.f32 	%f1464, %f1371, %f1265, %f1463;
	ld.shared.u16 	%rs435, [%r13+3200];
	// begin inline asm
	{  cvt.f32.f16 %f1266, %rs435;}

	// end inline asm
	fma.rn.f32 	%f1465, %f1373, %f1266, %f1464;
	ld.shared.u16 	%rs436, [%r13+3456];
	// begin inline asm
	{  cvt.f32.f16 %f1267, %rs436;}

	// end inline asm
	fma.rn.f32 	%f1466, %f1375, %f1267, %f1465;
	ld.shared.u16 	%rs437, [%r13+3712];
	// begin inline asm
	{  cvt.f32.f16 %f1268, %rs437;}

	// end inline asm
	fma.rn.f32 	%f1467, %f1377, %f1268, %f1466;
	ld.shared.u16 	%rs438, [%r13+3968];
	// begin inline asm
	{  cvt.f32.f16 %f1269, %rs438;}

	// end inline asm
	fma.rn.f32 	%f1468, %f1379, %f1269, %f1467;
	ld.shared.u16 	%rs439, [%r13+4224];
	// begin inline asm
	{  cvt.f32.f16 %f1270, %rs439;}

	// end inline asm
	fma.rn.f32 	%f1469, %f1381, %f1270, %f1468;
	ld.shared.u16 	%rs440, [%r13+4480];
	// begin inline asm
	{  cvt.f32.f16 %f1271, %rs440;}

	// end inline asm
	fma.rn.f32 	%f1470, %f1383, %f1271, %f1469;
	ld.shared.u16 	%rs441, [%r13+4736];
	// begin inline asm
	{  cvt.f32.f16 %f1272, %rs441;}

	// end inline asm
	fma.rn.f32 	%f1471, %f1385, %f1272, %f1470;
	ld.shared.u16 	%rs442, [%r13+4992];
	// begin inline asm
	{  cvt.f32.f16 %f1273, %rs442;}

	// end inline asm
	fma.rn.f32 	%f1472, %f1387, %f1273, %f1471;
	ld.shared.u16 	%rs443, [%r13+5248];
	// begin inline asm
	{  cvt.f32.f16 %f1274, %rs443;}

	// end inline asm
	fma.rn.f32 	%f1473, %f1389, %f1274, %f1472;
	ld.shared.u16 	%rs444, [%r13+5504];
	// begin inline asm
	{  cvt.f32.f16 %f1275, %rs444;}

	// end inline asm
	fma.rn.f32 	%f1474, %f1391, %f1275, %f1473;
	ld.shared.u16 	%rs445, [%r13+5760];
	// begin inline asm
	{  cvt.f32.f16 %f1276, %rs445;}

	// end inline asm
	fma.rn.f32 	%f1475, %f1393, %f1276, %f1474;
	ld.shared.u16 	%rs446, [%r13+6016];
	// begin inline asm
	{  cvt.f32.f16 %f1277, %rs446;}

	// end inline asm
	fma.rn.f32 	%f1476, %f1395, %f1277, %f1475;
	ld.shared.u16 	%rs447, [%r13+6272];
	// begin inline asm
	{  cvt.f32.f16 %f1278, %rs447;}

	// end inline asm
	fma.rn.f32 	%f1477, %f1397, %f1278, %f1476;
	ld.shared.u16 	%rs448, [%r13+6528];
	// begin inline asm
	{  cvt.f32.f16 %f1279, %rs448;}

	// end inline asm
	fma.rn.f32 	%f1478, %f1399, %f1279, %f1477;
	ld.shared.u16 	%rs449, [%r13+6784];
	// begin inline asm
	{  cvt.f32.f16 %f1280, %rs449;}

	// end inline asm
	fma.rn.f32 	%f1479, %f1401, %f1280, %f1478;
	ld.shared.u16 	%rs450, [%r13+7040];
	// begin inline asm
	{  cvt.f32.f16 %f1281, %rs450;}

	// end inline asm
	fma.rn.f32 	%f1480, %f1403, %f1281, %f1479;
	ld.shared.u16 	%rs451, [%r13+7296];
	// begin inline asm
	{  cvt.f32.f16 %f1282, %rs451;}

	// end inline asm
	fma.rn.f32 	%f1481, %f1405, %f1282, %f1480;
	ld.shared.u16 	%rs452, [%r13+7552];
	// begin inline asm
	{  cvt.f32.f16 %f1283, %rs452;}

	// end inline asm
	fma.rn.f32 	%f1482, %f1407, %f1283, %f1481;
	ld.shared.u16 	%rs453, [%r13+7808];
	// begin inline asm
	{  cvt.f32.f16 %f1284, %rs453;}

	// end inline asm
	fma.rn.f32 	%f1483, %f1409, %f1284, %f1482;
	ld.shared.u16 	%rs454, [%r13+8064];
	// begin inline asm
	{  cvt.f32.f16 %f1285, %rs454;}

	// end inline asm
	fma.rn.f32 	%f1484, %f1411, %f1285, %f1483;
	ld.shared.f32 	%f1485, [%r10+256];
	mul.f32 	%f1486, %f1534, %f1485;
	fma.rn.f32 	%f1487, %f1347, %f1486, %f1484;
	div.rn.f32 	%f1488, %f1487, %f23;
	st.shared.f32 	[%r10+256], %f1488;
	ld.shared.u16 	%rs455, [%r13+192];
	// begin inline asm
	{  cvt.f32.f16 %f1286, %rs455;}

	// end inline asm
	fma.rn.f32 	%f1489, %f1349, %f1286, 0f00000000;
	ld.shared.u16 	%rs456, [%r13+448];
	// begin inline asm
	{  cvt.f32.f16 %f1287, %rs456;}

	// end inline asm
	fma.rn.f32 	%f1490, %f1351, %f1287, %f1489;
	ld.shared.u16 	%rs457, [%r13+704];
	// begin inline asm
	{  cvt.f32.f16 %f1288, %rs457;}

	// end inline asm
	fma.rn.f32 	%f1491, %f1353, %f1288, %f1490;
	ld.shared.u16 	%rs458, [%r13+960];
	// begin inline asm
	{  cvt.f32.f16 %f1289, %rs458;}

	// end inline asm
	fma.rn.f32 	%f1492, %f1355, %f1289, %f1491;
	ld.shared.u16 	%rs459, [%r13+1216];
	// begin inline asm
	{  cvt.f32.f16 %f1290, %rs459;}

	// end inline asm
	fma.rn.f32 	%f1493, %f1357, %f1290, %f1492;
	ld.shared.u16 	%rs460, [%r13+1472];
	// begin inline asm
	{  cvt.f32.f16 %f1291, %rs460;}

	// end inline asm
	fma.rn.f32 	%f1494, %f1359, %f1291, %f1493;
	ld.shared.u16 	%rs461, [%r13+1728];
	// begin inline asm
	{  cvt.f32.f16 %f1292, %rs461;}

	// end inline asm
	fma.rn.f32 	%f1495, %f1361, %f1292, %f1494;
	ld.shared.u16 	%rs462, [%r13+1984];
	// begin inline asm
	{  cvt.f32.f16 %f1293, %rs462;}

	// end inline asm
	fma.rn.f32 	%f1496, %f1363, %f1293, %f1495;
	ld.shared.u16 	%rs463, [%r13+2240];
	// begin inline asm
	{  cvt.f32.f16 %f1294, %rs463;}

	// end inline asm
	fma.rn.f32 	%f1497, %f1365, %f1294, %f1496;
	ld.shared.u16 	%rs464, [%r13+2496];
	// begin inline asm
	{  cvt.f32.f16 %f1295, %rs464;}

	// end inline asm
	fma.rn.f32 	%f1498, %f1367, %f1295, %f1497;
	ld.shared.u16 	%rs465, [%r13+2752];
	// begin inline asm
	{  cvt.f32.f16 %f1296, %rs465;}

	// end inline asm
	fma.rn.f32 	%f1499, %f1369, %f1296, %f1498;
	ld.shared.u16 	%rs466, [%r13+3008];
	// begin inline asm
	{  cvt.f32.f16 %f1297, %rs466;}

	// end inline asm
	fma.rn.f32 	%f1500, %f1371, %f1297, %f1499;
	ld.shared.u16 	%rs467, [%r13+3264];
	// begin inline asm
	{  cvt.f32.f16 %f1298, %rs467;}

	// end inline asm
	fma.rn.f32 	%f1501, %f1373, %f1298, %f1500;
	ld.shared.u16 	%rs468, [%r13+3520];
	// begin inline asm
	{  cvt.f32.f16 %f1299, %rs468;}

	// end inline asm
	fma.rn.f32 	%f1502, %f1375, %f1299, %f1501;
	ld.shared.u16 	%rs469, [%r13+3776];
	// begin inline asm
	{  cvt.f32.f16 %f1300, %rs469;}

	// end inline asm
	fma.rn.f32 	%f1503, %f1377, %f1300, %f1502;
	ld.shared.u16 	%rs470, [%r13+4032];
	// begin inline asm
	{  cvt.f32.f16 %f1301, %rs470;}

	// end inline asm
	fma.rn.f32 	%f1504, %f1379, %f1301, %f1503;
	ld.shared.u16 	%rs471, [%r13+4288];
	// begin inline asm
	{  cvt.f32.f16 %f1302, %rs471;}

	// end inline asm
	fma.rn.f32 	%f1505, %f1381, %f1302, %f1504;
	ld.shared.u16 	%rs472, [%r13+4544];
	// begin inline asm
	{  cvt.f32.f16 %f1303, %rs472;}

	// end inline asm
	fma.rn.f32 	%f1506, %f1383, %f1303, %f1505;
	ld.shared.u16 	%rs473, [%r13+4800];
	// begin inline asm
	{  cvt.f32.f16 %f1304, %rs473;}

	// end inline asm
	fma.rn.f32 	%f1507, %f1385, %f1304, %f1506;
	ld.shared.u16 	%rs474, [%r13+5056];
	// begin inline asm
	{  cvt.f32.f16 %f1305, %rs474;}

	// end inline asm
	fma.rn.f32 	%f1508, %f1387, %f1305, %f1507;
	ld.shared.u16 	%rs475, [%r13+5312];
	// begin inline asm
	{  cvt.f32.f16 %f1306, %rs475;}

	// end inline asm
	fma.rn.f32 	%f1509, %f1389, %f1306, %f1508;
	ld.shared.u16 	%rs476, [%r13+5568];
	// begin inline asm
	{  cvt.f32.f16 %f1307, %rs476;}

	// end inline asm
	fma.rn.f32 	%f1510, %f1391, %f1307, %f1509;
	ld.shared.u16 	%rs477, [%r13+5824];
	// begin inline asm
	{  cvt.f32.f16 %f1308, %rs477;}

	// end inline asm
	fma.rn.f32 	%f1511, %f1393, %f1308, %f1510;
	ld.shared.u16 	%rs478, [%r13+6080];
	// begin inline asm
	{  cvt.f32.f16 %f1309, %rs478;}

	// end inline asm
	fma.rn.f32 	%f1512, %f1395, %f1309, %f1511;
	ld.shared.u16 	%rs479, [%r13+6336];
	// begin inline asm
	{  cvt.f32.f16 %f1310, %rs479;}

	// end inline asm
	fma.rn.f32 	%f1513, %f1397, %f1310, %f1512;
	ld.shared.u16 	%rs480, [%r13+6592];
	// begin inline asm
	{  cvt.f32.f16 %f1311, %rs480;}

	// end inline asm
	fma.rn.f32 	%f1514, %f1399, %f1311, %f1513;
	ld.shared.u16 	%rs481, [%r13+6848];
	// begin inline asm
	{  cvt.f32.f16 %f1312, %rs481;}

	// end inline asm
	fma.rn.f32 	%f1515, %f1401, %f1312, %f1514;
	ld.shared.u16 	%rs482, [%r13+7104];
	// begin inline asm
	{  cvt.f32.f16 %f1313, %rs482;}

	// end inline asm
	fma.rn.f32 	%f1516, %f1403, %f1313, %f1515;
	ld.shared.u16 	%rs483, [%r13+7360];
	// begin inline asm
	{  cvt.f32.f16 %f1314, %rs483;}

	// end inline asm
	fma.rn.f32 	%f1517, %f1405, %f1314, %f1516;
	ld.shared.u16 	%rs484, [%r13+7616];
	// begin inline asm
	{  cvt.f32.f16 %f1315, %rs484;}

	// end inline asm
	fma.rn.f32 	%f1518, %f1407, %f1315, %f1517;
	ld.shared.u16 	%rs485, [%r13+7872];
	// begin inline asm
	{  cvt.f32.f16 %f1316, %rs485;}

	// end inline asm
	fma.rn.f32 	%f1519, %f1409, %f1316, %f1518;
	ld.shared.u16 	%rs486, [%r13+8128];
	// begin inline asm
	{  cvt.f32.f16 %f1317, %rs486;}

	// end inline asm
	fma.rn.f32 	%f1520, %f1411, %f1317, %f1519;
	ld.shared.f32 	%f1521, [%r10+384];
	mul.f32 	%f1522, %f1534, %f1521;
	fma.rn.f32 	%f1523, %f1347, %f1522, %f1520;
	div.rn.f32 	%f1524, %f1523, %f23;
	st.shared.f32 	[%r10+384], %f1524;
	add.s64 	%rd280, %rd280, 1;
	add.s64 	%rd279, %rd279, 589824;
	add.s64 	%rd278, %rd278, 32;
	add.s64 	%rd272, %rd2, 31;
	shr.u64 	%rd273, %rd272, 5;
	setp.lt.u64 	%p348, %rd280, %rd273;
	mov.f32 	%f1533, %f22;
	mov.f32 	%f1534, %f23;
	@%p348 bra 	$L__BB0_14;
$L__BB0_271:
	ld.param.u64 	%rd277, [rotary_mha_decode_kvconst_72_128_64_2048_float16_kernel_param_1];
	cvta.to.global.u64 	%rd274, %rd277;
	bar.sync 	0;
	mad.lo.s32 	%r931, %r2, 12, %r10;
	ld.shared.v4.f32 	{%f1525, %f1526, %f1527, %f1528}, [%r931];
	// begin inline asm
	{  cvt.rn.f16.f32 %rs487, %f1525;}

	// end inline asm
	// begin inline asm
	{  cvt.rn.f16.f32 %rs488, %f1526;}

	// end inline asm
	// begin inline asm
	{  cvt.rn.f16.f32 %rs489, %f1527;}

	// end inline asm
	// begin inline asm
	{  cvt.rn.f16.f32 %rs490, %f1528;}

	// end inline asm
	add.s64 	%rd276, %rd274, %rd74;
	st.global.v4.u16 	[%rd276], {%rs487, %rs488, %rs489, %rs490};
	ret;

}


// ===== COMPILED SASS (sm_100) =====

	.target	sm_100

	.elftype	@"ET_EXEC"


//--------------------- .note.nv.tkinfo           --------------------------
	.section	.note.nv.tkinfo,"",@"SHT_NOTE"
	.sectionflags	@"SHF_NOTE_NV_TKINFO"
	.tkinfo
        /*0018*/ 	.word	0x00000002
        /*0030*/ 	.string	""
        /*0030*/ 	.string	"ptxas"
        /*0030*/ 	.string	"Cuda compilation tools, release 13.0, V13.0.88"
        /*0030*/ 	.string	"Build cuda_13.0.r13.0/compiler.36424714_0"
        /*0030*/ 	.string	"-arch sm_100 -m 64 "



//--------------------- .note.nv.cuinfo           --------------------------
	.section	.note.nv.cuinfo,"",@"SHT_NOTE"
	.sectionflags	@"SHF_NOTE_NV_CUINFO"
        /*0018*/ 	.short	0x0002
        /*001a*/ 	.short	0x0064
        /*001c*/ 	.short	0x0082
	.zero		2


//--------------------- .nv.info                  --------------------------
	.section	.nv.info,"",@"SHT_CUDA_INFO"
	.align	4


	//----- nvinfo : EIATTR_REGCOUNT
	.align		4
        /*0000*/ 	.byte	0x04, 0x2f
        /*0002*/ 	.short	(.L_1 - .L_0)
	.align		4
.L_0:
        /*0004*/ 	.word	index@(rotary_mha_decode_kvconst_72_128_64_2048_float16_kernel)
        /*0008*/ 	.word	0x0000007e


	//----- nvinfo : EIATTR_FRAME_SIZE
	.align		4
.L_1:
        /*000c*/ 	.byte	0x04, 0x11
        /*000e*/ 	.short	(.L_3 - .L_2)
	.align		4
.L_2:
        /*0010*/ 	.word	index@($__internal_0_$__cuda_sm3x_div_rn_noftz_f32_slowpath)
        /*0014*/ 	.word	0x00000000


	//----- nvinfo : EIATTR_FRAME_SIZE
	.align		4
.L_3:
        /*0018*/ 	.byte	0x04, 0x11
        /*001a*/ 	.short	(.L_5 - .L_4)
	.align		4
.L_4:
        /*001c*/ 	.word	index@(rotary_mha_decode_kvconst_72_128_64_2048_float16_kernel)
        /*0020*/ 	.word	0x00000000


	//----- nvinfo : EIATTR_MIN_STACK_SIZE
	.align		4
.L_5:
        /*0024*/ 	.byte	0x04, 0x12
        /*0026*/ 	.short	(.L_7 - .L_6)
	.align		4
.L_6:
        /*0028*/ 	.word	index@(rotary_mha_decode_kvconst_72_128_64_2048_float16_kernel)
        /*002c*/ 	.word	0x00000000
.L_7:


//--------------------- .nv.compat                --------------------------
	.section	.nv.compat,"",@"SHT_CUDA_COMPAT_INFO"
	.align	4
        /*0000*/ 	.byte	0x02, 0x09, 0x00, 0x00, 0x02, 0x02, 0x01, 0x00, 0x02, 0x05, 0x05, 0x00, 0x03, 0x07, 0x01, 0x01
        /*0010*/ 	.byte	0x02, 0x03, 0x00, 0x00, 0x02, 0x06, 0x01, 0x00, 0x04, 0x0b, 0x08, 0x00, 0x01, 0x00, 0x00, 0x00
        /*0020*/ 	.byte	0x00, 0x00, 0x00, 0x00


//--------------------- .nv.info.rotary_mha_decode_kvconst_72_128_64_2048_float16_kernel --------------------------
	.section	.nv.info.rotary_mha_decode_kvconst_72_128_64_2048_float16_kernel,"",@"SHT_CUDA_INFO"
	.sectionflags	@""
	.align	4


	//----- nvinfo : EIATTR_CUDA_API_VERSION
	.align		4
        /*0000*/ 	.byte	0x04, 0x37
        /*0002*/ 	.short	(.L_9 - .L_8)
.L_8:
        /*0004*/ 	.word	0x00000082


	//----- nvinfo : EIATTR_KPARAM_INFO
	.align		4
.L_9:
        /*0008*/ 	.byte	0x04, 0x17
        /*000a*/ 	.short	(.L_11 - .L_10)
.L_10:
        /*000c*/ 	.word	0x00000000
        /*0010*/ 	.short	0x0009
        /*0012*/ 	.short	0x0048
        /*0014*/ 	.byte	0x00, 0xf0, 0x21, 0x00


	//----- nvinfo : EIATTR_KPARAM_INFO
	.align		4
.L_11:
        /*0018*/ 	.byte	0x04, 0x17
        /*001a*/ 	.short	(.L_13 - .L_12)
.L_12:
        /*001c*/ 	.word	0x00000000
        /*0020*/ 	.short	0x0008
        /*0022*/ 	.short	0x0040
        /*0024*/ 	.byte	0x00, 0xf0, 0x21, 0x00


	//----- nvinfo : EIATTR_KPARAM_INFO
	.align		4
.L_13:
        /*0028*/ 	.byte	0x04, 0x17
        /*002a*/ 	.short	(.L_15 - .L_14)
.L_14:
        /*002c*/ 	.word	0x00000000
        /*0030*/ 	.short	0x0007
        /*0032*/ 	.short	0x0038
        /*0034*/ 	.byte	0x00, 0xf0, 0x21, 0x00


	//----- nvinfo : EIATTR_KPARAM_INFO
	.align		4
.L_15:
        /*0038*/ 	.byte	0x04, 0x17
        /*003a*/ 	.short	(.L_17 - .L_16)
.L_16:
        /*003c*/ 	.word	0x00000000
        /*0040*/ 	.short	0x0006
        /*0042*/ 	.short	0x0030
        /*0044*/ 	.byte	0x00, 0xf5, 0x21, 0x00


	//----- nvinfo : EIATTR_KPARAM_INFO
	.align		4
.L_17:
        /*0048*/ 	.byte	0x04, 0x17
        /*004a*/ 	.short	(.L_19 - .L_18)
.L_18:
        /*004c*/ 	.word	0x00000000
        /*0050*/ 	.short	0x0005
        /*0052*/ 	.short	0x0028
        /*0054*/ 	.byte	0x00, 0xf5, 0x21, 0x00


	//----- nvinfo : EIATTR_KPARAM_INFO
	.align		4
.L_19:
        /*0058*/ 	.byte	0x04, 0x17
        /*005a*/ 	.short	(.L_21 - .L_20)
.L_20:
        /*005c*/ 	.word	0x00000000
        /*0060*/ 	.short	0x0004
        /*0062*/ 	.short	0x0020
        /*0064*/ 	.byte	0x00, 0xf5, 0x21, 0x00


	//----- nvinfo : EIATTR_KPARAM_INFO
	.align		4
.L_21:
        /*0068*/ 	.byte	0x04, 0x17
        /*006a*/ 	.short	(.L_23 - .L_22)
.L_22:
        /*006c*/ 	.word	0x00000000
        /*0070*/ 	.short	0x0003
        /*0072*/ 	.short	0x0018
        /*0074*/ 	.byte	0x00, 0xf5, 0x21, 0x00


	//----- nvinfo : EIATTR_KPARAM_INFO
	.align		4
.L_23:
        /*0078*/ 	.byte	0x04, 0x17
        /*007a*/ 	.short	(.L_25 - .L_24)
.L_24:
        /*007c*/ 	.word	0x00000000
        /*0080*/ 	.short	0x0002
        /*0082*/ 	.short	0x0010
        /*0084*/ 	.byte	0x00, 0xf5, 0x21, 0x00


	//----- nvinfo : EIATTR_KPARAM_INFO
	.align		4
.L_25:
        /*0088*/ 	.byte	0x04, 0x17
        /*008a*/ 	.short	(.L_27 - .L_26)
.L_26:
        /*008c*/ 	.word	0x00000000
        /*0090*/ 	.short	0x0001
        /*0092*/ 	.short	0x0008
        /*0094*/ 	.byte	0x00, 0xf5, 0x21, 0x00


	//----- nvinfo : EIATTR_KPARAM_INFO
	.align		4
.L_27:
        /*0098*/ 	.byte	0x04, 0x17
        /*009a*/ 	.short	(.L_29 - .L_28)
.L_28:
        /*009c*/ 	.word	0x00000000
        /*00a0*/ 	.short	0x0000
        /*00a2*/ 	.short	0x0000
        /*00a4*/ 	.byte	0x00, 0xf5, 0x21, 0x00


	//----- nvinfo : EIATTR_SPARSE_MMA_MASK
	.align		4
.L_29:
        /*00a8*/ 	.byte	0x03, 0x50
        /*00aa*/ 	.short	0x0000


	//----- nvinfo : EIATTR_MAXREG_COUNT
	.align		4
        /*00ac*/ 	.byte	0x03, 0x1b
        /*00ae*/ 	.short	0x00ff


	//----- nvinfo : EIATTR_NUM_BARRIERS
	.align		4
        /*00b0*/ 	.byte	0x02, 0x4c
        /*00b2*/ 	.byte	0x01
	.zero		1


	//----- nvinfo : EIATTR_MERCURY_ISA_VERSION
	.align		4
        /*00b4*/ 	.byte	0x03, 0x5f
        /*00b6*/ 	.short	0x0101


	//----- nvinfo : EIATTR_COOP_GROUP_MASK_REGIDS
	.align		4
        /*00b8*/ 	.byte	0x04, 0x29
        /*00ba*/ 	.short	(.L_31 - .L_30)


	//   ....[0]....
.L_30:
        /*00bc*/ 	.word	0x05000011


	//   ....[1]....
        /*00c0*/ 	.word	0x05000011


	//   ....[2]....
        /*00c4*/ 	.word	0x05000011


	//   ....[3]....
        /*00c8*/ 	.word	0x05000011


	//   ....[4]....
        /*00cc*/ 	.word	0x05000011


	//   ....[5]....
        /*00d0*/ 	.word	0x05000011


	//   ....[6]....
        /*00d4*/ 	.word	0x05000010


	//   ....[7]....
        /*00d8*/ 	.word	0x05000010


	//   ....[8]....
        /*00dc*/ 	.word	0x05000010


	//   ....[9]....
        /*00e0*/ 	.word	0x05000010


	//   ....[10]....
        /*00e4*/ 	.word	0x05000010


	//   ....[11]....
        /*00e8*/ 	.word	0x05000010


	//   ....[12]....
        /*00ec*/ 	.word	0x05000010


	//   ....[13]....
        /*00f0*/ 	.word	0x05000010


	//   ....[14]....
        /*00f4*/ 	.word	0x05000010


	//   ....[15]....
        /*00f8*/ 	.word	0x05000010


	//   ....[16]....
        /*00fc*/ 	.word	0x05000010


	//   ....[17]....
        /*0100*/ 	.word	0x05000010


	//   ....[18]....
        /*0104*/ 	.word	0x05000010


	//   ....[19]....
        /*0108*/ 	.word	0x05000010


	//   ....[20]....
        /*010c*/ 	.word	0x05000010


	//   ....[21]....
        /*0110*/ 	.word	0x05000010


	//   ....[22]....
        /*0114*/ 	.word	0x05000010


	//   ....[23]....
        /*0118*/ 	.word	0x05000010


	//   ....[24]....
        /*011c*/ 	.word	0x05000010


	//   ....[25]....
        /*0120*/ 	.word	0x05000010


	//   ....[26]....
        /*0124*/ 	.word	0x05000010


	//   ....[27]....
        /*0128*/ 	.word	0x05000010


	//   ....[28]....
        /*012c*/ 	.word	0x05000010


	//   ....[29]....
        /*0130*/ 	.word	0x05000010


	//   ....[30]....
        /*0134*/ 	.word	0x05000010


	//   ....[31]....
        /*0138*/ 	.word	0x05000010


	//   ....[32]....
        /*013c*/ 	.word	0x05000010


	//   ....[33]....
        /*0140*/ 	.word	0x05000010


	//   ....[34]....
        /*0144*/ 	.word	0x05000010


	//   ....[35]....
        /*0148*/ 	.word	0x05000010


	//   ....[36]....
        /*014c*/ 	.word	0x05000010


	//   ....[37]....
        /*0150*/ 	.word	0x05000010


	//   ....[38]....
        /*0154*/ 	.word	0x05000010


	//   ....[39]....
        /*0158*/ 	.word	0x05000010


	//   ....[40]....
        /*015c*/ 	.word	0x05000010


	//   ....[41]....
        /*0160*/ 	.word	0x05000010


	//   ....[42]....
        /*0164*/ 	.word	0x05000010


	//   ....[43]....
        /*0168*/ 	.word	0x05000010


	//   ....[44]....
        /*016c*/ 	.word	0x05000010


	//   ....[45]....
        /*0170*/ 	.word	0x05000010


	//   ....[46]....
        /*0174*/ 	.word	0x05000010


	//   ....[47]....
        /*0178*/ 	.word	0x05000010


	//   ....[48]....
        /*017c*/ 	.word	0x05000010


	//   ....[49]....
        /*0180*/ 	.word	0x05000010


	//   ....[50]....
        /*0184*/ 	.word	0x05000010


	//   ....[51]....
        /*0188*/ 	.word	0x05000010


	//   ....[52]....
        /*018c*/ 	.word	0x05000010


	//   ....[53]....
        /*0190*/ 	.word	0x05000010


	//   ....[54]....
        /*0194*/ 	.word	0x05000010


	//   ....[55]....
        /*0198*/ 	.word	0x05000010


	//   ....[56]....
        /*019c*/ 	.word	0x05000010


	//   ....[57]....
        /*01a0*/ 	.word	0x05000010


	//   ....[58]....
        /*01a4*/ 	.word	0x05000010


	//   ....[59]....
        /*01a8*/ 	.word	0x05000010


	//   ....[60]....
        /*01ac*/ 	.word	0x05000010


	//   ....[61]....
        /*01b0*/ 	.word	0x05000010


	//   ....[62]....
        /*01b4*/ 	.word	0x05000010


	//   ....[63]....
        /*01b8*/ 	.word	0x05000010


	//   ....[64]....
        /*01bc*/ 	.word	0x05000010


	//   ....[65]....
        /*01c0*/ 	.word	0x05000010


	//   ....[66]....
        /*01c4*/ 	.word	0x05000010


	//   ....[67]....
        /*01c8*/ 	.word	0x05000010


	//   ....[68]....
        /*01cc*/ 	.word	0x05000010


	//   ....[69]....
        /*01d0*/ 	.word	0x05000010


	//   ....[70]....
        /*01d4*/ 	.word	0x05000010


	//   ....[71]....
        /*01d8*/ 	.word	0x05000010


	//   ....[72]....
        /*01dc*/ 	.word	0x05000010


	//   ....[73]....
        /*01e0*/ 	.word	0x05000010


	//   ....[74]....
        /*01e4*/ 	.word	0x05000010


	//   ....[75]....
        /*01e8*/ 	.word	0x05000010


	//   ....[76]....
        /*01ec*/ 	.word	0x05000010


	//   ....[77]....
        /*01f0*/ 	.word	0x05000010


	//   ....[78]....
        /*01f4*/ 	.word	0x05000010


	//   ....[79]....
        /*01f8*/ 	.word	0x05000010


	//   ....[80]....
        /*01fc*/ 	.word	0x05000010


	//   ....[81]....
        /*0200*/ 	.word	0x05000010


	//   ....[82]....
        /*0204*/ 	.word	0x05000010


	//   ....[83]....
        /*0208*/ 	.word	0x05000010


	//   ....[84]....
        /*020c*/ 	.word	0x05000010


	//   ....[85]....
        /*0210*/ 	.word	0x05000010


	//   ....[86]....
        /*0214*/ 	.word	0x05000010


	//   ....[87]....
        /*0218*/ 	.word	0x05000010


	//   ....[88]....
        /*021c*/ 	.word	0x05000010


	//   ....[89]....
        /*0220*/ 	.word	0x05000010


	//   ....[90]....
        /*0224*/ 	.word	0x05000010


	//   ....[91]....
        /*0228*/ 	.word	0x05000010


	//   ....[92]....
        /*022c*/ 	.word	0x05000010


	//   ....[93]....
        /*0230*/ 	.word	0x05000010


	//   ....[94]....
        /*0234*/ 	.word	0x05000010


	//   ....[95]....
        /*0238*/ 	.word	0x05000010


	//   ....[96]....
        /*023c*/ 	.word	0x05000010


	//   ....[97]....
        /*0240*/ 	.word	0x05000010


	//   ....[98]....
        /*0244*/ 	.word	0x05000010


	//   ....[99]....
        /*0248*/ 	.word	0x05000010


	//   ....[100]....
        /*024c*/ 	.word	0x05000010


	//   ....[101]....
        /*0250*/ 	.word	0x05000010


	//   ....[102]....
        /*0254*/ 	.word	0x05000010


	//   ....[103]....
        /*0258*/ 	.word	0x05000010


	//   ....[104]....
        /*025c*/ 	.word	0x05000010


	//   ....[105]....
        /*0260*/ 	.word	0x05000010


	//   ....[106]....
        /*0264*/ 	.word	0x05000010


	//   ....[107]....
        /*0268*/ 	.word	0x05000010


	//   ....[108]....
        /*026c*/ 	.word	0x05000010


	//   ....[109]....
        /*0270*/ 	.word	0x05000010


	//   ....[110]....
        /*0274*/ 	.word	0x05000010


	//   ....[111]....
        /*0278*/ 	.word	0x05000010


	//   ....[112]....
        /*027c*/ 	.word	0x05000010


	//   ....[113]....
        /*0280*/ 	.word	0x05000010


	//   ....[114]....
        /*0284*/ 	.word	0x05000010


	//   ....[115]....
        /*0288*/ 	.word	0x05000010


	//   ....[116]....
        /*028c*/ 	.word	0x05000010


	//   ....[117]....
        /*0290*/ 	.word	0x05000010


	//   ....[118]....
        /*0294*/ 	.word	0x05000010


	//   ....[119]....
        /*0298*/ 	.word	0x05000010


	//   ....[120]....
        /*029c*/ 	.word	0x05000010


	//   ....[121]....
        /*02a0*/ 	.word	0x05000010


	//   ....[122]....
        /*02a4*/ 	.word	0x05000010


	//   ....[123]....
        /*02a8*/ 	.word	0x05000010


	//   ....[124]....
        /*02ac*/ 	.word	0x05000010


	//   ....[125]....
        /*02b0*/ 	.word	0x05000010


	//   ....[126]....
        /*02b4*/ 	.word	0x05000010


	//   ....[127]....
        /*02b8*/ 	.word	0x05000010


	//   ....[128]....
        /*02bc*/ 	.word	0x05000010


	//   ....[129]....
        /*02c0*/ 	.word	0x05000010


	//   ....[130]....
        /*02c4*/ 	.word	0x05000010


	//   ....[131]....
        /*02c8*/ 	.word	0x05000010


	//   ....[132]....
        /*02cc*/ 	.word	0x05000010


	//   ....[133]....
        /*02d0*/ 	.word	0x05000010


	//   ....[134]....
        /*02d4*/ 	.word	0x05000010


	//   ....[135]....
        /*02d8*/ 	.word	0x05000010


	//   ....[136]....
        /*02dc*/ 	.word	0x05000010


	//   ....[137]....
        /*02e0*/ 	.word	0x05000010


	//   ....[138]....
        /*02e4*/ 	.word	0x05000010


	//   ....[139]....
        /*02e8*/ 	.word	0x05000010


	//   ....[140]....
        /*02ec*/ 	.word	0x05000010


	//   ....[141]....
        /*02f0*/ 	.word	0x05000010


	//   ....[142]....
        /*02f4*/ 	.word	0x05000010


	//   ....[143]....
        /*02f8*/ 	.word	0x05000010


	//   ....[144]....
        /*02fc*/ 	.word	0x05000010


	//   ....[145]....
        /*0300*/ 	.word	0x05000010


	//   ....[146]....
        /*0304*/ 	.word	0x05000010


	//   ....[147]....
        /*0308*/ 	.word	0x05000010


	//   ....[148]....
        /*030c*/ 	.word	0x05000010


	//   ....[149]....
        /*0310*/ 	.word	0x05000010


	//   ....[150]....
        /*0314*/ 	.word	0x05000010


	//   ....[151]....
        /*0318*/ 	.word	0x05000010


	//   ....[152]....
        /*031c*/ 	.word	0x05000010


	//   ....[153]....
        /*0320*/ 	.word	0x05000010


	//   ....[154]....
        /*0324*/ 	.word	0x05000010


	//   ....[155]....
        /*0328*/ 	.word	0x05000010


	//   ....[156]....
        /*032c*/ 	.word	0x05000010


	//   ....[157]....
        /*0330*/ 	.word	0x05000010


	//   ....[158]....
        /*0334*/ 	.word	0x05000010


	//   ....[159]....
        /*0338*/ 	.word	0x05000010


	//   ....[160]....
        /*033c*/ 	.word	0x05000010


	//   ....[161]....
        /*0340*/ 	.word	0x05000010


	//   ....[162]....
        /*0344*/ 	.word	0x05000010


	//   ....[163]....
        /*0348*/ 	.word	0x05000010


	//   ....[164]....
        /*034c*/ 	.word	0x05000010


	//   ....[165]....
        /*0350*/ 	.word	0x05000010


	//   ....[166]....
        /*0354*/ 	.word	0x05000010


	//   ....[167]....
        /*0358*/ 	.word	0x05000010


	//   ....[168]....
        /*035c*/ 	.word	0x05000010


	//   ....[169]....
        /*0360*/ 	.word	0x05000010


	//   ....[170]....
        /*0364*/ 	.word	0x05000010


	//   ....[171]....
        /*0368*/ 	.word	0x05000010


	//   ....[172]....
        /*036c*/ 	.word	0x05000010


	//   ....[173]....
        /*0370*/ 	.word	0x05000010


	//   ....[174]....
        /*0374*/ 	.word	0x05000010


	//   ....[175]....
        /*0378*/ 	.word	0x05000010


	//   ....[176]....
        /*037c*/ 	.word	0x05000010


	//   ....[177]....
        /*0380*/ 	.word	0x05000010


	//   ....[178]....
        /*0384*/ 	.word	0x05000010


	//   ....[179]....
        /*0388*/ 	.word	0x05000010


	//   ....[180]....
        /*038c*/ 	.word	0x05000010


	//   ....[181]....
        /*0390*/ 	.word	0x05000010


	//   ....[182]....
        /*0394*/ 	.word	0x05000010


	//   ....[183]....
        /*0398*/ 	.word	0x05000010


	//   ....[184]....
        /*039c*/ 	.word	0x05000010


	//   ....[185]....
        /*03a0*/ 	.word	0x05000010


	//   ....[186]....
        /*03a4*/ 	.word	0x05000014


	//   ....[187]....
        /*03a8*/ 	.word	0x05000014


	//   ....[188]....
        /*03ac*/ 	.word	0x05000014


	//   ....[189]....
        /*03b0*/ 	.word	0x05000014


	//   ....[190]....
        /*03b4*/ 	.word	0x05000014


	//   ....[191]....
        /*03b8*/ 	.word	0x05000014


	//   ....[192]....
        /*03bc*/ 	.word	0x05000009


	//   ....[193]....
        /*03c0*/ 	.word	0x05000009


	//   ....[194]....
        /*03c4*/ 	.word	0x05000009


	//   ....[195]....
        /*03c8*/ 	.word	0x05000009


	//   ....[196]....
        /*03cc*/ 	.word	0x05000009


	//   ....[197]....
        /*03d0*/ 	.word	0x05000009


	//   ....[198]....
        /*03d4*/ 	.word	0x05000009


	//   ....[199]....
        /*03d8*/ 	.word	0x05000009


	//   ....[200]....
        /*03dc*/ 	.word	0x05000009


	//   ....[201]....
        /*03e0*/ 	.word	0x05000009


	//   ....[202]....
        /*03e4*/ 	.word	0x05000009


	//   ....[203]....
        /*03e8*/ 	.word	0x05000009


	//----- nvinfo : EIATTR_COOP_GROUP_INSTR_OFFSETS
	.align		4
.L_31:
        /*03ec*/ 	.byte	0x04, 0x28
        /*03ee*/ 	.short	(.L_33 - .L_32)


	//   ....[0]....
.L_32:
        /*03f0*/ 	.word	0x000050a0


	//   ....[1]....
        /*03f4*/ 	.word	0x000050c0


	//   ....[2]....
        /*03f8*/ 	.word	0x000050e0


	//   ....[3]....
        /*03fc*/ 	.word	0x00005100


	//   ....[4]....
        /*0400*/ 	.word	0x00005120


	//   ....[5]....
        /*0404*/ 	.word	0x00005170


	//   ....[6]....
        /*0408*/ 	.word	0x00005370


	//   ....[7]....
        /*040c*/ 	.word	0x00005390


	//   ....[8]....
        /*0410*/ 	.word	0x000053b0


	//   ....[9]....
        /*0414*/ 	.word	0x000053d0


	//   ....[10]....
        /*0418*/ 	.word	0x000053f0


	//   ....[11]....
        /*041c*/ 	.word	0x00005420


	//   ....[12]....
        /*0420*/ 	.word	0x00005660


	//   ....[13]....
        /*0424*/ 	.word	0x00005680


	//   ....[14]....
        /*0428*/ 	.word	0x000056a0


	//   ....[15]....
        /*042c*/ 	.word	0x000056c0


	//   ....[16]....
        /*0430*/ 	.word	0x000056e0


	//   ....[17]....
        /*0434*/ 	.word	0x00005710


	//   ....[18]....
        /*0438*/ 	.word	0x00005940


	//   ....[19]....
        /*043c*/ 	.word	0x00005960


	//   ....[20]....
        /*0440*/ 	.word	0x00005980


	//   ....[21]....
        /*0444*/ 	.word	0x000059a0


	//   ....[22]....
        /*0448*/ 	.word	0x000059c0


	//   ....[23]....
        /*044c*/ 	.word	0x000059f0


	//   ....[24]....
        /*0450*/ 	.word	0x00005c20


	//   ....[25]....
        /*0454*/ 	.word	0x00005c40


	//   ....[26]....
        /*0458*/ 	.word	0x00005c60


	//   ....[27]....
        /*045c*/ 	.word	0x00005c80


	//   ....[28]....
        /*0460*/ 	.word	0x00005ca0


	//   ....[29]....
        /*0464*/ 	.word	0x00005cd0


	//   ....[30]....
        /*0468*/ 	.word	0x00005f00


	//   ....[31]....
        /*046c*/ 	.word	0x00005f20


	//   ....[32]....
        /*0470*/ 	.word	0x00005f40


	//   ....[33]....
        /*0474*/ 	.word	0x00005f60


	//   ....[34]....
        /*0478*/ 	.word	0x00005f80


	//   ....[35]....
        /*047c*/ 	.word	0x00005fb0


	//   ....[36]....
        /*0480*/ 	.word	0x000061e0


	//   ....[37]....
        /*0484*/ 	.word	0x00006200


	//   ....[38]....
        /*0488*/ 	.word	0x00006220


	//   ....[39]....
        /*048c*/ 	.word	0x00006240


	//   ....[40]....
        /*0490*/ 	.word	0x00006260


	//   ....[41]....
        /*0494*/ 	.word	0x00006290


	//   ....[42]....
        /*0498*/ 	.word	0x000064c0


	//   ....[43]....
        /*049c*/ 	.word	0x000064e0


	//   ....[44]....
        /*04a0*/ 	.word	0x00006500


	//   ....[45]....
        /*04a4*/ 	.word	0x00006520


	//   ....[46]....
        /*04a8*/ 	.word	0x00006540


	//   ....[47]....
        /*04ac*/ 	.word	0x00006570


	//   ....[48]....
        /*04b0*/ 	.word	0x000067a0


	//   ....[49]....
        /*04b4*/ 	.word	0x000067c0


	//   ....[50]....
        /*04b8*/ 	.word	0x000067e0


	//   ....[51]....
        /*04bc*/ 	.word	0x00006800


	//   ....[52]....
        /*04c0*/ 	.word	0x00006820


	//   ....[53]....
        /*04c4*/ 	.word	0x00006850


	//   ....[54]....
        /*04c8*/ 	.word	0x00006a80


	//   ....[55]....
        /*04cc*/ 	.word	0x00006aa0


	//   ....[56]....
        /*04d0*/ 	.word	0x00006ac0


	//   ....[57]....
        /*04d4*/ 	.word	0x00006ae0


	//   ....[58]....
        /*04d8*/ 	.word	0x00006b00


	//   ....[59]....
        /*04dc*/ 	.word	0x00006b30


	//   ....[60]....
        /*04e0*/ 	.word	0x00006d60


	//   ....[61]....
        /*04e4*/ 	.word	0x00006d80


	//   ....[62]....
        /*04e8*/ 	.word	0x00006da0


	//   ....[63]....
        /*04ec*/ 	.word	0x00006dc0


	//   ....[64]....
        /*04f0*/ 	.word	0x00006de0


	//   ....[65]....
        /*04f4*/ 	.word	0x00006e10


	//   ....[66]....
        /*04f8*/ 	.word	0x00007040


	//   ....[67]....
        /*04fc*/ 	.word	0x00007060


	//   ....[68]....
        /*0500*/ 	.word	0x00007080


	//   ....[69]....
        /*0504*/ 	.word	0x000070a0


	//   ....[70]....
        /*0508*/ 	.word	0x000070c0


	//   ....[71]....
        /*050c*/ 	.word	0x000070f0


	//   ....[72]....
        /*0510*/ 	.word	0x00007320


	//   ....[73]....
        /*0514*/ 	.word	0x00007340


	//   ....[74]....
        /*0518*/ 	.word	0x00007360


	//   ....[75]....
        /*051c*/ 	.word	0x00007380


	//   ....[76]....
        /*0520*/ 	.word	0x000073a0


	//   ....[77]....
        /*0524*/ 	.word	0x000073d0


	//   ....[78]....
        /*0528*/ 	.word	0x00007600


	//   ....[79]....
        /*052c*/ 	.word	0x00007620


	//   ....[80]....
        /*0530*/ 	.word	0x00007640


	//   ....[81]....
        /*0534*/ 	.word	0x00007660


	//   ....[82]....
        /*0538*/ 	.word	0x00007680


	//   ....[83]....
        /*053c*/ 	.word	0x000076b0


	//   ....[84]....
        /*0540*/ 	.word	0x000078e0


	//   ....[85]....
        /*0544*/ 	.word	0x00007900


	//   ....[86]....
        /*0548*/ 	.word	0x00007920


	//   ....[87]....
        /*054c*/ 	.word	0x00007940


	//   ....[88]....
        /*0550*/ 	.word	0x00007960


	//   ....[89]....
        /*0554*/ 	.word	0x00007990


	//   ....[90]....
        /*0558*/ 	.word	0x00007bc0


	//   ....[91]....
        /*055c*/ 	.word	0x00007be0


	//   ....[92]....
        /*0560*/ 	.word	0x00007c00


	//   ....[93]....
        /*0564*/ 	.word	0x00007c20


	//   ....[94]....
        /*0568*/ 	.word	0x00007c40


	//   ....[95]....
        /*056c*/ 	.word	0x00007c70


	//   ....[96]....
        /*0570*/ 	.word	0x00007ea0


	//   ....[97]....
        /*0574*/ 	.word	0x00007ec0


	//   ....[98]....
        /*0578*/ 	.word	0x00007ee0


	//   ....[99]....
        /*057c*/ 	.word	0x00007f00


	//   ....[100]....
        /*0580*/ 	.word	0x00007f20


	//   ....[101]....
        /*0584*/ 	.word	0x00007f50


	//   ....[102]....
        /*0588*/ 	.word	0x00008180


	//   ....[103]....
        /*058c*/ 	.word	0x000081a0


	//   ....[104]....
        /*0590*/ 	.word	0x000081c0


	//   ....[105]....
        /*0594*/ 	.word	0x000081e0


	//   ....[106]....
        /*0598*/ 	.word	0x00008200


	//   ....[107]....
        /*059c*/ 	.word	0x00008230


	//   ....[108]....
        /*05a0*/ 	.word	0x00008460


	//   ....[109]....
        /*05a4*/ 	.word	0x00008480


	//   ....[110]....
        /*05a8*/ 	.word	0x000084a0


	//   ....[111]....
        /*05ac*/ 	.word	0x000084c0


	//   ....[112]....
        /*05b0*/ 	.word	0x000084e0


	//   ....[113]....
        /*05b4*/ 	.word	0x00008510


	//   ....[114]....
        /*05b8*/ 	.word	0x00008740


	//   ....[115]....
        /*05bc*/ 	.word	0x00008760


	//   ....[116]....
        /*05c0*/ 	.word	0x00008780


	//   ....[117]....
        /*05c4*/ 	.word	0x000087a0


	//   ....[118]....
        /*05c8*/ 	.word	0x000087c0


	//   ....[119]....
        /*05cc*/ 	.word	0x000087f0


	//   ....[120]....
        /*05d0*/ 	.word	0x00008a20


	//   ....[121]....
        /*05d4*/ 	.word	0x00008a40


	//   ....[122]....
        /*05d8*/ 	.word	0x00008a60


	//   ....[123]....
        /*05dc*/ 	.word	0x00008a80


	//   ....[124]....
        /*05e0*/ 	.word	0x00008aa0


	//   ....[125]....
        /*05e4*/ 	.word	0x00008ad0


	//   ....[126]....
        /*05e8*/ 	.word	0x00008d00


	//   ....[127]....
        /*05ec*/ 	.word	0x00008d20


	//   ....[128]....
        /*05f0*/ 	.word	0x00008d40


	//   ....[129]....
        /*05f4*/ 	.word	0x00008d60


	//   ....[130]....
        /*05f8*/ 	.word	0x00008d80


	//   ....[131]....
        /*05fc*/ 	.word	0x00008db0


	//   ....[132]....
        /*0600*/ 	.word	0x00008fe0


	//   ....[133]....
        /*0604*/ 	.word	0x00009000


	//   ....[134]....
        /*0608*/ 	.word	0x00009020


	//   ....[135]....
        /*060c*/ 	.word	0x00009040


	//   ....[136]....
        /*0610*/ 	.word	0x00009060


	//   ....[137]....
        /*0614*/ 	.word	0x00009090


	//   ....[138]....
        /*0618*/ 	.word	0x000092c0


	//   ....[139]....
        /*061c*/ 	.word	0x000092e0


	//   ....[140]....
        /*0620*/ 	.word	0x00009300


	//   ....[141]....
        /*0624*/ 	.word	0x00009320


	//   ....[142]....
        /*0628*/ 	.word	0x00009340


	//   ....[143]....
        /*062c*/ 	.word	0x00009370


	//   ....[144]....
        /*0630*/ 	.word	0x000095a0


	//   ....[145]....
        /*0634*/ 	.word	0x000095c0


	//   ....[146]....
        /*0638*/ 	.word	0x000095e0


	//   ....[147]....
        /*063c*/ 	.word	0x00009600


	//   ....[148]....
        /*0640*/ 	.word	0x00009620


	//   ....[149]....
        /*0644*/ 	.word	0x00009660


	//   ....[150]....
        /*0648*/ 	.word	0x00009890


	//   ....[151]....
        /*064c*/ 	.word	0x000098b0


	//   ....[152]....
        /*0650*/ 	.word	0x000098d0


	//   ....[153]....
        /*0654*/ 	.word	0x000098f0


	//   ....[154]....
        /*0658*/ 	.word	0x00009930


	//   ....[155]....
        /*065c*/ 	.word	0x00009960


	//   ....[156]....
        /*0660*/ 	.word	0x00009b80


	//   ....[157]....
        /*0664*/ 	.word	0x00009ba0


	//   ....[158]....
        /*0668*/ 	.word	0x00009bc0


	//   ....[159]....
        /*066c*/ 	.word	0x00009be0


	//   ....[160]....
        /*0670*/ 	.word	0x00009c00


	//   ....[161]....
        /*0674*/ 	.word	0x00009c30


	//   ....[162]....
        /*0678*/ 	.word	0x00009e50


	//   ....[163]....
        /*067c*/ 	.word	0x00009e70


	//   ....[164]....
        /*0680*/ 	.word	0x00009e90


	//   ....[165]....
        /*0684*/ 	.word	0x00009eb0


	//   ....[166]....
        /*0688*/ 	.word	0x00009ed0


	//   ....[167]....
        /*068c*/ 	.word	0x00009f00


	//   ....[168]....
        /*0690*/ 	.word	0x0000a120


	//   ....[169]....
        /*0694*/ 	.word	0x0000a140


	//   ....[170]....
        /*0698*/ 	.word	0x0000a160


	//   ....[171]....
        /*069c*/ 	.word	0x0000a180


	//   ....[172]....
        /*06a0*/ 	.word	0x0000a1a0


	//   ....[173]....
        /*06a4*/ 	.word	0x0000a1d0


	//   ....[174]....
        /*06a8*/ 	.word	0x0000a3f0


	//   ....[175]....
        /*06ac*/ 	.word	0x0000a410


	//   ....[176]....
        /*06b0*/ 	.word	0x0000a430


	//   ....[177]....
        /*06b4*/ 	.word	0x0000a450


	//   ....[178]....
        /*06b8*/ 	.word	0x0000a470


	//   ....[179]....
        /*06bc*/ 	.word	0x0000a4a0


	//   ....[180]....
        /*06c0*/ 	.word	0x0000a6c0


	//   ....[181]....
        /*06c4*/ 	.word	0x0000a6e0


	//   ....[182]....
        /*06c8*/ 	.word	0x0000a700


	//   ....[183]....
        /*06cc*/ 	.word	0x0000a720


	//   ....[184]....
        /*06d0*/ 	.word	0x0000a740


	//   ....[185]....
        /*06d4*/ 	.word	0x0000a770


	//   ....[186]....
        /*06d8*/ 	.word	0x0000a990


	//   ....[187]....
        /*06dc*/ 	.word	0x0000a9b0


	//   ....[188]....
        /*06e0*/ 	.word	0x0000a9d0


	//   ....[189]....
        /*06e4*/ 	.word	0x0000a9f0


	//   ....[190]....
        /*06e8*/ 	.word	0x0000aa30


	//   ....[191]....
        /*06ec*/ 	.word	0x0000ab10


	//   ....[192]....
        /*06f0*/ 	.word	0x0000dc70


	//   ....[193]....
        /*06f4*/ 	.word	0x0000dc90


	//   ....[194]....
        /*06f8*/ 	.word	0x0000dcb0


	//   ....[195]....
        /*06fc*/ 	.word	0x0000dcd0


	//   ....[196]....
        /*0700*/ 	.word	0x0000dcf0


	//   ....[197]....
        /*0704*/ 	.word	0x0000dd10


	//   ....[198]....
        /*0708*/ 	.word	0x0000dde0


	//   ....[199]....
        /*070c*/ 	.word	0x0000de50


	//   ....[200]....
        /*0710*/ 	.word	0x0000df50


	//   ....[201]....
        /*0714*/ 	.word	0x0000e0f0


	//   ....[202]....
        /*0718*/ 	.word	0x0000e260


	//   ....[203]....
        /*071c*/ 	.word	0x0000e400


	//----- nvinfo : EIATTR_VRC_CTA_INIT_COUNT
	.align		4
.L_33:
        /*0720*/ 	.byte	0x02, 0x4a
	.zero		1
	.zero		1


	//----- nvinfo : EIATTR_EXIT_INSTR_OFFSETS
	.align		4
        /*0724*/ 	.byte	0x04, 0x1c
        /*0726*/ 	.short	(.L_35 - .L_34)


	//   ....[0]....
.L_34:
        /*0728*/ 	.word	0x0000fd70


	//----- nvinfo : EIATTR_MAX_THREADS
	.align		4
.L_35:
        /*072c*/ 	.byte	0x04, 0x05
        /*072e*/ 	.short	(.L_37 - .L_36)
.L_36:
        /*0730*/ 	.word	0x00000020
        /*0734*/ 	.word	0x00000001
        /*0738*/ 	.word	0x00000001


	//----- nvinfo : EIATTR_CRS_STACK_SIZE
	.align		4
.L_37:
        /*073c*/ 	.byte	0x04, 0x1e
        /*073e*/ 	.short	(.L_39 - .L_38)
.L_38:
        /*0740*/ 	.word	0x00000000


	//----- nvinfo : EIATTR_CBANK_PARAM_SIZE
	.align		4
.L_39:
        /*0744*/ 	.byte	0x03, 0x19
        /*0746*/ 	.short	0x0050


	//----- nvinfo : EIATTR_PARAM_CBANK
	.align		4
        /*0748*/ 	.byte	0x04, 0x0a
        /*074a*/ 	.short	(.L_41 - .L_40)
	.align		4
.L_40:
        /*074c*/ 	.word	index@(.nv.constant0.rotary_mha_decode_kvconst_72_128_64_2048_float16_kernel)
        /*0750*/ 	.short	0x0380
        /*0752*/ 	.short	0x0050


	//----- nvinfo : EIATTR_SW_WAR
	.align		4
.L_41:
        /*0754*/ 	.byte	0x04, 0x36
        /*0756*/ 	.short	(.L_43 - .L_42)
.L_42:
        /*0758*/ 	.word	0x00000008
.L_43:


//--------------------- .nv.callgraph             --------------------------
	.section	.nv.callgraph,"",@"SHT_CUDA_CALLGRAPH"
	.align	4
	.sectionentsize	8
	.align		4
        /*0000*/ 	.word	0x00000000
	.align		4
        /*0004*/ 	.word	0xffffffff
	.align		4
        /*0008*/ 	.word	0x00000000
	.align		4
        /*000c*/ 	.word	0xfffffffe
	.align		4
        /*0010*/ 	.word	0x00000000
	.align		4
        /*0014*/ 	.word	0xfffffffd
	.align		4
        /*0018*/ 	.word	0x00000000
	.align		4
        /*001c*/ 	.word	0xfffffffc


//--------------------- .text.rotary_mha_decode_kvconst_72_128_64_2048_float16_kernel --------------------------
	.section	.text.rotary_mha_decode_kvconst_72_128_64_2048_float16_kernel,"ax",@progbits
	.align	128
        .global         rotary_mha_decode_kvconst_72_128_64_2048_float16_kernel
        .type           rotary_mha_decode_kvconst_72_128_64_2048_float16_kernel,@function
        .size           rotary_mha_decode_kvconst_72_128_64_2048_float16_kernel,(.L_x_38 - rotary_mha_decode_kvconst_72_128_64_2048_float16_kernel)
        .other          rotary_mha_decode_kvconst_72_128_64_2048_float16_kernel,@"STO_CUDA_ENTRY STV_DEFAULT"
rotary_mha_decode_kvconst_72_128_64_2048_float16_kernel:
.text.rotary_mha_decode_kvconst_72_128_64_2048_float16_kernel:
[----:B------:R-:W-:Y:S01]  /*0000*/  LDC R1, c[0x0][0x37c] ;  /* 0x0000df00ff017b82 */ /* 0x000fe20000000800 */
[----:B------:R-:W0:Y:S07]  /*0010*/  S2R R10, SR_CTAID.X ;  /* 0x00000000000a7919 */ /* 0x000e2e0000002500 */
[----:B------:R-:W0:Y:S01]  /*0020*/  LDC.64 R32, c[0x0][0x3b0] ;  /* 0x0000ec00ff207b82 */ /* 0x000e220000000a00 */
[----:B------:R-:W1:Y:S01]  /*0030*/  LDCU.64 UR12, c[0x0][0x358] ;  /* 0x00006b00ff0c77ac */ /* 0x000e620008000a00 */
[----:B0-----:R-:W-:-:S06]  /*0040*/  IMAD.WIDE.U32 R32, R10, 0x8, R32 ;  /* 0x000000080a207825 */ /* 0x001fcc00078e0020 */
[----:B-1----:R-:W5:Y:S01]  /*0050*/  LDG.E.64.CONSTANT R32, desc[UR12][R32.64] ;  /* 0x0000000c20207981 */ /* 0x002f62000c1e9b00 */
[----:B------:R-:W-:Y:S02]  /*0060*/  HFMA2 R5, -RZ, RZ, 1.5732421875, -0.00018370151519775390625 ;  /* 0x3e4b8a05ff057431 */ /* 0x000fe400000001ff */
[----:B------:R-:W-:Y:S01]  /*0070*/  IMAD.MOV.U32 R4, RZ, RZ, 0x303eee36 ;  /* 0x303eee36ff047424 */ /* 0x000fe200078e00ff */
[----:B------:R-:W-:Y:S01]  /*0080*/  BSSY.RECONVERGENT B0, `(.L_x_0) ;  /* 0x000002b000007945 */ /* 0x000fe20003800200 */
[----:B------:R-:W0:Y:S01]  /*0090*/  S2R R0, SR_TID.X ;  /* 0x0000000000007919 */ /* 0x000e220000002100 */
[----:B------:R-:W-:Y:S02]  /*00a0*/  IMAD.MOV.U32 R3, RZ, RZ, 0x3fb8aa3b ;  /* 0x3fb8aa3bff037424 */ /* 0x000fe400078e00ff */
[----:B------:R-:W-:Y:S01]  /*00b0*/  IMAD.MOV.U32 R8, RZ, RZ, 0x391fcb8e ;  /* 0x391fcb8eff087424 */ /* 0x000fe200078e00ff */
[----:B------:R-:W1:Y:S01]  /*00c0*/  S2R R11, SR_CTAID.Y ;  /* 0x00000000000b7919 */ /* 0x000e620000002600 */
[----:B------:R-:W-:Y:S01]  /*00d0*/  FFMA R2, -R4, R3, 3.622995450314192567e-07 ;  /* 0x34c2821204027423 */ /* 0x000fe20000000103 */
[----:B------:R-:W-:-:S03]  /*00e0*/  IMAD.MOV.U32 R9, RZ, RZ, 0x3f800000 ;  /* 0x3f800000ff097424 */ /* 0x000fc600078e00ff */
[----:B------:R-:W-:-:S04]  /*00f0*/  FFMA R3, R5, 1.9251366722983220825e-08, R2 ;  /* 0x32a55e3405037823 */ /* 0x000fc80000000002 */
[----:B------:R-:W-:-:S04]  /*0100*/  FFMA R3, -R4, 0.014334906823933124542, R3 ;  /* 0x3c6adcf504037823 */ /* 0x000fc80000000103 */
[----:B------:R-:W-:-:S04]  /*0110*/  FFMA R3, R5, 0.0047783022746443748474, R3 ;  /* 0x3b9c934e05037823 */ /* 0x000fc80000000003 */
[----:B------:R-:W-:-:S04]  /*0120*/  FADD R20, R3, 13.286762237548828125 ;  /* 0x4154969403147421 */ /* 0x000fc80000000000 */
[----:B------:R-:W-:-:S04]  /*0130*/  FADD R4, R20, -13.286762237548828125 ;  /* 0xc154969414047421 */ /* 0x000fc80000000000 */
[----:B------:R-:W-:Y:S01]  /*0140*/  FADD R22, R3, -R4 ;  /* 0x8000000403167221 */ /* 0x000fe20000000000 */
[----:B0-----:R-:W-:-:S05]  /*0150*/  IMAD.SHL.U32 R2, R0, 0x2, RZ ;  /* 0x0000000200027824 */ /* 0x001fca00078e00ff */
[----:B------:R-:W-:-:S05]  /*0160*/  I2FP.F32.U32 R13, R2 ;  /* 0x00000002000d7245 */ /* 0x000fca0000201000 */
[----:B------:R-:W-:-:S04]  /*0170*/  FMUL R13, R13, 0.0078125 ;  /* 0x3c0000000d0d7820 */ /* 0x000fc80000400000 */
[----:B------:R-:W-:Y:S01]  /*0180*/  FMUL R5, R20, R13 ;  /* 0x0000000d14057220 */ /* 0x000fe20000400000 */
[----:B------:R-:W-:-:S03]  /*0190*/  FSETP.NEU.AND P2, PT, R13, RZ, PT ;  /* 0x000000ff0d00720b */ /* 0x000fc60003f4d000 */
[----:B------:R-:W0:Y:S01]  /*01a0*/  FRND R6, R5 ;  /* 0x0000000500067307 */ /* 0x000e220000201000 */
[----:B------:R-:W-:Y:S01]  /*01b0*/  FFMA R3, R20, R13, -R5 ;  /* 0x0000000d14037223 */ /* 0x000fe20000000805 */
[----:B------:R-:W-:-:S03]  /*01c0*/  FSETP.GEU.AND P1, PT, R5, RZ, PT ;  /* 0x000000ff0500720b */ /* 0x000fc60003f2e000 */
[----:B------:R-:W-:-:S03]  /*01d0*/  FFMA R3, R22, R13, R3 ;  /* 0x0000000d16037223 */ /* 0x000fc60000000003 */
[----:B------:R-:W2:Y:S01]  /*01e0*/  F2I.NTZ R7, R5 ;  /* 0x0000000500077305 */ /* 0x000ea20000203100 */
[----:B0-----:R-:W-:Y:S01]  /*01f0*/  FADD R4, R5, -R6 ;  /* 0x8000000605047221 */ /* 0x001fe20000000000 */
[----:B------:R-:W-:-:S03]  /*0200*/  FSETP.GT.AND P0, PT, R6, RZ, PT ;  /* 0x000000ff0600720b */ /* 0x000fc60003f04000 */
[----:B------:R-:W-:Y:S01]  /*0210*/  FADD R3, R3, R4 ;  /* 0x0000000403037221 */ /* 0x000fe20000000000 */
[----:B------:R-:W-:Y:S02]  /*0220*/  SEL R6, RZ, 0x83000000, P0 ;  /* 0x83000000ff067807 */ /* 0x000fe40000000000 */
[----:B------:R-:W-:Y:S01]  /*0230*/  FSETP.GT.AND P0, PT, |R5|, 152, PT ;  /* 0x431800000500780b */ /* 0x000fe20003f04200 */
[----:B------:R-:W-:-:S04]  /*0240*/  FFMA R4, R3, R8, 0.0013391353422775864601 ;  /* 0x3aaf85ed03047423 */ /* 0x000fc80000000008 */
[----:B------:R-:W-:-:S04]  /*0250*/  FFMA R4, R3, R4, 0.0096188392490148544312 ;  /* 0x3c1d985603047423 */ /* 0x000fc80000000004 */
[----:B------:R-:W-:-:S04]  /*0260*/  FFMA R4, R3, R4, 0.055503588169813156128 ;  /* 0x3d6357bb03047423 */ /* 0x000fc80000000004 */
[----:B------:R-:W-:-:S04]  /*0270*/  FFMA R4, R3, R4, 0.24022644758224487305 ;  /* 0x3e75fdec03047423 */ /* 0x000fc80000000004 */
[----:B------:R-:W-:-:S04]  /*0280*/  FFMA R4, R3, R4, 0.69314718246459960938 ;  /* 0x3f31721803047423 */ /* 0x000fc80000000004 */
[----:B------:R-:W-:Y:S01]  /*0290*/  FFMA R4, R3, R4, 1 ;  /* 0x3f80000003047423 */ /* 0x000fe20000000004 */
[----:B------:R-:W-:Y:S01]  /*02a0*/  IADD3 R3, PT, PT, R6, 0x7f000000, RZ ;  /* 0x7f00000006037810 */ /* 0x000fe20007ffe0ff */
[----:B--2---:R-:W-:-:S04]  /*02b0*/  IMAD R6, R7, 0x800000, -R6 ;  /* 0x0080000007067824 */ /* 0x004fc800078e0a06 */
[----:B------:R-:W-:-:S04]  /*02c0*/  FMUL R3, R4, R3 ;  /* 0x0000000304037220 */ /* 0x000fc80000400000 */
[----:B------:R-:W-:Y:S01]  /*02d0*/  FMUL R18, R3, R6 ;  /* 0x0000000603127220 */ /* 0x000fe20000400000 */
[----:B------:R-:W-:Y:S01]  /*02e0*/  @P0 FSEL R18, RZ, +INF , !P1 ;  /* 0x7f800000ff120808 */ /* 0x000fe20004800000 */
[----:B-1----:R-:W-:Y:S06]  /*02f0*/  @!P2 BRA `(.L_x_1) ;  /* 0x00000000000ca947 */ /* 0x002fec0003800000 */
[----:B------:R-:W-:Y:S02]  /*0300*/  FSETP.NAN.AND P0, PT, |R13|, |R13|, PT ;  /* 0x4000000d0d00720b */ /* 0x000fe40003f08200 */
[----:B------:R-:W-:-:S11]  /*0310*/  MOV R9, R18 ;  /* 0x0000001200097202 */ /* 0x000fd60000000f00 */
[----:B------:R-:W-:-:S07]  /*0320*/  @P0 FADD R9, R13, 10000 ;  /* 0x461c40000d090421 */ /* 0x000fce0000000000 */
.L_x_1:
[----:B------:R-:W-:Y:S05]  /*0330*/  BSYNC.RECONVERGENT B0 ;  /* 0x0000000000007941 */ /* 0x000fea0003800200 */
.L_x_0:
[----:B------:R-:W0:Y:S01]  /*0340*/  MUFU.RCP R4, R9 ;  /* 0x0000000900047308 */ /* 0x000e220000001000 */
[----:B------:R-:W-:Y:S01]  /*0350*/  IMAD.SHL.U32 R12, R11, 0x80, RZ ;  /* 0x000000800b0c7824 */ /* 0x000fe200078e00ff */
[----:B------:R-:W-:Y:S06]  /*0360*/  BSSY.RECONVERGENT B0, `(.L_x_2) ;  /* 0x000000f000007945 */ /* 0x000fec0003800200 */
[----:B-----5:R-:W1:Y:S01]  /*0370*/  I2F.S64 R3, R32 ;  /* 0x0000002000037312 */ /* 0x020e620000301400 */
[----:B0-----:R-:W-:-:S04]  /*0380*/  FFMA R5, R4, -R9, 1 ;  /* 0x3f80000004057423 */ /* 0x001fc80000000809 */
[----:B------:R-:W-:Y:S01]  /*0390*/  FFMA R6, R4, R5, R4 ;  /* 0x0000000504067223 */ /* 0x000fe20000000004 */
[----:B------:R-:W-:Y:S02]  /*03a0*/  MOV R5, RZ ;  /* 0x000000ff00057202 */ /* 0x000fe40000000f00 */
[----:B-1----:R-:W0:Y:S01]  /*03b0*/  FCHK P0, R3, R9 ;  /* 0x0000000903007302 */ /* 0x002e220000000000 */
[----:B------:R-:W-:Y:S02]  /*03c0*/  IMAD.IADD R4, R12, 0x1, R0 ;  /* 0x000000010c047824 */ /* 0x000fe400078e0200 */
[----:B------:R-:W-:Y:S02]  /*03d0*/  FFMA R8, R3, R6, RZ ;  /* 0x0000000603087223 */ /* 0x000fe400000000ff */
[----:B------:R-:W-:-:S04]  /*03e0*/  IMAD.WIDE.U32 R4, R10, 0x2400, R4 ;  /* 0x000024000a047825 */ /* 0x000fc800078e0004 */
[----:B------:R-:W-:-:S04]  /*03f0*/  FFMA R7, R8, -R9, R3 ;  /* 0x8000000908077223 */ /* 0x000fc80000000003 */
[----:B------:R-:W-:Y:S01]  /*0400*/  FFMA R8, R6, R7, R8 ;  /* 0x0000000706087223 */ /* 0x000fe20000000008 */
[----:B0-----:R-:W-:Y:S06]  /*0410*/  @!P0 BRA `(.L_x_3) ;  /* 0x00000000000c8947 */ /* 0x001fec0003800000 */
[----:B------:R-:W-:Y:S01]  /*0420*/  IMAD.MOV.U32 R8, RZ, RZ, R3 ;  /* 0x000000ffff087224 */ /* 0x000fe200078e0003 */
[----:B------:R-:W-:-:S07]  /*0430*/  MOV R38, 0x450 ;  /* 0x0000045000267802 */ /* 0x000fce0000000f00 */
[----:B------:R-:W-:Y:S05]  /*0440*/  CALL.REL.NOINC `($__internal_0_$__cuda_sm3x_div_rn_noftz_f32_slowpath) ;  /* 0x000000f8004c7944 */ /* 0x000fea0003c00000 */
.L_x_3:
[----:B------:R-:W-:Y:S05]  /*0450*/  BSYNC.RECONVERGENT B0 ;  /* 0x0000000000007941 */ /* 0x000fea0003800200 */
.L_x_2:
[----:B------:R-:W0:Y:S01]  /*0460*/  LDCU.64 UR4, c[0x0][0x390] ;  /* 0x00007200ff0477ac */ /* 0x000e220008000a00 */
[C---:B------:R-:W-:Y:S01]  /*0470*/  IMAD.SHL.U32 R6, R4.reuse, 0x2, RZ ;  /* 0x0000000204067824 */ /* 0x040fe200078e00ff */
[----:B------:R-:W-:Y:S01]  /*0480*/  SHF.L.U64.HI R7, R4, 0x1, R5 ;  /* 0x0000000104077819 */ /* 0x000fe20000010205 */
[----:B------:R-:W1:Y:S03]  /*0490*/  LDCU.64 UR6, c[0x0][0x380] ;  /* 0x00007000ff0677ac */ /* 0x000e660008000a00 */
[C---:B0-----:R-:W-:Y:S02]  /*04a0*/  IADD3 R4, P0, PT, R6.reuse, UR4, RZ ;  /* 0x0000000406047c10 */ /* 0x041fe4000ff1e0ff */
[----:B-1----:R-:W-:Y:S02]  /*04b0*/  IADD3 R6, P1, PT, R6, UR6, RZ ;  /* 0x0000000606067c10 */ /* 0x002fe4000ff3e0ff */
[----:B------:R-:W-:-:S02]  /*04c0*/  IADD3.X R5, PT, PT, R7, UR5, RZ, P0, !PT ;  /* 0x0000000507057c10 */ /* 0x000fc400087fe4ff */
[----:B------:R-:W-:-:S03]  /*04d0*/  IADD3.X R7, PT, PT, R7, UR7, RZ, P1, !PT ;  /* 0x0000000707077c10 */ /* 0x000fc60008ffe4ff */
[----:B------:R-:W2:Y:S04]  /*04e0*/  LDG.E.U16.CONSTANT R16, desc[UR12][R4.64+0x80] ;  /* 0x0000800c04107981 */ /* 0x000ea8000c1e9500 */
[----:B------:R-:W3:Y:S04]  /*04f0*/  LDG.E.U16.CONSTANT R14, desc[UR12][R6.64+0x80] ;  /* 0x0000800c060e7981 */ /* 0x000ee8000c1e9500 */
[----:B------:R-:W4:Y:S04]  /*0500*/  LDG.E.U16.CONSTANT R17, desc[UR12][R4.64] ;  /* 0x0000000c04117981 */ /* 0x000f28000c1e9500 */
[----:B------:R-:W5:Y:S01]  /*0510*/  LDG.E.U16.CONSTANT R21, desc[UR12][R6.64] ;  /* 0x0000000c06157981 */ /* 0x000f62000c1e9500 */
[----:B------:R-:W-:Y:S01]  /*0520*/  LOP3.LUT R9, R2, 0x40, RZ, 0xfc, !PT ;  /* 0x0000004002097812 */ /* 0x000fe200078efcff */
[----:B------:R-:W-:Y:S01]  /*0530*/  HFMA2 R23, -RZ, RZ, 0.64013671875, -15.109375 ;  /* 0x391fcb8eff177431 */ /* 0x000fe200000001ff */
[----:B------:R-:W0:Y:S01]  /*0540*/  S2UR UR5, SR_CgaCtaId ;  /* 0x00000000000579c3 */ /* 0x000e220000008800 */
[----:B------:R-:W-:Y:S01]  /*0550*/  FMUL.RZ R26, R8, 0.15915493667125701904 ;  /* 0x3e22f983081a7820 */ /* 0x000fe2000040c000 */
[----:B------:R-:W-:Y:S01]  /*0560*/  I2FP.F32.U32 R9, R9 ;  /* 0x0000000900097245 */ /* 0x000fe20000201000 */
[----:B------:R-:W-:Y:S01]  /*0570*/  UMOV UR7, 0x400 ;  /* 0x0000040000077882 */ /* 0x000fe20000000000 */
[----:B------:R-:W-:Y:S01]  /*0580*/  BSSY.RECONVERGENT B0, `(.L_x_4) ;  /* 0x0000029000007945 */ /* 0x000fe20003800200 */
[----:B------:R-:W-:-:S02]  /*0590*/  UIADD3 UR4, UPT, UPT, UR7, 0x100, URZ ;  /* 0x0000010007047890 */ /* 0x000fc4000fffe0ff */
[----:B------:R-:W-:-:S04]  /*05a0*/  FMUL R15, R9, 0.0078125 ;  /* 0x3c000000090f7820 */ /* 0x000fc80000400000 */
[----:B------:R-:W-:Y:S01]  /*05b0*/  FMUL R19, R20, R15 ;  /* 0x0000000f14137220 */ /* 0x000fe20000400000 */
[----:B------:R-:W-:-:S03]  /*05c0*/  FSETP.NEU.AND P2, PT, R15, RZ, PT ;  /* 0x000000ff0f00720b */ /* 0x000fc60003f4d000 */
[----:B------:R-:W1:Y:S01]  /*05d0*/  FRND R24, R19 ;  /* 0x0000001300187307 */ /* 0x000e620000201000 */
[----:B------:R-:W-:Y:S01]  /*05e0*/  FFMA R9, R20, R15, -R19 ;  /* 0x0000000f14097223 */ /* 0x000fe20000000813 */
[----:B------:R-:W-:-:S03]  /*05f0*/  FSETP.GEU.AND P1, PT, R19, RZ, PT ;  /* 0x000000ff1300720b */ /* 0x000fc60003f2e000 */
[----:B------:R-:W-:-:S03]  /*0600*/  FFMA R9, R22, R15, R9 ;  /* 0x0000000f16097223 */ /* 0x000fc60000000009 */
[----:B------:R-:W1:Y:S01]  /*0610*/  F2I.NTZ R22, R19 ;  /* 0x0000001300167305 */ /* 0x000e620000203100 */
[----:B0-----:R-:W-:Y:S02]  /*0620*/  ULEA UR7, UR5, UR7, 0x18 ;  /* 0x0000000705077291 */ /* 0x001fe4000f8ec0ff */
[----:B------:R-:W-:Y:S01]  /*0630*/  ULEA UR4, UR5, UR4, 0x18 ;  /* 0x0000000405047291 */ /* 0x000fe2000f8ec0ff */
[----:B-1----:R-:W-:Y:S01]  /*0640*/  FADD R20, R19, -R24 ;  /* 0x8000001813147221 */ /* 0x002fe20000000000 */
[----:B------:R-:W-:-:S03]  /*0650*/  FSETP.GT.AND P0, PT, R24, RZ, PT ;  /* 0x000000ff1800720b */ /* 0x000fc60003f04000 */
[----:B------:R-:W-:Y:S01]  /*0660*/  FADD R20, R9, R20 ;  /* 0x0000001409147221 */ /* 0x000fe20000000000 */
[----:B------:R-:W-:Y:S02]  /*0670*/  SEL R25, RZ, 0x83000000, P0 ;  /* 0x83000000ff197807 */ /* 0x000fe40000000000 */
[----:B------:R-:W-:Y:S01]  /*0680*/  FSETP.GT.AND P0, PT, |R19|, 152, PT ;  /* 0x431800001300780b */ /* 0x000fe20003f04200 */
[C---:B------:R-:W-:Y:S02]  /*0690*/  FFMA R9, R20.reuse, R23, 0.0013391353422775864601 ;  /* 0x3aaf85ed14097423 */ /* 0x040fe40000000017 */
[----:B------:R-:W-:Y:S02]  /*06a0*/  VIADD R8, R25, 0x7f000000 ;  /* 0x7f00000019087836 */ /* 0x000fe40000000000 */
[----:B------:R-:W-:Y:S01]  /*06b0*/  FFMA R9, R20, R9, 0.0096188392490148544312 ;  /* 0x3c1d985614097423 */ /* 0x000fe20000000009 */
[----:B------:R-:W-:-:S03]  /*06c0*/  IMAD R22, R22, 0x800000, -R25 ;  /* 0x0080000016167824 */ /* 0x000fc600078e0a19 */
[----:B------:R-:W-:-:S04]  /*06d0*/  FFMA R9, R20, R9, 0.055503588169813156128 ;  /* 0x3d6357bb14097423 */ /* 0x000fc80000000009 */
[C---:B------:R-:W-:Y:S02]  /*06e0*/  FFMA R23, R20.reuse, R9, 0.24022644758224487305 ;  /* 0x3e75fdec14177423 */ /* 0x040fe40000000009 */
[----:B------:R-:W0:Y:S02]  /*06f0*/  MUFU.SIN R9, R26 ;  /* 0x0000001a00097308 */ /* 0x000e240000000400 */
[----:B------:R-:W-:-:S04]  /*0700*/  FFMA R23, R20, R23, 0.69314718246459960938 ;  /* 0x3f31721814177423 */ /* 0x000fc80000000017 */
[----:B------:R-:W-:-:S04]  /*0710*/  FFMA R23, R20, R23, 1 ;  /* 0x3f80000014177423 */ /* 0x000fc80000000017 */
[----:B------:R-:W-:Y:S02]  /*0720*/  FMUL R23, R23, R8 ;  /* 0x0000000817177220 */ /* 0x000fe40000400000 */
[----:B------:R1:W0:Y:S02]  /*0730*/  MUFU.COS R8, R26 ;  /* 0x0000001a00087308 */ /* 0x0002240000000000 */
[----:B------:R-:W-:Y:S01]  /*0740*/  FMUL R22, R23, R22 ;  /* 0x0000001617167220 */ /* 0x000fe20000400000 */
[----:B------:R-:W-:Y:S01]  /*0750*/  @P0 FSEL R22, RZ, +INF , !P1 ;  /* 0x7f800000ff160808 */ /* 0x000fe20004800000 */
[----:B--2---:R-:W-:Y:S02]  /*0760*/  HADD2.F32 R20, -RZ, -R16.H0_H0 ;  /* 0xa0000010ff147230 */ /* 0x004fe40000004100 */
[----:B---3--:R-:W-:-:S03]  /*0770*/  HADD2.F32 R24, -RZ, -R14.H0_H0 ;  /* 0xa000000eff187230 */ /* 0x008fc60000004100 */
[C---:B0-----:R-:W-:Y:S01]  /*0780*/  FMUL R19, R9.reuse, R20 ;  /* 0x0000001409137220 */ /* 0x041fe20000400000 */
[----:B----4-:R-:W-:Y:S02]  /*0790*/  HADD2.F32 R23, -RZ, R17.H0_H0 ;  /* 0x20000011ff177230 */ /* 0x010fe40000004100 */
[----:B------:R-:W-:Y:S01]  /*07a0*/  FMUL R24, R9, R24 ;  /* 0x0000001809187220 */ /* 0x000fe20000400000 */
[----:B------:R-:W-:Y:S01]  /*07b0*/  MOV R9, 0x3f800000 ;  /* 0x3f80000000097802 */ /* 0x000fe20000000f00 */
[----:B-----5:R-:W-:Y:S01]  /*07c0*/  HADD2.F32 R25, -RZ, R21.H0_H0 ;  /* 0x20000015ff197230 */ /* 0x020fe20000004100 */
[----:B-1----:R-:W-:Y:S06]  /*07d0*/  @!P2 BRA `(.L_x_5) ;  /* 0x00000000000ca947 */ /* 0x002fec0003800000 */
[----:B------:R-:W-:Y:S01]  /*07e0*/  FSETP.NAN.AND P0, PT, |R15|, |R15|, PT ;  /* 0x4000000f0f00720b */ /* 0x000fe20003f08200 */
[----:B------:R-:W-:-:S12]  /*07f0*/  IMAD.MOV.U32 R9, RZ, RZ, R22 ;  /* 0x000000ffff097224 */ /* 0x000fd800078e0016 */
[----:B------:R-:W-:-:S07]  /*0800*/  @P0 FADD R9, R15, 10000 ;  /* 0x461c40000f090421 */ /* 0x000fce0000000000 */
.L_x_5:
[----:B------:R-:W-:Y:S05]  /*0810*/  BSYNC.RECONVERGENT B0 ;  /* 0x0000000000007941 */ /* 0x000fea0003800200 */
.L_x_4:
[----:B------:R-:W0:Y:S01]  /*0820*/  MUFU.RCP R20, R9 ;  /* 0x0000000900147308 */ /* 0x000e220000001000 */
[C---:B------:R-:W-:Y:S01]  /*0830*/  FFMA R19, R8.reuse, R23, R19 ;  /* 0x0000001708137223 */ /* 0x040fe20000000013 */
[----:B------:R-:W-:Y:S01]  /*0840*/  FFMA R24, R8, R25, R24 ;  /* 0x0000001908187223 */ /* 0x000fe20000000018 */
[----:B------:R-:W-:Y:S03]  /*0850*/  BSSY.RECONVERGENT B0, `(.L_x_6) ;  /* 0x0000010000007945 */ /* 0x000fe60003800200 */
[----:B------:R-:W-:Y:S02]  /*0860*/  F2FP.F16.F32.PACK_AB R19, RZ, R19 ;  /* 0x00000013ff13723e */ /* 0x000fe400000000ff */
[----:B------:R-:W-:Y:S01]  /*0870*/  F2FP.F16.F32.PACK_AB R24, RZ, R24 ;  /* 0x00000018ff18723e */ /* 0x000fe200000000ff */
[----:B------:R-:W1:Y:S02]  /*0880*/  FCHK P0, R3, R9 ;  /* 0x0000000903007302 */ /* 0x000e640000000000 */
[----:B------:R2:W-:Y:S04]  /*0890*/  STS.U16 [R2+UR7], R19 ;  /* 0x0000001302007988 */ /* 0x0005e80008000407 */
[----:B------:R2:W-:Y:S01]  /*08a0*/  STS.U16 [R2+UR4], R24 ;  /* 0x0000001802007988 */ /* 0x0005e20008000404 */
[----:B0-----:R-:W-:-:S04]  /*08b0*/  FFMA R17, R20, -R9, 1 ;  /* 0x3f80000014117423 */ /* 0x001fc80000000809 */
[----:B------:R-:W-:-:S04]  /*08c0*/  FFMA R20, R20, R17, R20 ;  /* 0x0000001114147223 */ /* 0x000fc80000000014 */
[----:B------:R-:W-:-:S04]  /*08d0*/  FFMA R8, R3, R20, RZ ;  /* 0x0000001403087223 */ /* 0x000fc800000000ff */
[----:B------:R-:W-:-:S04]  /*08e0*/  FFMA R17, R8, -R9, R3 ;  /* 0x8000000908117223 */ /* 0x000fc80000000003 */
[----:B------:R-:W-:Y:S01]  /*08f0*/  FFMA R8, R20, R17, R8 ;  /* 0x0000001114087223 */ /* 0x000fe20000000008 */
[----:B------:R-:W-:Y:S01]  /*0900*/  VIADD R17, R2, UR4 ;  /* 0x0000000402117c36 */ /* 0x000fe20008000000 */
[----:B-12---:R-:W-:Y:S06]  /*0910*/  @!P0 BRA `(.L_x_7) ;  /* 0x00000000000c8947 */ /* 0x006fec0003800000 */
[----:B------:R-:W-:Y:S02]  /*0920*/  MOV R8, R3 ;  /* 0x0000000300087202 */ /* 0x000fe40000000f00 */
[----:B------:R-:W-:-:S07]  /*0930*/  MOV R38, 0x950 ;  /* 0x0000095000267802 */ /* 0x000fce0000000f00 */
[----:B------:R-:W-:Y:S05]  /*0940*/  CALL.REL.NOINC `($__internal_0_$__cuda_sm3x_div_rn_noftz_f32_slowpath) ;  /* 0x000000f4000c7944 */ /* 0x000fea0003c00000 */
.L_x_7:
[----:B------:R-:W-:Y:S05]  /*0950*/  BSYNC.RECONVERGENT B0 ;  /* 0x0000000000007941 */ /* 0x000fea0003800200 */
.L_x_6:
[----:B------:R-:W2:Y:S04]  /*0960*/  LDG.E.U16.CONSTANT R20, desc[UR12][R4.64+0xc0] ;  /* 0x0000c00c04147981 */ /* 0x000ea8000c1e9500 */
[----:B------:R-:W3:Y:S04]  /*0970*/  LDG.E.U16.CONSTANT R19, desc[UR12][R6.64+0xc0] ;  /* 0x0000c00c06137981 */ /* 0x000ee8000c1e9500 */
[----:B------:R-:W4:Y:S04]  /*0980*/  LDG.E.U16.CONSTANT R21, desc[UR12][R4.64+0x40] ;  /* 0x0000400c04157981 */ /* 0x000f28000c1e9500 */
[----:B------:R0:W5:Y:S01]  /*0990*/  LDG.E.U16.CONSTANT R26, desc[UR12][R6.64+0x40] ;  /* 0x0000400c061a7981 */ /* 0x000162000c1e9500 */
[----:B------:R-:W-:Y:S01]  /*09a0*/  FMUL.RZ R29, R8, 0.15915493667125701904 ;  /* 0x3e22f983081d7820 */ /* 0x000fe2000040c000 */
[----:B------:R-:W-:Y:S01]  /*09b0*/  FSETP.NEU.AND P0, PT, R13, RZ, PT ;  /* 0x000000ff0d00720b */ /* 0x000fe20003f0d000 */
[----:B------:R-:W-:Y:S02]  /*09c0*/  BSSY.RECONVERGENT B0, `(.L_x_8) ;  /* 0x000000e000007945 */ /* 0x000fe40003800200 */
[----:B------:R-:W1:Y:S01]  /*09d0*/  MUFU.SIN R9, R29 ;  /* 0x0000001d00097308 */ /* 0x000e620000000400 */
[----:B0-----:R-:W-:-:S07]  /*09e0*/  IMAD.MOV.U32 R6, RZ, RZ, 0x3f800000 ;  /* 0x3f800000ff067424 */ /* 0x001fce00078e00ff */
[----:B------:R0:W0:Y:S01]  /*09f0*/  MUFU.COS R8, R29 ;  /* 0x0000001d00087308 */ /* 0x0000220000000000 */
[----:B--2---:R-:W-:Y:S02]  /*0a00*/  HADD2.F32 R24, -RZ, -R20.H0_H0 ;  /* 0xa0000014ff187230 */ /* 0x004fe40000004100 */
[----:B---3--:R-:W-:-:S03]  /*0a10*/  HADD2.F32 R28, -RZ, -R19.H0_H0 ;  /* 0xa0000013ff1c7230 */ /* 0x008fc60000004100 */
[C---:B-1----:R-:W-:Y:S01]  /*0a20*/  FMUL R27, R9.reuse, R24 ;  /* 0x00000018091b7220 */ /* 0x042fe20000400000 */
[----:B----4-:R-:W-:Y:S02]  /*0a30*/  HADD2.F32 R21, -RZ, R21.H0_H0 ;  /* 0x20000015ff157230 */ /* 0x010fe40000004100 */
[----:B------:R-:W-:Y:S01]  /*0a40*/  FMUL R9, R9, R28 ;  /* 0x0000001c09097220 */ /* 0x000fe20000400000 */
[----:B-----5:R-:W-:Y:S01]  /*0a50*/  HADD2.F32 R4, -RZ, R26.H0_H0 ;  /* 0x2000001aff047230 */ /* 0x020fe20000004100 */
[----:B0-----:R-:W-:Y:S06]  /*0a60*/  @!P0 BRA `(.L_x_9) ;  /* 0x00000000000c8947 */ /* 0x001fec0003800000 */
[----:B------:R-:W-:Y:S01]  /*0a70*/  FSETP.NAN.AND P0, PT, |R13|, |R13|, PT ;  /* 0x4000000d0d00720b */ /* 0x000fe20003f08200 */
[----:B------:R-:W-:-:S12]  /*0a80*/  IMAD.MOV.U32 R6, RZ, RZ, R18 ;  /* 0x000000ffff067224 */ /* 0x000fd800078e0012 */
[----:B------:R-:W-:-:S07]  /*0a90*/  @P0 FADD R6, R13, 10000 ;  /* 0x461c40000d060421 */ /* 0x000fce0000000000 */
.L_x_9:
[----:B------:R-:W-:Y:S05]  /*0aa0*/  BSYNC.RECONVERGENT B0 ;  /* 0x0000000000007941 */ /* 0x000fea0003800200 */
.L_x_8:
[----:B------:R-:W0:Y:S01]  /*0ab0*/  MUFU.RCP R5, R6 ;  /* 0x0000000600057308 */ /* 0x000e220000001000 */
[C---:B------:R-:W-:Y:S01]  /*0ac0*/  FFMA R27, R8.reuse, R21, R27 ;  /* 0x00000015081b7223 */ /* 0x040fe2000000001b */
[----:B------:R-:W-:Y:S01]  /*0ad0*/  FFMA R9, R8, R4, R9 ;  /* 0x0000000408097223 */ /* 0x000fe20000000009 */
[----:B------:R-:W-:Y:S03]  /*0ae0*/  BSSY.RECONVERGENT B0, `(.L_x_10) ;  /* 0x0000011000007945 */ /* 0x000fe60003800200 */
[----:B------:R-:W-:Y:S02]  /*0af0*/  F2FP.F16.F32.PACK_AB R27, RZ, R27 ;  /* 0x0000001bff1b723e */ /* 0x000fe400000000ff */
[----:B------:R-:W-:Y:S01]  /*0b00*/  F2FP.F16.F32.PACK_AB R9, RZ, R9 ;  /* 0x00000009ff09723e */ /* 0x000fe200000000ff */
[----:B------:R-:W1:Y:S02]  /*0b10*/  FCHK P0, R3, R6 ;  /* 0x0000000603007302 */ /* 0x000e640000000000 */
[----:B------:R2:W-:Y:S04]  /*0b20*/  STS.U16 [R2+UR7+0x40], R27 ;  /* 0x0000401b02007988 */ /* 0x0005e80008000407 */
[----:B------:R2:W-:Y:S01]  /*0b30*/  STS.U16 [R2+UR4+0x40], R9 ;  /* 0x0000400902007988 */ /* 0x0005e20008000404 */
[----:B0-----:R-:W-:-:S04]  /*0b40*/  FFMA R8, R5, -R6, 1 ;  /* 0x3f80000005087423 */ /* 0x001fc80000000806 */
[----:B------:R-:W-:-:S04]  /*0b50*/  FFMA R8, R5, R8, R5 ;  /* 0x0000000805087223 */ /* 0x000fc80000000005 */
[----:B------:R-:W-:-:S04]  /*0b60*/  FFMA R5, R3, R8, RZ ;  /* 0x0000000803057223 */ /* 0x000fc800000000ff */
[----:B------:R-:W-:-:S04]  /*0b70*/  FFMA R7, R5, -R6, R3 ;  /* 0x8000000605077223 */ /* 0x000fc80000000003 */
[----:B------:R-:W-:Y:S01]  /*0b80*/  FFMA R5, R8, R7, R5 ;  /* 0x0000000708057223 */ /* 0x000fe20000000005 */
[----:B-12---:R-:W-:Y:S06]  /*0b90*/  @!P0 BRA `(.L_x_11) ;  /* 0x0000000000148947 */ /* 0x006fec0003800000 */
[----:B------:R-:W-:Y:S01]  /*0ba0*/  MOV R9, R6 ;  /* 0x0000000600097202 */ /* 0x000fe20000000f00 */
[----:B------:R-:W-:Y:S01]  /*0bb0*/  IMAD.MOV.U32 R8, RZ, RZ, R3 ;  /* 0x000000ffff087224 */ /* 0x000fe200078e0003 */
[----:B------:R-:W-:-:S07]  /*0bc0*/  MOV R38, 0xbe0 ;  /* 0x00000be000267802 */ /* 0x000fce0000000f00 */
[----:B------:R-:W-:Y:S05]  /*0bd0*/  CALL.REL.NOINC `($__internal_0_$__cuda_sm3x_div_rn_noftz_f32_slowpath) ;  /* 0x000000f000687944 */ /* 0x000fea0003c00000 */
[----:B------:R-:W-:-:S07]  /*0be0*/  IMAD.MOV.U32 R5, RZ, RZ, R8 ;  /* 0x000000ffff057224 */ /* 0x000fce00078e0008 */
.L_x_11:
[----:B------:R-:W-:Y:S05]  /*0bf0*/  BSYNC.RECONVERGENT B0 ;  /* 0x0000000000007941 */ /* 0x000fea0003800200 */
.L_x_10:
[----:B------:R-:W-:Y:S01]  /*0c00*/  FMUL.RZ R7, R5, 0.15915493667125701904 ;  /* 0x3e22f98305077820 */ /* 0x000fe2000040c000 */
[----:B------:R-:W-:Y:S01]  /*0c10*/  FSETP.NEU.AND P0, PT, R15, RZ, PT ;  /* 0x000000ff0f00720b */ /* 0x000fe20003f0d000 */
[----:B------:R-:W-:Y:S01]  /*0c20*/  BSSY.RECONVERGENT B0, `(.L_x_12) ;  /* 0x000000c000007945 */ /* 0x000fe20003800200 */
[----:B------:R-:W-:Y:S01]  /*0c30*/  HFMA2 R9, -RZ, RZ, 1.875, 0 ;  /* 0x3f800000ff097431 */ /* 0x000fe200000001ff */
[----:B------:R-:W0:Y:S01]  /*0c40*/  MUFU.SIN R6, R7 ;  /* 0x0000000700067308 */ /* 0x000e220000000400 */
[----:B------:R-:W-:Y:S02]  /*0c50*/  HADD2.F32 R16, -RZ, R16.H0_H0 ;  /* 0x20000010ff107230 */ /* 0x000fe40000004100 */
[----:B------:R-:W-:-:S05]  /*0c60*/  HADD2.F32 R14, -RZ, R14.H0_H0 ;  /* 0x2000000eff0e7230 */ /* 0x000fca0000004100 */
[----:B------:R1:W2:Y:S01]  /*0c70*/  MUFU.COS R5, R7 ;  /* 0x0000000700057308 */ /* 0x0002a20000000000 */
[-C--:B0-----:R-:W-:Y:S01]  /*0c80*/  FMUL R8, R23, R6.reuse ;  /* 0x0000000617087220 */ /* 0x081fe20000400000 */
[----:B------:R-:W-:Y:S01]  /*0c90*/  FMUL R25, R25, R6 ;  /* 0x0000000619197220 */ /* 0x000fe20000400000 */
[----:B-1----:R-:W-:Y:S06]  /*0ca0*/  @!P0 BRA `(.L_x_13) ;  /* 0x00000000000c8947 */ /* 0x002fec0003800000 */
[----:B------:R-:W-:Y:S01]  /*0cb0*/  FSETP.NAN.AND P0, PT, |R15|, |R15|, PT ;  /* 0x4000000f0f00720b */ /* 0x000fe20003f08200 */
[----:B------:R-:W-:-:S12]  /*0cc0*/  IMAD.MOV.U32 R9, RZ, RZ, R22 ;  /* 0x000000ffff097224 */ /* 0x000fd800078e0016 */
[----:B------:R-:W-:-:S07]  /*0cd0*/  @P0 FADD R9, R15, 10000 ;  /* 0x461c40000f090421 */ /* 0x000fce0000000000 */
.L_x_13:
[----:B------:R-:W-:Y:S05]  /*0ce0*/  BSYNC.RECONVERGENT B0 ;  /* 0x0000000000007941 */ /* 0x000fea0003800200 */
.L_x_12:
[C---:B--2---:R-:W-:Y:S01]  /*0cf0*/  FFMA R8, R5.reuse, R16, R8 ;  /* 0x0000001005087223 */ /* 0x044fe20000000008 */
[----:B------:R-:W0:Y:S01]  /*0d00*/  MUFU.RCP R6, R9 ;  /* 0x0000000900067308 */ /* 0x000e220000001000 */
[----:B------:R-:W-:Y:S01]  /*0d10*/  FFMA R14, R5, R14, R25 ;  /* 0x0000000e050e7223 */ /* 0x000fe20000000019 */
[----:B------:R-:W-:Y:S02]  /*0d20*/  BSSY.RECONVERGENT B0, `(.L_x_14) ;  /* 0x0000011000007945 */ /* 0x000fe40003800200 */
[----:B------:R-:W-:Y:S02]  /*0d30*/  F2FP.F16.F32.PACK_AB R8, RZ, R8 ;  /* 0x00000008ff08723e */ /* 0x000fe400000000ff */
[----:B------:R-:W-:Y:S02]  /*0d40*/  F2FP.F16.F32.PACK_AB R14, RZ, R14 ;  /* 0x0000000eff0e723e */ /* 0x000fe400000000ff */
[----:B------:R-:W-:Y:S01]  /*0d50*/  PRMT R7, R8, 0x7610, R7 ;  /* 0x0000761008077816 */ /* 0x000fe20000000007 */
[----:B------:R-:W1:Y:S04]  /*0d60*/  FCHK P0, R3, R9 ;  /* 0x0000000903007302 */ /* 0x000e680000000000 */
        /* <DEDUP_REMOVED lines=8> */
[----:B------:R-:W-:Y:S01]  /*0df0*/  IMAD.MOV.U32 R8, RZ, RZ, R3 ;  /* 0x000000ffff087224 */ /* 0x000fe200078e0003 */
[----:B------:R-:W-:-:S07]  /*0e00*/  MOV R38, 0xe20 ;  /* 0x00000e2000267802 */ /* 0x000fce0000000f00 */
[----:B------:R-:W-:Y:S05]  /*0e10*/  CALL.REL.NOINC `($__internal_0_$__cuda_sm3x_div_rn_noftz_f32_slowpath) ;  /* 0x000000ec00d87944 */ /* 0x000fea0003c00000 */
[----:B------:R-:W-:-:S07]  /*0e20*/  MOV R5, R8 ;  /* 0x0000000800057202 */ /* 0x000fce0000000f00 */
.L_x_15:
[----:B------:R-:W-:Y:S05]  /*0e30*/  BSYNC.RECONVERGENT B0 ;  /* 0x0000000000007941 */ /* 0x000fea0003800200 */
.L_x_14:
[----:B------:R-:W0:Y:S01]  /*0e40*/  LDC.64 R34, c[0x0][0x3a8] ;  /* 0x0000ea00ff227b82 */ /* 0x000e220000000a00 */
[----:B------:R-:W-:Y:S01]  /*0e50*/  IMAD.SHL.U32 R117, R0, 0x4, RZ ;  /* 0x0000000400757824 */ /* 0x000fe200078e00ff */
[----:B------:R-:W1:Y:S04]  /*0e60*/  LDCU.64 UR8, c[0x0][0x398] ;  /* 0x00007300ff0877ac */ /* 0x000e680008000a00 */
[----:B------:R-:W-:Y:S01]  /*0e70*/  IADD3 R12, P0, PT, R12, R117, RZ ;  /* 0x000000750c0c7210 */ /* 0x000fe20007f1e0ff */
[----:B------:R-:W-:Y:S01]  /*0e80*/  FMUL.RZ R15, R5, 0.15915493667125701904 ;  /* 0x3e22f983050f7820 */ /* 0x000fe2000040c000 */
[----:B------:R-:W-:Y:S01]  /*0e90*/  HADD2.F32 R14, -RZ, R19.H0_H0 ;  /* 0x20000013ff0e7230 */ /* 0x000fe20000004100 */
[----:B------:R-:W2:Y:S01]  /*0ea0*/  LDC.64 R24, c[0x0][0x3c0] ;  /* 0x0000f000ff187b82 */ /* 0x000ea20000000a00 */
[----:B------:R-:W-:Y:S01]  /*0eb0*/  HADD2.F32 R20, -RZ, R20.H0_H0 ;  /* 0x20000014ff147230 */ /* 0x000fe20000004100 */
[----:B------:R-:W3:Y:S01]  /*0ec0*/  LDCU.64 UR10, c[0x0][0x3a0] ;  /* 0x00007400ff0a77ac */ /* 0x000ee20008000a00 */
[----:B------:R-:W-:-:S02]  /*0ed0*/  IMAD.X R13, RZ, RZ, RZ, P0 ;  /* 0x000000ffff0d7224 */ /* 0x000fc400000e06ff */
[----:B0-----:R-:W-:-:S05]  /*0ee0*/  IMAD.WIDE.U32 R34, R10, 0x8, R34 ;  /* 0x000000080a227825 */ /* 0x001fca00078e0022 */
[----:B------:R-:W4:Y:S01]  /*0ef0*/  LDG.E.64.CONSTANT R6, desc[UR12][R34.64] ;  /* 0x0000000c22067981 */ /* 0x000f22000c1e9b00 */
[----:B------:R-:W-:-:S03]  /*0f00*/  IMAD.WIDE.U32 R8, R10, 0x2400, R12 ;  /* 0x000024000a087825 */ /* 0x000fc600078e000c */
[C---:B------:R-:W-:Y:S02]  /*0f10*/  SHF.L.U32 R119, R8.reuse, 0x1, RZ ;  /* 0x0000000108777819 */ /* 0x040fe400000006ff */
[----:B------:R-:W-:Y:S02]  /*0f20*/  SHF.L.U64.HI R118, R8, 0x1, R9 ;  /* 0x0000000108767819 */ /* 0x000fe40000010209 */
[----:B-1----:R-:W-:-:S04]  /*0f30*/  IADD3 R8, P0, PT, R119, UR8, RZ ;  /* 0x0000000877087c10 */ /* 0x002fc8000ff1e0ff */
[----:B------:R-:W-:-:S05]  /*0f40*/  IADD3.X R9, PT, PT, R118, UR9, RZ, P0, !PT ;  /* 0x0000000976097c10 */ /* 0x000fca00087fe4ff */
[----:B------:R0:W5:Y:S01]  /*0f50*/  LDG.E.64.CONSTANT R22, desc[UR12][R8.64] ;  /* 0x0000000c08167981 */ /* 0x000162000c1e9b00 */
[----:B------:R-:W1:Y:S01]  /*0f60*/  MUFU.SIN R5, R15 ;  /* 0x0000000f00057308 */ /* 0x000e620000000400 */
[----:B------:R-:W-:Y:S01]  /*0f70*/  IMAD R116, R0, 0x6, R17 ;  /* 0x0000000600747824 */ /* 0x000fe200078e0211 */
[----:B------:R-:W3:Y:S06]  /*0f80*/  S2UR UR5, SR_CgaCtaId ;  /* 0x00000000000579c3 */ /* 0x000eec0000008800 */
[----:B------:R-:W2:Y:S01]  /*0f90*/  MUFU.COS R3, R15 ;  /* 0x0000000f00037308 */ /* 0x000ea20000000000 */
[-C--:B-1----:R-:W-:Y:S01]  /*0fa0*/  FMUL R10, R21, R5.reuse ;  /* 0x00000005150a7220 */ /* 0x082fe20000400000 */
[----:B------:R-:W-:-:S04]  /*0fb0*/  FMUL R5, R4, R5 ;  /* 0x0000000504057220 */ /* 0x000fc80000400000 */
[C---:B--2---:R-:W-:Y:S01]  /*0fc0*/  FFMA R5, R3.reuse, R14, R5 ;  /* 0x0000000e03057223 */ /* 0x044fe20000000005 */
[----:B------:R-:W-:Y:S01]  /*0fd0*/  FFMA R10, R3, R20, R10 ;  /* 0x00000014030a7223 */ /* 0x000fe2000000000a */
[----:B------:R-:W-:-:S03]  /*0fe0*/  IMAD R3, R25, 0x2400000, RZ ;  /* 0x0240000019037824 */ /* 0x000fc600078e02ff */
[----:B------:R-:W-:Y:S02]  /*0ff0*/  F2FP.F16.F32.PACK_AB R5, RZ, R5 ;  /* 0x00000005ff05723e */ /* 0x000fe400000000ff */
[----:B------:R-:W-:Y:S02]  /*1000*/  F2FP.F16.F32.PACK_AB R10, RZ, R10 ;  /* 0x0000000aff0a723e */ /* 0x000fe400000000ff */
[----:B------:R-:W-:Y:S01]  /*1010*/  PRMT R14, R5, 0x7610, R14 ;  /* 0x00007610050e7816 */ /* 0x000fe2000000000e */
[----:B------:R-:W-:Y:S02]  /*1020*/  IMAD.WIDE.U32 R4, R24, 0x2400000, R12 ;  /* 0x0240000018047825 */ /* 0x000fe400078e000c */
[----:B------:R-:W-:Y:S02]  /*1030*/  STS.U16 [R2+UR7+0xc0], R10 ;  /* 0x0000c00a02007988 */ /* 0x000fe40008000407 */
[----:B------:R-:W-:Y:S02]  /*1040*/  IMAD.IADD R5, R5, 0x1, R3 ;  /* 0x0000000105057824 */ /* 0x000fe400078e0203 */
[----:B------:R-:W-:Y:S01]  /*1050*/  STS.U16 [R2+UR4+0xc0], R14 ;  /* 0x0000c00e02007988 */ /* 0x000fe20008000404 */
[----:B------:R-:W-:-:S02]  /*1060*/  UMOV UR4, 0x400 ;  /* 0x0000040000047882 */ /* 0x000fc40000000000 */
[----:B------:R-:W-:Y:S01]  /*1070*/  UIADD3 UR8, UPT, UPT, UR4, 0x200, URZ ;  /* 0x0000020004087890 */ /* 0x000fe2000fffe0ff */
[----:B------:R-:W-:Y:S03]  /*1080*/  BAR.SYNC.DEFER_BLOCKING 0x0 ;  /* 0x0000000000007b1d */ /* 0x000fe60000010000 */
[----:B---3--:R-:W-:-:S06]  /*1090*/  ULEA UR8, UR5, UR8, 0x18 ;  /* 0x0000000805087291 */ /* 0x008fcc000f8ec0ff */
[----:B------:R-:W-:Y:S01]  /*10a0*/  VIADD R121, R117, UR8 ;  /* 0x0000000875797c36 */ /* 0x000fe20008000000 */
[----:B0-----:R-:W0:Y:S04]  /*10b0*/  LDS.64 R8, [R116] ;  /* 0x0000000074087984 */ /* 0x001e280000000a00 */
[----:B------:R1:W-:Y:S04]  /*10c0*/  STS [R117+UR8], RZ ;  /* 0x000000ff75007988 */ /* 0x0003e80008000808 */
[----:B------:R1:W-:Y:S04]  /*10d0*/  STS [R117+UR8+0x80], RZ ;  /* 0x000080ff75007988 */ /* 0x0003e80008000808 */
[----:B------:R1:W-:Y:S04]  /*10e0*/  STS [R117+UR8+0x100], RZ ;  /* 0x000100ff75007988 */ /* 0x0003e80008000808 */
[----:B------:R1:W-:Y:S01]  /*10f0*/  STS [R117+UR8+0x180], RZ ;  /* 0x000180ff75007988 */ /* 0x0003e20008000808 */
[----:B----4-:R-:W-:-:S02]  /*1100*/  IMAD R3, R7, -0x70000000, RZ ;  /* 0x9000000007037824 */ /* 0x010fc400078e02ff */
[----:B------:R-:W-:-:S04]  /*1110*/  IMAD.WIDE.U32 R6, R6, -0x70000000, R4 ;  /* 0x9000000006067825 */ /* 0x000fc800078e0004 */
[----:B------:R-:W-:Y:S02]  /*1120*/  IMAD.IADD R7, R7, 0x1, R3 ;  /* 0x0000000107077824 */ /* 0x000fe400078e0203 */
[----:B------:R-:W-:Y:S02]  /*1130*/  IMAD R3, R33, 0x2400, RZ ;  /* 0x0000240021037824 */ /* 0x000fe400078e02ff */
[----:B------:R-:W-:-:S05]  /*1140*/  IMAD.WIDE.U32 R6, R32, 0x2400, R6 ;  /* 0x0000240020067825 */ /* 0x000fca00078e0006 */
[----:B------:R-:W-:Y:S02]  /*1150*/  IADD3 R3, PT, PT, R7, R3, RZ ;  /* 0x0000000307037210 */ /* 0x000fe40007ffe0ff */
[----:B------:R-:W-:-:S04]  /*1160*/  LEA R4, P0, R6, UR10, 0x1 ;  /* 0x0000000a06047c11 */ /* 0x000fc8000f8008ff */
[----:B------:R-:W-:Y:S02]  /*1170*/  LEA.HI.X R5, R6, UR11, R3, 0x1, P0 ;  /* 0x0000000b06057c11 */ /* 0x000fe400080f0c03 */
[----:B------:R-:W-:-:S03]  /*1180*/  IADD3 R6, P0, PT, R4, 0x2000000, RZ ;  /* 0x0200000004067810 */ /* 0x000fc60007f1e0ff */
[----:B0-----:R1:W-:Y:S02]  /*1190*/  STG.E.64 desc[UR12][R4.64], R8 ;  /* 0x0000000804007986 */ /* 0x0013e4000c101b0c */
[----:B------:R-:W-:Y:S01]  /*11a0*/  IMAD.X R7, RZ, RZ, R5, P0 ;  /* 0x000000ffff077224 */ /* 0x000fe200000e0605 */
[----:B------:R-:W-:-:S04]  /*11b0*/  ISETP.GE.U32.AND P0, PT, R32, 0x1, PT ;  /* 0x000000012000780c */ /* 0x000fc80003f06070 */
[----:B-----5:R1:W-:Y:S01]  /*11c0*/  STG.E.64 desc[UR12][R6.64+0x400000], R22 ;  /* 0x4000001606007986 */ /* 0x0203e2000c101b0c */
[----:B------:R-:W-:-:S13]  /*11d0*/  ISETP.GE.AND.EX P0, PT, R33, RZ, PT, P0 ;  /* 0x000000ff2100720c */ /* 0x000fda0003f06300 */
[----:B-1----:R-:W-:Y:S05]  /*11e0*/  @!P0 BRA `(.L_x_16) ;  /* 0x000000e800bc8947 */ /* 0x002fea0003800000 */
[----:B------:R-:W0:Y:S01]  /*11f0*/  LDC.64 R36, c[0x0][0x3a0] ;  /* 0x0000e800ff247b82 */ /* 0x000e220000000a00 */
[----:B------:R-:W-:Y:S01]  /*1200*/  IMAD.WIDE.U32 R4, R11, 0x100, RZ ;  /* 0x000001000b047825 */ /* 0x000fe200078e00ff */
[----:B------:R-:W-:Y:S01]  /*1210*/  UIADD3 UR4, UPT, UPT, UR4, 0x400, URZ ;  /* 0x0000040004047890 */ /* 0x000fe2000fffe0ff */
[----:B------:R-:W-:Y:S01]  /*1220*/  MOV R8, 0xff7ffffd ;  /* 0xff7ffffd00087802 */ /* 0x000fe20000000f00 */
[----:B------:R-:W-:Y:S01]  /*1230*/  UMOV UR11, 0x1f ;  /* 0x0000001f000b7882 */ /* 0x000fe20000000000 */
[----:B------:R-:W-:Y:S01]  /*1240*/  IMAD R3, R25, 0x4800000, RZ ;  /* 0x0480000019037824 */ /* 0x000fe200078e02ff */
[----:B------:R-:W-:Y:S01]  /*1250*/  ULEA UR5, UR5, UR4, 0x18 ;  /* 0x0000000405057291 */ /* 0x000fe2000f8ec0ff */
[----:B------:R-:W-:Y:S01]  /*1260*/  IMAD.WIDE.U32 R4, R24, 0x4800000, R4 ;  /* 0x0480000018047825 */ /* 0x000fe200078e0004 */
[----:B------:R-:W-:Y:S01]  /*1270*/  UMOV UR6, URZ ;  /* 0x000000ff00067c82 */ /* 0x000fe20008000000 */
[----:B------:R-:W-:Y:S02]  /*1280*/  UMOV UR4, URZ ;  /* 0x000000ff00047c82 */ /* 0x000fe40008000000 */
[----:B------:R-:W-:Y:S01]  /*1290*/  IMAD.IADD R116, R116, 0x1, -R117 ;  /* 0x0000000174747824 */ /* 0x000fe200078e0a75 */
[----:B------:R-:W-:Y:S01]  /*12a0*/  IADD3 R3, PT, PT, R5, R3, RZ ;  /* 0x0000000305037210 */ /* 0x000fe20007ffe0ff */
[----:B------:R-:W-:Y:S01]  /*12b0*/  IMAD.MOV.U32 R6, RZ, RZ, RZ ;  /* 0x000000ffff067224 */ /* 0x000fe200078e00ff */
[----:B------:R-:W-:Y:S01]  /*12c0*/  LEA R5, R0, UR5, 0x3 ;  /* 0x0000000500057c11 */ /* 0x000fe2000f8e18ff */
[----:B------:R-:W-:-:S04]  /*12d0*/  UMOV UR5, URZ ;  /* 0x000000ff00057c82 */ /* 0x000fc80008000000 */
[C---:B------:R-:W-:Y:S02]  /*12e0*/  IMAD R7, R0.reuse, -0x6, R5 ;  /* 0xfffffffa00077824 */ /* 0x040fe400078e0205 */
[----:B0-----:R-:W-:-:S07]  /*12f0*/  IMAD.WIDE.U32 R36, R0, 0x8, R36 ;  /* 0x0000000800247825 */ /* 0x001fce00078e0024 */
.L_x_25:
[----:B------:R-:W-:Y:S01]  /*1300*/  UIADD3 UR9, UP0, UPT, UR11, -0x1f, URZ ;  /* 0xffffffe10b097890 */ /* 0x000fe2000ff1e0ff */
[----:B------:R-:W-:Y:S01]  /*1310*/  LOP3.LUT R11, R11, 0xff7fffff, RZ, 0xc0, !PT ;  /* 0xff7fffff0b0b7812 */ /* 0x000fe200078ec0ff */
[----:B------:R-:W-:Y:S01]  /*1320*/  UIADD3 UR18, UP6, UPT, UR11, -0x18, URZ ;  /* 0xffffffe80b127890 */ /* 0x000fe2000ffde0ff */
[----:B------:R-:W-:Y:S01]  /*1330*/  BAR.SYNC.DEFER_BLOCKING 0x0 ;  /* 0x0000000000007b1d */ /* 0x000fe20000010000 */
[----:B------:R-:W-:Y:S02]  /*1340*/  UIADD3.X UR10, UPT, UPT, UR6, -0x1, URZ, UP0, !UPT ;  /* 0xffffffff060a7890 */ /* 0x000fe400087fe4ff */
[----:B------:R-:W-:Y:S01]  /*1350*/  ISETP.LT.U32.AND P0, PT, R32, UR9, PT ;  /* 0x0000000920007c0c */ /* 0x000fe2000bf01070 */
[----:B------:R-:W-:-:S03]  /*1360*/  UIADD3 UR14, UP0, UPT, UR11, -0x1d, URZ ;  /* 0xffffffe30b0e7890 */ /* 0x000fc6000ff1e0ff */
[----:B------:R-:W-:Y:S01]  /*1370*/  IMAD.U32 R9, RZ, RZ, UR10 ;  /* 0x0000000aff097e24 */ /* 0x000fe2000f8e00ff */
[----:B------:R-:W-:Y:S02]  /*1380*/  UIADD3.X UR15, UPT, UPT, UR6, -0x1, URZ, UP0, !UPT ;  /* 0xffffffff060f7890 */ /* 0x000fe400087fe4ff */
[----:B------:R-:W-:Y:S02]  /*1390*/  UIADD3 UR16, UP0, UPT, UR11, -0x1c, URZ ;  /* 0xffffffe40b107890 */ /* 0x000fe4000ff1e0ff */
[----:B------:R-:W-:Y:S02]  /*13a0*/  ISETP.GT.AND.EX P6, PT, R9, R33, PT, P0 ;  /* 0x000000210900720c */ /* 0x000fe40003fc4300 */
[----:B------:R-:W-:-:S04]  /*13b0*/  ISETP.LE.U32.AND P0, PT, R32, UR9, PT ;  /* 0x0000000920007c0c */ /* 0x000fc8000bf03070 */
[----:B------:R-:W-:Y:S01]  /*13c0*/  ISETP.GE.AND.EX P5, PT, R9, R33, PT, P0 ;  /* 0x000000210900720c */ /* 0x000fe20003fa6300 */
[----:B------:R-:W-:Y:S01]  /*13d0*/  IMAD.U32 R9, RZ, RZ, UR15 ;  /* 0x0000000fff097e24 */ /* 0x000fe2000f8e00ff */
[----:B------:R-:W-:Y:S01]  /*13e0*/  ISETP.LT.U32.AND P0, PT, R32, UR14, PT ;  /* 0x0000000e20007c0c */ /* 0x000fe2000bf01070 */
[----:B------:R-:W-:-:S04]  /*13f0*/  UIADD3.X UR14, UPT, UPT, UR6, -0x1, URZ, UP0, !UPT ;  /* 0xffffffff060e7890 */ /* 0x000fc800087fe4ff */
[----:B------:R-:W2:Y:S01]  /*1400*/  @!P6 LDG.E.64.CONSTANT R14, desc[UR12][R34.64] ;  /* 0x0000000c220ee981 */ /* 0x000ea2000c1e9b00 */
[----:B------:R-:W-:Y:S01]  /*1410*/  ISETP.GT.AND.EX P4, PT, R9, R33, PT, P0 ;  /* 0x000000210900720c */ /* 0x000fe20003f84300 */
[----:B------:R-:W-:Y:S01]  /*1420*/  UIADD3 UR15, UP0, UPT, UR11, -0x1b, URZ ;  /* 0xffffffe50b0f7890 */ /* 0x000fe2000ff1e0ff */
[----:B------:R-:W-:Y:S01]  /*1430*/  ISETP.LT.U32.AND P0, PT, R32, UR16, PT ;  /* 0x0000001020007c0c */ /* 0x000fe2000bf01070 */
[----:B------:R-:W-:Y:S01]  /*1440*/  @!P6 IMAD.MOV.U32 R12, RZ, RZ, R4 ;  /* 0x000000ffff0ce224 */ /* 0x000fe200078e0004 */
[----:B------:R-:W-:Y:S01]  /*1450*/  @!P6 MOV R13, R3 ;  /* 0x00000003000de202 */ /* 0x000fe20000000f00 */
[----:B------:R-:W3:Y:S01]  /*1460*/  @!P5 LDG.E.64.CONSTANT R16, desc[UR12][R34.64] ;  /* 0x0000000c2210d981 */ /* 0x000ee2000c1e9b00 */
[----:B------:R-:W-:Y:S01]  /*1470*/  MOV R9, UR14 ;  /* 0x0000000e00097c02 */ /* 0x000fe20008000f00 */
[----:B------:R-:W-:Y:S01]  /*1480*/  UIADD3.X UR14, UPT, UPT, UR6, -0x1, URZ, UP0, !UPT ;  /* 0xffffffff060e7890 */ /* 0x000fe200087fe4ff */
[----:B------:R-:W-:Y:S02]  /*1490*/  @P6 LOP3.LUT R11, R11, 0x800000, RZ, 0xfc, !PT ;  /* 0x008000000b0b6812 */ /* 0x000fe400078efcff */
[----:B------:R-:W-:-:S03]  /*14a0*/  ISETP.GT.AND.EX P3, PT, R9, R33, PT, P0 ;  /* 0x000000210900720c */ /* 0x000fc60003f64300 */
[----:B------:R-:W4:Y:S01]  /*14b0*/  @!P4 LDG.E.64.CONSTANT R18, desc[UR12][R34.64] ;  /* 0x0000000c2212c981 */ /* 0x000f22000c1e9b00 */
[----:B------:R-:W-:Y:S01]  /*14c0*/  IMAD.U32 R9, RZ, RZ, UR14 ;  /* 0x0000000eff097e24 */ /* 0x000fe2000f8e00ff */
[----:B------:R-:W-:Y:S02]  /*14d0*/  ISETP.LT.U32.AND P0, PT, R32, UR15, PT ;  /* 0x0000000f20007c0c */ /* 0x000fe4000bf01070 */
[----:B------:R-:W-:Y:S02]  /*14e0*/  LOP3.LUT R11, R11, 0xfeffffff, RZ, 0xc0, !PT ;  /* 0xfeffffff0b0b7812 */ /* 0x000fe400078ec0ff */
[----:B------:R-:W-:Y:S02]  /*14f0*/  ISETP.GT.AND.EX P2, PT, R9, R33, PT, P0 ;  /* 0x000000210900720c */ /* 0x000fe40003f44300 */
[----:B------:R-:W-:Y:S02]  /*1500*/  @P5 LOP3.LUT R11, R11, 0x1000000, RZ, 0xfc, !PT ;  /* 0x010000000b0b5812 */ /* 0x000fe400078efcff */
[----:B------:R-:W5:Y:S09]  /*1510*/  @!P3 LDG.E.64.CONSTANT R20, desc[UR12][R34.64] ;  /* 0x0000000c2214b981 */ /* 0x000f72000c1e9b00 */
[----:B------:R-:W5:Y:S01]  /*1520*/  @!P2 LDG.E.64.CONSTANT R22, desc[UR12][R34.64] ;  /* 0x0000000c2216a981 */ /* 0x000f62000c1e9b00 */
[----:B------:R-:W-:Y:S01]  /*1530*/  LOP3.LUT R11, R11, 0xffbfffff, RZ, 0xc0, !PT ;  /* 0xffbfffff0b0b7812 */ /* 0x000fe200078ec0ff */
[----:B------:R-:W-:-:S03]  /*1540*/  UIADD3 UR16, UP1, UPT, UR11, -0x19, URZ ;  /* 0xffffffe70b107890 */ /* 0x000fc6000ff3e0ff */
[----:B------:R-:W-:Y:S01]  /*1550*/  @P4 LOP3.LUT R11, R11, 0x400000, RZ, 0xfc, !PT ;  /* 0x004000000b0b4812 */ /* 0x000fe200078efcff */
[----:B------:R-:W-:-:S03]  /*1560*/  UIADD3.X UR17, UPT, UPT, UR6, -0x1, URZ, UP1, !UPT ;  /* 0xffffffff06117890 */ /* 0x000fc60008ffe4ff */
[----:B------:R-:W-:Y:S01]  /*1570*/  LOP3.LUT R11, R11, 0xffdfffff, RZ, 0xc0, !PT ;  /* 0xffdfffff0b0b7812 */ /* 0x000fe200078ec0ff */
[----:B------:R-:W-:-:S03]  /*1580*/  UIADD3 UR14, UP2, UPT, UR11, -0x1a, URZ ;  /* 0xffffffe60b0e7890 */ /* 0x000fc6000ff5e0ff */
[----:B------:R-:W-:Y:S01]  /*1590*/  @P3 LOP3.LUT R11, R11, 0x200000, RZ, 0xfc, !PT ;  /* 0x002000000b0b3812 */ /* 0x000fe200078efcff */
[----:B------:R-:W-:-:S03]  /*15a0*/  UIADD3.X UR15, UPT, UPT, UR6, -0x1, URZ, UP2, !UPT ;  /* 0xffffffff060f7890 */ /* 0x000fc600097fe4ff */
[----:B------:R-:W-:-:S04]  /*15b0*/  LOP3.LUT R11, R11, 0xffefffff, RZ, 0xc0, !PT ;  /* 0xffefffff0b0b7812 */ /* 0x000fc800078ec0ff */
[----:B------:R-:W-:-:S04]  /*15c0*/  @P2 LOP3.LUT R11, R11, 0x100000, RZ, 0xfc, !PT ;  /* 0x001000000b0b2812 */ /* 0x000fc800078efcff */
[----:B------:R-:W-:Y:S01]  /*15d0*/  LOP3.LUT R11, R11, 0xfff7ffff, RZ, 0xc0, !PT ;  /* 0xfff7ffff0b0b7812 */ /* 0x000fe200078ec0ff */
[----:B------:R-:W-:-:S03]  /*15e0*/  UIADD3 UR19, UP5, UPT, UR11, -0x17, URZ ;  /* 0xffffffe90b137890 */ /* 0x000fc6000ffbe0ff */
[----:B------:R-:W-:Y:S01]  /*15f0*/  LOP3.LUT R11, R11, 0xfffbffff, RZ, 0xc0, !PT ;  /* 0xfffbffff0b0b7812 */ /* 0x000fe200078ec0ff */
[----:B------:R-:W-:Y:S02]  /*1600*/  UIADD3 UR20, UP0, UPT, UR11, -0x16, URZ ;  /* 0xffffffea0b147890 */ /* 0x000fe4000ff1e0ff */
[----:B------:R-:W-:Y:S02]  /*1610*/  UIADD3 UR21, UP4, UPT, UR11, -0x15, URZ ;  /* 0xffffffeb0b157890 */ /* 0x000fe4000ff9e0ff */
[----:B------:R-:W-:Y:S02]  /*1620*/  UIADD3 UR22, UP3, UPT, UR11, -0x14, URZ ;  /* 0xffffffec0b167890 */ /* 0x000fe4000ff7e0ff */
[----:B------:R-:W-:Y:S02]  /*1630*/  UIADD3 UR23, UP2, UPT, UR11, -0x13, URZ ;  /* 0xffffffed0b177890 */ /* 0x000fe4000ff5e0ff */
[----:B------:R-:W-:Y:S01]  /*1640*/  UIADD3 UR24, UP1, UPT, UR11, -0x12, URZ ;  /* 0xffffffee0b187890 */ /* 0x000fe2000ff3e0ff */
[----:B--2---:R-:W-:-:S04]  /*1650*/  @!P6 IMAD.WIDE.U32 R12, R14, 0x20000000, R12 ;  /* 0x200000000e0ce825 */ /* 0x004fc800078e000c */
[----:B------:R-:W-:Y:S01]  /*1660*/  @!P6 IMAD.SHL.U32 R9, R15, 0x20000000, RZ ;  /* 0x200000000f09e824 */ /* 0x000fe200078e00ff */
[----:B------:R-:W-:-:S04]  /*1670*/  @!P5 MOV R15, R3 ;  /* 0x00000003000fd202 */ /* 0x000fc80000000f00 */
[----:B------:R-:W-:Y:S01]  /*1680*/  @!P6 IADD3 R9, PT, PT, R13, R14, R9 ;  /* 0x0000000e0d09e210 */ /* 0x000fe20007ffe009 */
[----:B------:R-:W-:Y:S02]  /*1690*/  @!P5 IMAD.MOV.U32 R14, RZ, RZ, R4 ;  /* 0x000000ffff0ed224 */ /* 0x000fe400078e0004 */
[----:B---3--:R-:W-:Y:S02]  /*16a0*/  @!P5 IMAD.SHL.U32 R13, R17, 0x20000000, RZ ;  /* 0x20000000110dd824 */ /* 0x008fe400078e00ff */
[----:B------:R-:W-:Y:S01]  /*16b0*/  @!P5 IMAD.WIDE.U32 R14, R16, 0x20000000, R14 ;  /* 0x20000000100ed825 */ /* 0x000fe200078e000e */
[----:B------:R-:W-:-:S04]  /*16c0*/  @!P4 MOV R17, R3 ;  /* 0x000000030011c202 */ /* 0x000fc80000000f00 */
[----:B------:R-:W-:Y:S01]  /*16d0*/  @!P5 IADD3 R15, PT, PT, R15, R16, R13 ;  /* 0x000000100f0fd210 */ /* 0x000fe20007ffe00d */
[----:B------:R-:W-:Y:S02]  /*16e0*/  @!P4 IMAD.MOV.U32 R16, RZ, RZ, R4 ;  /* 0x000000ffff10c224 */ /* 0x000fe400078e0004 */
[----:B----4-:R-:W-:Y:S02]  /*16f0*/  @!P4 IMAD.SHL.U32 R13, R19, 0x20000000, RZ ;  /* 0x20000000130dc824 */ /* 0x010fe400078e00ff */
[----:B------:R-:W-:Y:S01]  /*1700*/  @!P4 IMAD.WIDE.U32 R16, R18, 0x20000000, R16 ;  /* 0x200000001210c825 */ /* 0x000fe200078e0010 */
[----:B------:R-:W-:-:S04]  /*1710*/  @!P3 MOV R19, R3 ;  /* 0x000000030013b202 */ /* 0x000fc80000000f00 */
[----:B------:R-:W-:Y:S01]  /*1720*/  @!P4 IADD3 R17, PT, PT, R17, R18, R13 ;  /* 0x000000121111c210 */ /* 0x000fe20007ffe00d */
[----:B------:R-:W-:Y:S01]  /*1730*/  @!P3 IMAD.MOV.U32 R18, RZ, RZ, R4 ;  /* 0x000000ffff12b224 */ /* 0x000fe200078e0004 */
[----:B------:R-:W-:Y:S01]  /*1740*/  @!P6 IADD3 R12, P0, PT, R36, R12, RZ ;  /* 0x0000000c240ce210 */ /* 0x000fe20007f1e0ff */
[----:B-----5:R-:W-:Y:S02]  /*1750*/  @!P3 IMAD.SHL.U32 R21, R21, 0x20000000, RZ ;  /* 0x200000001515b824 */ /* 0x020fe400078e00ff */
[----:B------:R-:W-:-:S04]  /*1760*/  @!P3 IMAD.WIDE.U32 R18, R20, 0x20000000, R18 ;  /* 0x200000001412b825 */ /* 0x000fc800078e0012 */
[----:B------:R-:W-:Y:S01]  /*1770*/  @!P6 IMAD.X R13, R37, 0x1, R9, P0 ;  /* 0x00000001250de824 */ /* 0x000fe200000e0609 */
[----:B------:R-:W-:Y:S01]  /*1780*/  @!P3 IADD3 R9, PT, PT, R19, R20, R21 ;  /* 0x000000141309b210 */ /* 0x000fe20007ffe015 */
[----:B------:R-:W-:Y:S01]  /*1790*/  @!P2 IMAD.MOV.U32 R21, RZ, RZ, R3 ;  /* 0x000000ffff15a224 */ /* 0x000fe200078e0003 */
[----:B------:R-:W-:Y:S01]  /*17a0*/  @!P2 MOV R20, R4 ;  /* 0x000000040014a202 */ /* 0x000fe20000000f00 */
[----:B------:R-:W-:Y:S01]  /*17b0*/  @!P2 IMAD.SHL.U32 R19, R23, 0x20000000, RZ ;  /* 0x200000001713a824 */ /* 0x000fe200078e00ff */
[----:B------:R-:W-:-:S03]  /*17c0*/  @!P4 IADD3 R16, P0, PT, R36, R16, RZ ;  /* 0x000000102410c210 */ /* 0x000fc60007f1e0ff */
[----:B------:R-:W-:-:S04]  /*17d0*/  @!P2 IMAD.WIDE.U32 R20, R22, 0x20000000, R20 ;  /* 0x200000001614a825 */ /* 0x000fc800078e0014 */
[----:B------:R-:W-:Y:S01]  /*17e0*/  @!P4 IMAD.X R17, R37, 0x1, R17, P0 ;  /* 0x000000012511c824 */ /* 0x000fe200000e0611 */
[----:B------:R-:W-:Y:S02]  /*17f0*/  @!P2 IADD3 R23, PT, PT, R21, R22, R19 ;  /* 0x000000161517a210 */ /* 0x000fe40007ffe013 */
[C---:B------:R-:W-:Y:S02]  /*1800*/  @!P2 IADD3 R20, P0, PT, R36.reuse, R20, RZ ;  /* 0x000000142414a210 */ /* 0x040fe40007f1e0ff */
[----:B------:R-:W-:Y:S02]  /*1810*/  @!P5 IADD3 R14, P1, PT, R36, R14, RZ ;  /* 0x0000000e240ed210 */ /* 0x000fe40007f3e0ff */
[C---:B------:R-:W-:Y:S01]  /*1820*/  @!P2 IADD3.X R21, PT, PT, R37.reuse, R23, RZ, P0, !PT ;  /* 0x000000172515a210 */ /* 0x040fe200007fe4ff */
[----:B------:R-:W-:Y:S01]  /*1830*/  IMAD.U32 R23, RZ, RZ, UR17 ;  /* 0x00000011ff177e24 */ /* 0x000fe2000f8e00ff */
[----:B------:R-:W-:Y:S02]  /*1840*/  ISETP.LT.U32.AND P0, PT, R32, UR16, PT ;  /* 0x0000001020007c0c */ /* 0x000fe4000bf01070 */
[----:B------:R-:W-:-:S02]  /*1850*/  @!P5 IADD3.X R15, PT, PT, R37, R15, RZ, P1, !PT ;  /* 0x0000000f250fd210 */ /* 0x000fc40000ffe4ff */
[----:B------:R-:W-:Y:S02]  /*1860*/  @!P3 IADD3 R18, P1, PT, R36, R18, RZ ;  /* 0x000000122412b210 */ /* 0x000fe40007f3e0ff */
[----:B------:R-:W-:Y:S01]  /*1870*/  ISETP.GT.AND.EX P0, PT, R23, R33, PT, P0 ;  /* 0x000000211700720c */ /* 0x000fe20003f04300 */
[----:B------:R-:W2:Y:S02]  /*1880*/  @!P5 LDG.E.64 R46, desc[UR12][R14.64+0x4800] ;  /* 0x0048000c0e2ed981 */ /* 0x000ea4000c1e1b00 */
[----:B------:R-:W-:Y:S01]  /*1890*/  @!P3 IMAD.X R19, R37, 0x1, R9, P1 ;  /* 0x000000012513b824 */ /* 0x000fe200008e0609 */
[----:B------:R-:W-:Y:S01]  /*18a0*/  ISETP.LT.U32.AND P1, PT, R32, UR14, PT ;  /* 0x0000000e20007c0c */ /* 0x000fe2000bf21070 */
[----:B------:R-:W-:Y:S01]  /*18b0*/  IMAD.U32 R9, RZ, RZ, UR15 ;  /* 0x0000000fff097e24 */ /* 0x000fe2000f8e00ff */
[----:B------:R-:W-:-:S04]  /*18c0*/  UIADD3.X UR14, UPT, UPT, UR6, -0x1, URZ, UP6, !UPT ;  /* 0xffffffff060e7890 */ /* 0x000fc8000b7fe4ff */
[----:B------:R-:W-:Y:S02]  /*18d0*/  ISETP.GT.AND.EX P4, PT, R9, R33, PT, P1 ;  /* 0x000000210900720c */ /* 0x000fe40003f84310 */
[----:B------:R-:W-:Y:S02]  /*18e0*/  MOV R9, UR14 ;  /* 0x0000000e00097c02 */ /* 0x000fe40008000f00 */
[----:B------:R-:W-:Y:S02]  /*18f0*/  @P0 LOP3.LUT R11, R11, 0x40000, RZ, 0xfc, !PT ;  /* 0x000400000b0b0812 */ /* 0x000fe400078efcff */
[----:B------:R-:W-:Y:S01]  /*1900*/  ISETP.LT.U32.AND P0, PT, R32, UR18, PT ;  /* 0x0000001220007c0c */ /* 0x000fe2000bf01070 */
[----:B------:R-:W-:-:S03]  /*1910*/  UIADD3.X UR15, UPT, UPT, UR6, -0x1, URZ, UP5, !UPT ;  /* 0xffffffff060f7890 */ /* 0x000fc6000affe4ff */
[----:B------:R-:W-:Y:S02]  /*1920*/  ISETP.GT.AND.EX P3, PT, R9, R33, PT, P0 ;  /* 0x000000210900720c */ /* 0x000fe40003f64300 */
[----:B------:R-:W-:Y:S01]  /*1930*/  ISETP.LT.U32.AND P0, PT, R32, UR19, PT ;  /* 0x0000001320007c0c */ /* 0x000fe2000bf01070 */
[----:B------:R-:W-:Y:S01]  /*1940*/  IMAD.U32 R9, RZ, RZ, UR15 ;  /* 0x0000000fff097e24 */ /* 0x000fe2000f8e00ff */
[----:B------:R-:W-:-:S04]  /*1950*/  @P4 LOP3.LUT R11, R11, 0x80000, RZ, 0xfc, !PT ;  /* 0x000800000b0b4812 */ /* 0x000fc800078efcff */
[----:B------:R-:W-:Y:S02]  /*1960*/  LOP3.LUT R11, R11, 0xfffdffff, RZ, 0xc0, !PT ;  /* 0xfffdffff0b0b7812 */ /* 0x000fe400078ec0ff */
[----:B------:R-:W-:-:S03]  /*1970*/  ISETP.GT.AND.EX P0, PT, R9, R33, PT, P0 ;  /* 0x000000210900720c */ /* 0x000fc60003f04300 */
[----:B------:R-:W-:Y:S01]  /*1980*/  @P3 LOP3.LUT R11, R11, 0x20000, RZ, 0xfc, !PT ;  /* 0x000200000b0b3812 */ /* 0x000fe200078efcff */
[----:B------:R-:W-:Y:S01]  /*1990*/  UIADD3.X UR14, UPT, UPT, UR6, -0x1, URZ, UP0, !UPT ;  /* 0xffffffff060e7890 */ /* 0x000fe200087fe4ff */
[----:B------:R-:W-:Y:S02]  /*19a0*/  P2R R23, PR, RZ, 0x10 ;  /* 0x00000010ff177803 */ /* 0x000fe40000000000 */
[----:B------:R-:W-:Y:S02]  /*19b0*/  P2R R22, PR, RZ, 0x8 ;  /* 0x00000008ff167803 */ /* 0x000fe40000000000 */
[C---:B------:R-:W-:Y:S02]  /*19c0*/  LOP3.LUT P3, RZ, R11.reuse, 0x400000, RZ, 0xc0, !PT ;  /* 0x004000000bff7812 */ /* 0x040fe4000786c0ff */
[C---:B------:R-:W-:Y:S02]  /*19d0*/  LOP3.LUT P4, RZ, R11.reuse, 0x200000, RZ, 0xc0, !PT ;  /* 0x002000000bff7812 */ /* 0x040fe4000788c0ff */
[----:B------:R-:W-:Y:S01]  /*19e0*/  LOP3.LUT R11, R11, 0xfffeffff, RZ, 0xc0, !PT ;  /* 0xfffeffff0b0b7812 */ /* 0x000fe200078ec0ff */
[----:B------:R-:W-:-:S03]  /*19f0*/  IMAD.U32 R9, RZ, RZ, UR14 ;  /* 0x0000000eff097e24 */ /* 0x000fc6000f8e00ff */
[----:B------:R-:W-:Y:S02]  /*1a00*/  @P0 LOP3.LUT R11, R11, 0x10000, RZ, 0xfc, !PT ;  /* 0x000100000b0b0812 */ /* 0x000fe400078efcff */
[C---:B------:R-:W-:Y:S01]  /*1a10*/  ISETP.LT.U32.AND P0, PT, R32.reuse, UR20, PT ;  /* 0x0000001420007c0c */ /* 0x040fe2000bf01070 */
[----:B------:R-:W-:Y:S02]  /*1a20*/  UIADD3.X UR15, UPT, UPT, UR6, -0x1, URZ, UP4, !UPT ;  /* 0xffffffff060f7890 */ /* 0x000fe4000a7fe4ff */
[----:B------:R-:W-:Y:S01]  /*1a30*/  UIADD3 UR16, UP6, UPT, UR11, -0x11, URZ ;  /* 0xffffffef0b107890 */ /* 0x000fe2000ffde0ff */
[-C--:B------:R-:W-:Y:S01]  /*1a40*/  ISETP.GT.AND.EX P2, PT, R9, R33.reuse, PT, P0 ;  /* 0x000000210900720c */ /* 0x080fe20003f44300 */
[----:B------:R-:W3:Y:S01]  /*1a50*/  @!P4 LDG.E.64 R54, desc[UR12][R18.64+0xd800] ;  /* 0x00d8000c1236c981 */ /* 0x000ee2000c1e1b00 */
[----:B------:R-:W-:Y:S02]  /*1a60*/  ISETP.LT.U32.AND P0, PT, R32, UR21, PT ;  /* 0x0000001520007c0c */ /* 0x000fe4000bf01070 */
[----:B------:R-:W-:Y:S01]  /*1a70*/  MOV R9, UR15 ;  /* 0x0000000f00097c02 */ /* 0x000fe20008000f00 */
[----:B------:R-:W-:Y:S01]  /*1a80*/  UIADD3 UR17, UP5, UPT, UR11, -0x10, URZ ;  /* 0xfffffff00b117890 */ /* 0x000fe2000ffbe0ff */
[----:B------:R-:W-:Y:S01]  /*1a90*/  LOP3.LUT R11, R11, 0xffff7fff, RZ, 0xc0, !PT ;  /* 0xffff7fff0b0b7812 */ /* 0x000fe200078ec0ff */
[----:B------:R0:W4:Y:S01]  /*1aa0*/  @!P3 LDG.E.64 R52, desc[UR12][R16.64+0x9000] ;  /* 0x0090000c1034b981 */ /* 0x000122000c1e1b00 */
[----:B------:R-:W-:Y:S01]  /*1ab0*/  ISETP.GT.AND.EX P0, PT, R9, R33, PT, P0 ;  /* 0x000000210900720c */ /* 0x000fe20003f04300 */
[----:B------:R-:W-:-:S04]  /*1ac0*/  UIADD3.X UR14, UPT, UPT, UR6, -0x1, URZ, UP3, !UPT ;  /* 0xffffffff060e7890 */ /* 0x000fc80009ffe4ff */
[----:B------:R-:W-:Y:S01]  /*1ad0*/  @P2 LOP3.LUT R11, R11, 0x8000, RZ, 0xfc, !PT ;  /* 0x000080000b0b2812 */ /* 0x000fe200078efcff */
[----:B------:R-:W-:Y:S01]  /*1ae0*/  UIADD3 UR18, UP0, UPT, UR11, -0xf, URZ ;  /* 0xfffffff10b127890 */ /* 0x000fe2000ff1e0ff */
[----:B------:R-:W5:Y:S02]  /*1af0*/  @!P2 LDG.E.64.CONSTANT R50, desc[UR12][R34.64] ;  /* 0x0000000c2232a981 */ /* 0x000f64000c1e9b00 */
[----:B------:R-:W-:Y:S01]  /*1b00*/  LOP3.LUT R11, R11, 0xffffbfff, RZ, 0xc0, !PT ;  /* 0xffffbfff0b0b7812 */ /* 0x000fe200078ec0ff */
[----:B------:R-:W-:-:S03]  /*1b10*/  IMAD.U32 R9, RZ, RZ, UR14 ;  /* 0x0000000eff097e24 */ /* 0x000fc6000f8e00ff */
[----:B------:R-:W-:Y:S02]  /*1b20*/  @P0 LOP3.LUT R11, R11, 0x4000, RZ, 0xfc, !PT ;  /* 0x000040000b0b0812 */ /* 0x000fe400078efcff */
[----:B------:R-:W-:-:S04]  /*1b30*/  ISETP.LT.U32.AND P0, PT, R32, UR22, PT ;  /* 0x0000001620007c0c */ /* 0x000fc8000bf01070 */
[----:B------:R-:W-:Y:S01]  /*1b40*/  ISETP.GT.AND.EX P1, PT, R9, R33, PT, P0 ;  /* 0x000000210900720c */ /* 0x000fe20003f24300 */
[----:B------:R-:W-:Y:S01]  /*1b50*/  UIADD3.X UR15, UPT, UPT, UR6, -0x1, URZ, UP2, !UPT ;  /* 0xffffffff060f7890 */ /* 0x000fe200097fe4ff */
[----:B------:R-:W-:Y:S02]  /*1b60*/  LOP3.LUT R11, R11, 0xffffdfff, RZ, 0xc0, !PT ;  /* 0xffffdfff0b0b7812 */ /* 0x000fe400078ec0ff */
[----:B------:R-:W-:-:S03]  /*1b70*/  ISETP.LT.U32.AND P0, PT, R32, UR23, PT ;  /* 0x0000001720007c0c */ /* 0x000fc6000bf01070 */
[----:B------:R-:W-:-:S06]  /*1b80*/  IMAD.U32 R9, RZ, RZ, UR15 ;  /* 0x0000000fff097e24 */ /* 0x000fcc000f8e00ff */
[----:B------:R-:W-:Y:S01]  /*1b90*/  @P1 LOP3.LUT R11, R11, 0x2000, RZ, 0xfc, !PT ;  /* 0x000020000b0b1812 */ /* 0x000fe200078efcff */
[----:B------:R-:W-:Y:S01]  /*1ba0*/  UIADD3.X UR14, UPT, UPT, UR6, -0x1, URZ, UP1, !UPT ;  /* 0xffffffff060e7890 */ /* 0x000fe20008ffe4ff */
[----:B------:R-:W-:Y:S01]  /*1bb0*/  ISETP.GT.AND.EX P6, PT, R9, R33, PT, P0 ;  /* 0x000000210900720c */ /* 0x000fe20003fc4300 */
[----:B------:R-:W5:Y:S01]  /*1bc0*/  @!P1 LDG.E.64.CONSTANT R18, desc[UR12][R34.64] ;  /* 0x0000000c22129981 */ /* 0x000f62000c1e9b00 */
[C---:B------:R-:W-:Y:S02]  /*1bd0*/  LOP3.LUT P0, RZ, R11.reuse, 0x800000, RZ, 0xc0, !PT ;  /* 0x008000000bff7812 */ /* 0x040fe4000780c0ff */
[----:B------:R-:W-:Y:S02]  /*1be0*/  LOP3.LUT R11, R11, 0xffffefff, RZ, 0xc0, !PT ;  /* 0xffffefff0b0b7812 */ /* 0x000fe400078ec0ff */
[----:B------:R-:W-:-:S07]  /*1bf0*/  MOV R9, UR14 ;  /* 0x0000000e00097c02 */ /* 0x000fce0008000f00 */
[----:B------:R-:W-:Y:S02]  /*1c00*/  @P6 LOP3.LUT R11, R11, 0x1000, RZ, 0xfc, !PT ;  /* 0x000010000b0b6812 */ /* 0x000fe400078efcff */
[----:B------:R-:W-:Y:S01]  /*1c10*/  ISETP.NE.AND P4, PT, R23, RZ, PT ;  /* 0x000000ff1700720c */ /* 0x000fe20003f85270 */
[----:B------:R-:W5:Y:S01]  /*1c20*/  @!P0 LDG.E.64 R38, desc[UR12][R12.64] ;  /* 0x0000000c0c268981 */ /* 0x000f62000c1e1b00 */
[----:B------:R-:W-:Y:S01]  /*1c30*/  ISETP.LT.U32.AND P0, PT, R32, UR24, PT ;  /* 0x0000001820007c0c */ /* 0x000fe2000bf01070 */
[----:B------:R-:W-:Y:S01]  /*1c40*/  UIADD3.X UR15, UPT, UPT, UR6, -0x1, URZ, UP6, !UPT ;  /* 0xffffffff060f7890 */ /* 0x000fe2000b7fe4ff */
[----:B------:R-:W-:Y:S01]  /*1c50*/  ISETP.NE.AND P3, PT, R22, RZ, PT ;  /* 0x000000ff1600720c */ /* 0x000fe20003f65270 */
[----:B------:R-:W5:Y:S01]  /*1c60*/  @!P6 LDG.E.64.CONSTANT R16, desc[UR12][R34.64] ;  /* 0x0000000c2210e981 */ /* 0x000f62000c1e9b00 */
[----:B------:R-:W-:Y:S02]  /*1c70*/  ISETP.GT.AND.EX P5, PT, R9, R33, PT, P0 ;  /* 0x000000210900720c */ /* 0x000fe40003fa4300 */
[----:B------:R-:W-:-:S02]  /*1c80*/  LOP3.LUT P0, RZ, R11, 0x100000, RZ, 0xc0, !PT ;  /* 0x001000000bff7812 */ /* 0x000fc4000780c0ff */
[----:B------:R-:W-:Y:S01]  /*1c90*/  LOP3.LUT R11, R11, 0xfffff7ff, RZ, 0xc0, !PT ;  /* 0xfffff7ff0b0b7812 */ /* 0x000fe200078ec0ff */
[----:B------:R-:W-:Y:S02]  /*1ca0*/  IMAD.U32 R9, RZ, RZ, UR15 ;  /* 0x0000000fff097e24 */ /* 0x000fe4000f8e00ff */
[----:B------:R-:W5:Y:S01]  /*1cb0*/  @!P4 LDG.E.64.CONSTANT R56, desc[UR12][R34.64] ;  /* 0x0000000c2238c981 */ /* 0x000f62000c1e9b00 */
[----:B------:R-:W-:-:S03]  /*1cc0*/  UIADD3.X UR14, UPT, UPT, UR6, -0x1, URZ, UP5, !UPT ;  /* 0xffffffff060e7890 */ /* 0x000fc6000affe4ff */
[----:B------:R-:W5:Y:S02]  /*1cd0*/  @!P3 LDG.E.64.CONSTANT R110, desc[UR12][R34.64] ;  /* 0x0000000c226eb981 */ /* 0x000f64000c1e9b00 */
[----:B------:R-:W-:Y:S02]  /*1ce0*/  @P5 LOP3.LUT R11, R11, 0x800, RZ, 0xfc, !PT ;  /* 0x000008000b0b5812 */ /* 0x000fe400078efcff */
[----:B------:R1:W5:Y:S01]  /*1cf0*/  @!P0 LDG.E.64 R58, desc[UR12][R20.64+0x12000] ;  /* 0x0120000c143a8981 */ /* 0x000362000c1e1b00 */
[----:B------:R-:W-:-:S03]  /*1d00*/  ISETP.LT.U32.AND P0, PT, R32, UR16, PT ;  /* 0x0000001020007c0c */ /* 0x000fc6000bf01070 */
[----:B------:R-:W5:Y:S01]  /*1d10*/  @!P5 LDG.E.64.CONSTANT R48, desc[UR12][R34.64] ;  /* 0x0000000c2230d981 */ /* 0x000f62000c1e9b00 */
[----:B------:R-:W-:Y:S02]  /*1d20*/  ISETP.GT.AND.EX P4, PT, R9, R33, PT, P0 ;  /* 0x000000210900720c */ /* 0x000fe40003f84300 */
[C---:B------:R-:W-:Y:S02]  /*1d30*/  LOP3.LUT P0, RZ, R11.reuse, 0x40000, RZ, 0xc0, !PT ;  /* 0x000400000bff7812 */ /* 0x040fe4000780c0ff */
[----:B------:R-:W-:Y:S01]  /*1d40*/  LOP3.LUT R11, R11, 0xfffffbff, RZ, 0xc0, !PT ;  /* 0xfffffbff0b0b7812 */ /* 0x000fe200078ec0ff */
[----:B------:R-:W-:-:S08]  /*1d50*/  IMAD.U32 R9, RZ, RZ, UR14 ;  /* 0x0000000eff097e24 */ /* 0x000fd0000f8e00ff */
[----:B------:R-:W-:Y:S01]  /*1d60*/  @P4 LOP3.LUT R11, R11, 0x400, RZ, 0xfc, !PT ;  /* 0x000004000b0b4812 */ /* 0x000fe200078efcff */
[----:B------:R-:W-:Y:S01]  /*1d70*/  UIADD3.X UR15, UPT, UPT, UR6, -0x1, URZ, UP0, !UPT ;  /* 0xffffffff060f7890 */ /* 0x000fe200087fe4ff */
[----:B------:R-:W5:Y:S01]  /*1d80*/  @!P0 LDG.E.64.CONSTANT R112, desc[UR12][R34.64] ;  /* 0x0000000c22708981 */ /* 0x000f62000c1e9b00 */
[----:B------:R-:W-:-:S03]  /*1d90*/  ISETP.LT.U32.AND P0, PT, R32, UR17, PT ;  /* 0x0000001120007c0c */ /* 0x000fc6000bf01070 */
[----:B------:R-:W5:Y:S01]  /*1da0*/  @!P4 LDG.E.64.CONSTANT R44, desc[UR12][R34.64] ;  /* 0x0000000c222cc981 */ /* 0x000f62000c1e9b00 */
[----:B------:R-:W-:Y:S02]  /*1db0*/  ISETP.GT.AND.EX P3, PT, R9, R33, PT, P0 ;  /* 0x000000210900720c */ /* 0x000fe40003f64300 */
[C---:B------:R-:W-:Y:S02]  /*1dc0*/  LOP3.LUT P0, RZ, R11.reuse, 0x10000, RZ, 0xc0, !PT ;  /* 0x000100000bff7812 */ /* 0x040fe4000780c0ff */
[----:B------:R-:W-:Y:S02]  /*1dd0*/  LOP3.LUT R11, R11, 0xfffffdff, RZ, 0xc0, !PT ;  /* 0xfffffdff0b0b7812 */ /* 0x000fe400078ec0ff */
[----:B------:R-:W-:-:S07]  /*1de0*/  MOV R9, UR15 ;  /* 0x0000000f00097c02 */ /* 0x000fce0008000f00 */
[----:B------:R-:W-:Y:S01]  /*1df0*/  @P3 LOP3.LUT R11, R11, 0x200, RZ, 0xfc, !PT ;  /* 0x000002000b0b3812 */ /* 0x000fe200078efcff */
[----:B------:R-:W-:Y:S01]  /*1e00*/  UIADD3 UR14, UP0, UPT, UR11, -0xe, URZ ;  /* 0xfffffff20b0e7890 */ /* 0x000fe2000ff1e0ff */
[----:B------:R-:W5:Y:S01]  /*1e10*/  @!P0 LDG.E.64.CONSTANT R108, desc[UR12][R34.64] ;  /* 0x0000000c226c8981 */ /* 0x000f62000c1e9b00 */
[----:B------:R-:W-:-:S03]  /*1e20*/  ISETP.LT.U32.AND P0, PT, R32, UR18, PT ;  /* 0x0000001220007c0c */ /* 0x000fc6000bf01070 */
[----:B------:R-:W5:Y:S01]  /*1e30*/  @!P3 LDG.E.64.CONSTANT R40, desc[UR12][R34.64] ;  /* 0x0000000c2228b981 */ /* 0x000f62000c1e9b00 */
[----:B------:R-:W-:Y:S02]  /*1e40*/  ISETP.GT.AND.EX P2, PT, R9, R33, PT, P0 ;  /* 0x000000210900720c */ /* 0x000fe40003f44300 */
[----:B------:R-:W-:Y:S01]  /*1e50*/  LOP3.LUT P0, RZ, R11, 0x4000, RZ, 0xc0, !PT ;  /* 0x000040000bff7812 */ /* 0x000fe2000780c0ff */
[----:B------:R-:W-:Y:S02]  /*1e60*/  UIADD3.X UR15, UPT, UPT, UR6, -0x1, URZ, UP0, !UPT ;  /* 0xffffffff060f7890 */ /* 0x000fe400087fe4ff */
[----:B------:R-:W-:-:S08]  /*1e70*/  UIADD3 UR16, UP1, UPT, UR11, -0xd, URZ ;  /* 0xfffffff30b107890 */ /* 0x000fd0000ff3e0ff */
[----:B------:R-:W5:Y:S04]  /*1e80*/  @!P2 LDG.E.64.CONSTANT R30, desc[UR12][R34.64] ;  /* 0x0000000c221ea981 */ /* 0x000f68000c1e9b00 */
[----:B------:R-:W5:Y:S01]  /*1e90*/  @!P0 LDG.E.64.CONSTANT R28, desc[UR12][R34.64] ;  /* 0x0000000c221c8981 */ /* 0x000f62000c1e9b00 */
[----:B------:R-:W-:Y:S01]  /*1ea0*/  IMAD.U32 R9, RZ, RZ, UR15 ;  /* 0x0000000fff097e24 */ /* 0x000fe2000f8e00ff */
[----:B------:R-:W-:Y:S01]  /*1eb0*/  ISETP.LT.U32.AND P0, PT, R32, UR14, PT ;  /* 0x0000000e20007c0c */ /* 0x000fe2000bf01070 */
[----:B------:R-:W-:-:S03]  /*1ec0*/  UIADD3.X UR17, UPT, UPT, UR6, -0x1, URZ, UP1, !UPT ;  /* 0xffffffff06117890 */ /* 0x000fc60008ffe4ff */
[----:B------:R-:W-:Y:S01]  /*1ed0*/  ISETP.GT.AND.EX P1, PT, R9, R33, PT, P0 ;  /* 0x000000210900720c */ /* 0x000fe20003f24300 */
[----:B------:R-:W-:Y:S01]  /*1ee0*/  UIADD3 UR18, UP0, UPT, UR11, -0xc, URZ ;  /* 0xfffffff40b127890 */ /* 0x000fe2000ff1e0ff */
[----:B------:R-:W-:Y:S01]  /*1ef0*/  ISETP.LT.U32.AND P0, PT, R32, UR16, PT ;  /* 0x0000001020007c0c */ /* 0x000fe2000bf01070 */
[----:B------:R-:W-:Y:S02]  /*1f00*/  IMAD.U32 R9, RZ, RZ, UR17 ;  /* 0x00000011ff097e24 */ /* 0x000fe4000f8e00ff */
[----:B------:R-:W-:-:S03]  /*1f10*/  UIADD3.X UR14, UPT, UPT, UR6, -0x1, URZ, UP0, !UPT ;  /* 0xffffffff060e7890 */ /* 0x000fc600087fe4ff */
[----:B------:R-:W-:Y:S01]  /*1f20*/  ISETP.GT.AND.EX P6, PT, R9, R33, PT, P0 ;  /* 0x000000210900720c */ /* 0x000fe20003fc4300 */
[----:B------:R-:W-:Y:S01]  /*1f30*/  UIADD3 UR15, UP1, UPT, UR11, -0xb, URZ ;  /* 0xfffffff50b0f7890 */ /* 0x000fe2000ff3e0ff */
[----:B------:R-:W-:-:S03]  /*1f40*/  ISETP.LT.U32.AND P0, PT, R32, UR18, PT ;  /* 0x0000001220007c0c */ /* 0x000fc6000bf01070 */
[----:B------:R-:W5:Y:S01]  /*1f50*/  @!P1 LDG.E.64.CONSTANT R24, desc[UR12][R34.64] ;  /* 0x0000000c22189981 */ /* 0x000f62000c1e9b00 */
[----:B------:R-:W-:Y:S02]  /*1f60*/  MOV R9, UR14 ;  /* 0x0000000e00097c02 */ /* 0x000fe40008000f00 */
[----:B------:R-:W-:Y:S01]  /*1f70*/  LOP3.LUT R11, R11, 0xfffffeff, RZ, 0xc0, !PT ;  /* 0xfffffeff0b0b7812 */ /* 0x000fe200078ec0ff */
[----:B------:R-:W-:Y:S01]  /*1f80*/  UIADD3.X UR16, UPT, UPT, UR6, -0x1, URZ, UP1, !UPT ;  /* 0xffffffff06107890 */ /* 0x000fe20008ffe4ff */
[----:B------:R-:W-:Y:S02]  /*1f90*/  ISETP.GT.AND.EX P5, PT, R9, R33, PT, P0 ;  /* 0x000000210900720c */ /* 0x000fe40003fa4300 */
[----:B------:R-:W-:Y:S01]  /*1fa0*/  @P2 LOP3.LUT R11, R11, 0x100, RZ, 0xfc, !PT ;  /* 0x000001000b0b2812 */ /* 0x000fe200078efcff */
[----:B------:R-:W5:Y:S01]  /*1fb0*/  @!P6 LDG.E.64.CONSTANT R22, desc[UR12][R34.64] ;  /* 0x0000000c2216e981 */ /* 0x000f62000c1e9b00 */
[----:B------:R-:W-:Y:S01]  /*1fc0*/  UIADD3 UR19, UP2, UPT, UR11, -0xa, URZ ;  /* 0xfffffff60b137890 */ /* 0x000fe2000ff5e0ff */
[----:B------:R-:W-:Y:S01]  /*1fd0*/  IMAD.U32 R9, RZ, RZ, UR16 ;  /* 0x00000010ff097e24 */ /* 0x000fe2000f8e00ff */
[----:B------:R-:W-:-:S02]  /*1fe0*/  LOP3.LUT R11, R11, 0xffffff7f, RZ, 0xc0, !PT ;  /* 0xffffff7f0b0b7812 */ /* 0x000fc400078ec0ff */
[C---:B------:R-:W-:Y:S01]  /*1ff0*/  ISETP.LT.U32.AND P0, PT, R32.reuse, UR15, PT ;  /* 0x0000000f20007c0c */ /* 0x040fe2000bf01070 */
[----:B------:R-:W-:Y:S01]  /*2000*/  UIADD3.X UR14, UPT, UPT, UR6, -0x1, URZ, UP2, !UPT ;  /* 0xffffffff060e7890 */ /* 0x000fe200097fe4ff */
[----:B------:R-:W-:Y:S02]  /*2010*/  @P1 LOP3.LUT R11, R11, 0x80, RZ, 0xfc, !PT ;  /* 0x000000800b0b1812 */ /* 0x000fe400078efcff */
[----:B------:R-:W-:Y:S01]  /*2020*/  ISETP.GT.AND.EX P1, PT, R9, R33, PT, P0 ;  /* 0x000000210900720c */ /* 0x000fe20003f24300 */
[----:B------:R-:W5:Y:S01]  /*2030*/  @!P5 LDG.E.64.CONSTANT R20, desc[UR12][R34.64] ;  /* 0x0000000c2214d981 */ /* 0x000f62000c1e9b00 */
[----:B------:R-:W-:Y:S01]  /*2040*/  LOP3.LUT R11, R11, 0xffffffbf, RZ, 0xc0, !PT ;  /* 0xffffffbf0b0b7812 */ /* 0x000fe200078ec0ff */
[----:B------:R-:W-:Y:S01]  /*2050*/  IMAD.U32 R9, RZ, RZ, UR14 ;  /* 0x0000000eff097e24 */ /* 0x000fe2000f8e00ff */
[----:B------:R-:W-:Y:S01]  /*2060*/  ISETP.LT.U32.AND P0, PT, R32, UR19, PT ;  /* 0x0000001320007c0c */ /* 0x000fe2000bf01070 */
[----:B------:R-:W-:Y:S01]  /*2070*/  UIADD3 UR15, UP0, UPT, UR11, -0x9, URZ ;  /* 0xfffffff70b0f7890 */ /* 0x000fe2000ff1e0ff */
[----:B------:R-:W-:-:S02]  /*2080*/  @P6 LOP3.LUT R11, R11, 0x40, RZ, 0xfc, !PT ;  /* 0x000000400b0b6812 */ /* 0x000fc400078efcff */
[----:B------:R-:W-:Y:S01]  /*2090*/  ISETP.GT.AND.EX P6, PT, R9, R33, PT, P0 ;  /* 0x000000210900720c */ /* 0x000fe20003fc4300 */
[----:B------:R-:W-:Y:S01]  /*20a0*/  UIADD3.X UR16, UPT, UPT, UR6, -0x1, URZ, UP0, !UPT ;  /* 0xffffffff06107890 */ /* 0x000fe200087fe4ff */
[----:B------:R-:W-:-:S03]  /*20b0*/  LOP3.LUT R11, R11, 0xffffffdf, RZ, 0xc0, !PT ;  /* 0xffffffdf0b0b7812 */ /* 0x000fc600078ec0ff */
[----:B------:R-:W5:Y:S01]  /*20c0*/  @!P1 LDG.E.64.CONSTANT R14, desc[UR12][R34.64] ;  /* 0x0000000c220e9981 */ /* 0x000f62000c1e9b00 */
[----:B------:R-:W-:Y:S02]  /*20d0*/  ISETP.LT.U32.AND P0, PT, R32, UR15, PT ;  /* 0x0000000f20007c0c */ /* 0x000fe4000bf01070 */
[----:B------:R-:W-:Y:S02]  /*20e0*/  MOV R9, UR16 ;  /* 0x0000001000097c02 */ /* 0x000fe40008000f00 */
[----:B------:R-:W-:Y:S02]  /*20f0*/  @P5 LOP3.LUT R11, R11, 0x20, RZ, 0xfc, !PT ;  /* 0x000000200b0b5812 */ /* 0x000fe400078efcff */
[----:B------:R-:W-:Y:S01]  /*2100*/  ISETP.GT.AND.EX P5, PT, R9, R33, PT, P0 ;  /* 0x000000210900720c */ /* 0x000fe20003fa4300 */
[----:B------:R-:W5:-:S12]  /*2110*/  @!P6 LDG.E.64.CONSTANT R26, desc[UR12][R34.64] ;  /* 0x0000000c221ae981 */ /* 0x000f58000c1e9b00 */
[----:B------:R-:W5:Y:S01]  /*2120*/  @!P5 LDG.E.64.CONSTANT R12, desc[UR12][R34.64] ;  /* 0x0000000c220cd981 */ /* 0x000f62000c1e9b00 */
[----:B------:R-:W-:Y:S02]  /*2130*/  P2R R65, PR, RZ, 0x4 ;  /* 0x00000004ff417803 */ /* 0x000fe40000000000 */
[C---:B------:R-:W-:Y:S02]  /*2140*/  LOP3.LUT P2, RZ, R11.reuse, 0x1000000, RZ, 0xc0, !PT ;  /* 0x010000000bff7812 */ /* 0x040fe4000784c0ff */
[----:B------:R-:W-:-:S04]  /*2150*/  LOP3.LUT R11, R11, 0xffffffef, RZ, 0xc0, !PT ;  /* 0xffffffef0b0b7812 */ /* 0x000fc800078ec0ff */
[----:B------:R-:W-:Y:S02]  /*2160*/  @P1 LOP3.LUT R11, R11, 0x10, RZ, 0xfc, !PT ;  /* 0x000000100b0b1812 */ /* 0x000fe400078efcff */
[----:B------:R-:W-:Y:S02]  /*2170*/  P2R R66, PR, RZ, 0x8 ;  /* 0x00000008ff427803 */ /* 0x000fe40000000000 */
[----:B------:R-:W-:Y:S02]  /*2180*/  LOP3.LUT P3, RZ, R11, 0x100000, RZ, 0xc0, !PT ;  /* 0x001000000bff7812 */ /* 0x000fe4000786c0ff */
[----:B------:R-:W-:Y:S02]  /*2190*/  P2R R64, PR, RZ, 0x10 ;  /* 0x00000010ff407803 */ /* 0x000fe40000000000 */
[----:B------:R-:W-:Y:S02]  /*21a0*/  P2R R42, PR, RZ, 0x8 ;  /* 0x00000008ff2a7803 */ /* 0x000fe40000000000 */
[----:B------:R-:W-:-:S02]  /*21b0*/  P2R R68, PR, RZ, 0x2 ;  /* 0x00000002ff447803 */ /* 0x000fc40000000000 */
[C---:B------:R-:W-:Y:S02]  /*21c0*/  LOP3.LUT P4, RZ, R11.reuse, 0x400000, RZ, 0xc0, !PT ;  /* 0x004000000bff7812 */ /* 0x040fe4000788c0ff */
[C---:B------:R-:W-:Y:S02]  /*21d0*/  LOP3.LUT P3, RZ, R11.reuse, 0x200000, RZ, 0xc0, !PT ;  /* 0x002000000bff7812 */ /* 0x040fe4000786c0ff */
[C---:B------:R-:W-:Y:S02]  /*21e0*/  LOP3.LUT P1, RZ, R11.reuse, 0x800000, RZ, 0xc0, !PT ;  /* 0x008000000bff7812 */ /* 0x040fe4000782c0ff */
[----:B------:R-:W-:-:S04]  /*21f0*/  LOP3.LUT R11, R11, 0xfffffff7, RZ, 0xc0, !PT ;  /* 0xfffffff70b0b7812 */ /* 0x000fc800078ec0ff */
[----:B------:R-:W-:-:S04]  /*2200*/  @P6 LOP3.LUT R11, R11, 0x8, RZ, 0xfc, !PT ;  /* 0x000000080b0b6812 */ /* 0x000fc800078efcff */
[C---:B------:R-:W-:Y:S02]  /*2210*/  LOP3.LUT P0, RZ, R11.reuse, 0x8000, RZ, 0xc0, !PT ;  /* 0x000080000bff7812 */ /* 0x040fe4000780c0ff */
[----:B------:R-:W-:Y:S02]  /*2220*/  P2R R67, PR, RZ, 0x40 ;  /* 0x00000040ff437803 */ /* 0x000fe40000000000 */
[----:B------:R-:W-:Y:S02]  /*2230*/  P2R R60, PR, RZ, 0x1 ;  /* 0x00000001ff3c7803 */ /* 0x000fe40000000000 */
[C---:B------:R-:W-:Y:S02]  /*2240*/  LOP3.LUT P0, RZ, R11.reuse, 0x80000, RZ, 0xc0, !PT ;  /* 0x000800000bff7812 */ /* 0x040fe4000780c0ff */
[C---:B------:R-:W-:Y:S02]  /*2250*/  LOP3.LUT P6, RZ, R11.reuse, 0x10000, RZ, 0xc0, !PT ;  /* 0x000100000bff7812 */ /* 0x040fe400078cc0ff */
[----:B------:R-:W-:-:S04]  /*2260*/  LOP3.LUT R11, R11, 0xfffffffb, RZ, 0xc0, !PT ;  /* 0xfffffffb0b0b7812 */ /* 0x000fc800078ec0ff */
[----:B------:R-:W-:Y:S02]  /*2270*/  @P5 LOP3.LUT R11, R11, 0x4, RZ, 0xfc, !PT ;  /* 0x000000040b0b5812 */ /* 0x000fe400078efcff */
[----:B------:R-:W-:Y:S02]  /*2280*/  P2R R63, PR, RZ, 0x20 ;  /* 0x00000020ff3f7803 */ /* 0x000fe40000000000 */
[----:B------:R-:W-:Y:S02]  /*2290*/  LOP3.LUT P5, RZ, R11, 0x20000, RZ, 0xc0, !PT ;  /* 0x000200000bff7812 */ /* 0x000fe400078ac0ff */
[----:B--2---:R-:W-:-:S05]  /*22a0*/  @P2 CS2R R46, SRZ ;  /* 0x00000000002e2805 */ /* 0x004fca000001ff00 */
[----:B------:R2:W-:Y:S06]  /*22b0*/  STS.64 [R5+0x100], R46 ;  /* 0x0001002e05007388 */ /* 0x0005ec0000000a00 */
[----:B--2---:R-:W-:Y:S01]  /*22c0*/  @!P5 MOV R46, R4 ;  /* 0x00000004002ed202 */ /* 0x004fe20000000f00 */
[----:B------:R-:W-:Y:S01]  /*22d0*/  @!P5 IMAD.MOV.U32 R47, RZ, RZ, R3 ;  /* 0x000000ffff2fd224 */ /* 0x000fe200078e0003 */
[----:B---3--:R-:W-:Y:S02]  /*22e0*/  @P3 CS2R R54, SRZ ;  /* 0x0000000000363805 */ /* 0x008fe4000001ff00 */
[----:B------:R-:W-:-:S02]  /*22f0*/  ISETP.NE.AND P3, PT, R42, RZ, PT ;  /* 0x000000ff2a00720c */ /* 0x000fc40003f65270 */
[----:B----4-:R-:W-:Y:S02]  /*2300*/  @P4 CS2R R52, SRZ ;  /* 0x0000000000344805 */ /* 0x010fe4000001ff00 */
[C---:B------:R-:W-:Y:S02]  /*2310*/  LOP3.LUT P4, RZ, R11.reuse, 0x1000, RZ, 0xc0, !PT ;  /* 0x000010000bff7812 */ /* 0x040fe4000788c0ff */
[----:B------:R-:W-:Y:S01]  /*2320*/  LOP3.LUT P2, RZ, R11, 0x2000, RZ, 0xc0, !PT ;  /* 0x000020000bff7812 */ /* 0x000fe2000784c0ff */
[----:B------:R2:W-:Y:S04]  /*2330*/  STS.64 [R5+0x200], R52 ;  /* 0x0002003405007388 */ /* 0x0005e80000000a00 */
[----:B------:R-:W-:Y:S01]  /*2340*/  STS.64 [R5+0x300], R54 ;  /* 0x0003003605007388 */ /* 0x000fe20000000a00 */
[----:B--2---:R-:W-:Y:S01]  /*2350*/  @!P6 MOV R53, R3 ;  /* 0x000000030035e202 */ /* 0x004fe20000000f00 */
[----:B------:R-:W-:Y:S01]  /*2360*/  @!P6 IMAD.MOV.U32 R52, RZ, RZ, R4 ;  /* 0x000000ffff34e224 */ /* 0x000fe200078e0004 */
[----:B-----5:R-:W-:-:S02]  /*2370*/  @P1 CS2R R38, SRZ ;  /* 0x0000000000261805 */ /* 0x020fc4000001ff00 */
[----:B------:R-:W-:-:S04]  /*2380*/  LOP3.LUT P1, RZ, R11, 0x4000, RZ, 0xc0, !PT ;  /* 0x000040000bff7812 */ /* 0x000fc8000782c0ff */
[----:B------:R-:W-:Y:S02]  /*2390*/  P2R R62, PR, RZ, 0x2 ;  /* 0x00000002ff3e7803 */ /* 0x000fe40000000000 */
[----:B------:R-:W-:Y:S01]  /*23a0*/  LOP3.LUT P1, RZ, R11, 0x40000, RZ, 0xc0, !PT ;  /* 0x000400000bff7812 */ /* 0x000fe2000782c0ff */
[----:B------:R2:W-:Y:S01]  /*23b0*/  STS.64 [R5], R38 ;  /* 0x0000002605007388 */ /* 0x0005e20000000a00 */
[----:B------:R-:W-:Y:S01]  /*23c0*/  @!P0 SHF.L.U32 R9, R57, 0x1d, RZ ;  /* 0x0000001d39098819 */ /* 0x000fe200000006ff */
[----:B--2---:R-:W-:Y:S02]  /*23d0*/  @!P0 IMAD.MOV.U32 R38, RZ, RZ, R4 ;  /* 0x000000ffff268224 */ /* 0x004fe400078e0004 */
[----:B------:R-:W-:Y:S02]  /*23e0*/  @!P0 IMAD.MOV.U32 R39, RZ, RZ, R3 ;  /* 0x000000ffff278224 */ /* 0x000fe400078e0003 */
[----:B------:R-:W-:-:S06]  /*23f0*/  @!P0 IMAD.WIDE.U32 R42, R56, 0x20000000, R38 ;  /* 0x20000000382a8825 */ /* 0x000fcc00078e0026 */
[----:B------:R-:W-:Y:S01]  /*2400*/  @!P1 IMAD.MOV.U32 R38, RZ, RZ, R4 ;  /* 0x000000ffff269224 */ /* 0x000fe200078e0004 */
[----:B------:R-:W-:Y:S01]  /*2410*/  @!P0 IADD3 R43, PT, PT, R43, R56, R9 ;  /* 0x000000382b2b8210 */ /* 0x000fe20007ffe009 */
[----:B------:R-:W-:Y:S02]  /*2420*/  @!P1 IMAD.MOV.U32 R39, RZ, RZ, R3 ;  /* 0x000000ffff279224 */ /* 0x000fe400078e0003 */
[----:B------:R-:W-:Y:S01]  /*2430*/  @!P5 IMAD.WIDE.U32 R46, R110, 0x20000000, R46 ;  /* 0x200000006e2ed825 */ /* 0x000fe200078e002e */
[----:B------:R-:W-:-:S03]  /*2440*/  ISETP.NE.AND P0, PT, R60, RZ, PT ;  /* 0x000000ff3c00720c */ /* 0x000fc60003f05270 */
[----:B------:R-:W-:Y:S01]  /*2450*/  @!P5 IMAD.SHL.U32 R61, R111, 0x20000000, RZ ;  /* 0x200000006f3dd824 */ /* 0x000fe200078e00ff */
[----:B------:R-:W-:Y:S01]  /*2460*/  @P3 CS2R R58, SRZ ;  /* 0x00000000003a3805 */ /* 0x000fe2000001ff00 */
[----:B------:R-:W-:Y:S01]  /*2470*/  @!P1 IMAD.WIDE.U32 R38, R112, 0x20000000, R38 ;  /* 0x2000000070269825 */ /* 0x000fe200078e0026 */
[----:B------:R-:W-:Y:S02]  /*2480*/  LOP3.LUT P3, RZ, R11, 0x800, RZ, 0xc0, !PT ;  /* 0x000008000bff7812 */ /* 0x000fe4000786c0ff */
[----:B------:R-:W-:Y:S02]  /*2490*/  @!P1 SHF.L.U32 R9, R113, 0x1d, RZ ;  /* 0x0000001d71099819 */ /* 0x000fe400000006ff */
[----:B------:R-:W-:Y:S01]  /*24a0*/  @!P5 IADD3 R110, PT, PT, R47, R110, R61 ;  /* 0x0000006e2f6ed210 */ /* 0x000fe20007ffe03d */
[----:B------:R-:W-:Y:S01]  /*24b0*/  @!P4 IMAD.MOV.U32 R60, RZ, RZ, R4 ;  /* 0x000000ffff3cc224 */ /* 0x000fe200078e0004 */
[----:B------:R-:W-:Y:S02]  /*24c0*/  @!P4 MOV R61, R3 ;  /* 0x00000003003dc202 */ /* 0x000fe40000000f00 */
[----:B------:R-:W-:-:S02]  /*24d0*/  @!P1 IADD3 R112, PT, PT, R39, R112, R9 ;  /* 0x0000007027709210 */ /* 0x000fc40007ffe009 */
[----:B------:R-:W-:Y:S02]  /*24e0*/  ISETP.NE.AND P1, PT, R62, RZ, PT ;  /* 0x000000ff3e00720c */ /* 0x000fe40003f25270 */
[----:B------:R-:W-:Y:S01]  /*24f0*/  ISETP.NE.AND P5, PT, R63, RZ, PT ;  /* 0x000000ff3f00720c */ /* 0x000fe20003fa5270 */
[----:B------:R-:W-:Y:S01]  /*2500*/  @!P4 IMAD.WIDE.U32 R62, R16, 0x20000000, R60 ;  /* 0x20000000103ec825 */ /* 0x000fe200078e003c */
[----:B------:R-:W-:Y:S01]  /*2510*/  @!P4 SHF.L.U32 R61, R17, 0x1d, RZ ;  /* 0x0000001d113dc819 */ /* 0x000fe200000006ff */
[----:B------:R2:W-:Y:S02]  /*2520*/  STS.64 [R5+0x400], R58 ;  /* 0x0004003a05007388 */ /* 0x0005e40000000a00 */
[----:B------:R-:W-:Y:S01]  /*2530*/  @!P0 IMAD.MOV.U32 R54, RZ, RZ, R4 ;  /* 0x000000ffff368224 */ /* 0x000fe200078e0004 */
[----:B------:R-:W-:Y:S01]  /*2540*/  @!P4 IADD3 R61, PT, PT, R63, R16, R61 ;  /* 0x000000103f3dc210 */ /* 0x000fe20007ffe03d */
[----:B------:R-:W-:Y:S01]  /*2550*/  @!P0 IMAD.MOV.U32 R55, RZ, RZ, R3 ;  /* 0x000000ffff378224 */ /* 0x000fe200078e0003 */
[----:B------:R-:W-:Y:S01]  /*2560*/  ISETP.NE.AND P4, PT, R64, RZ, PT ;  /* 0x000000ff4000720c */ /* 0x000fe20003f85270 */
[----:B------:R-:W-:Y:S01]  /*2570*/  @!P6 IMAD.WIDE.U32 R56, R108, 0x20000000, R52 ;  /* 0x200000006c38e825 */ /* 0x000fe200078e0034 */
[----:B------:R-:W-:-:S03]  /*2580*/  @!P0 SHF.L.U32 R107, R51, 0x1d, RZ ;  /* 0x0000001d336b8819 */ /* 0x000fc600000006ff */
[----:B0-----:R-:W-:Y:S02]  /*2590*/  @!P3 IMAD.MOV.U32 R16, RZ, RZ, R4 ;  /* 0x000000ffff10b224 */ /* 0x001fe400078e0004 */
[----:B--2---:R-:W-:Y:S02]  /*25a0*/  @!P6 IMAD.SHL.U32 R59, R109, 0x20000000, RZ ;  /* 0x200000006d3be824 */ /* 0x004fe400078e00ff */
[----:B------:R-:W-:Y:S02]  /*25b0*/  @!P3 IMAD.MOV.U32 R17, RZ, RZ, R3 ;  /* 0x000000ffff11b224 */ /* 0x000fe400078e0003 */
[----:B------:R-:W-:Y:S01]  /*25c0*/  @!P0 IMAD.WIDE.U32 R52, R50, 0x20000000, R54 ;  /* 0x2000000032348825 */ /* 0x000fe200078e0036 */
[----:B------:R-:W-:Y:S02]  /*25d0*/  @!P6 IADD3 R108, PT, PT, R57, R108, R59 ;  /* 0x0000006c396ce210 */ /* 0x000fe40007ffe03b */
[----:B------:R-:W-:Y:S01]  /*25e0*/  @!P2 MOV R58, R4 ;  /* 0x00000004003aa202 */ /* 0x000fe20000000f00 */
[----:B------:R-:W-:Y:S01]  /*25f0*/  @!P3 IMAD.WIDE.U32 R16, R48, 0x20000000, R16 ;  /* 0x200000003010b825 */ /* 0x000fe200078e0010 */
[----:B------:R-:W-:-:S03]  /*2600*/  @!P0 IADD3 R107, PT, PT, R53, R50, R107 ;  /* 0x00000032356b8210 */ /* 0x000fc60007ffe06b */
[----:B------:R-:W-:Y:S02]  /*2610*/  @!P3 IMAD.SHL.U32 R79, R49, 0x20000000, RZ ;  /* 0x20000000314fb824 */ /* 0x000fe400078e00ff */
[--C-:B------:R-:W-:Y:S02]  /*2620*/  @!P2 IMAD.MOV.U32 R59, RZ, RZ, R3.reuse ;  /* 0x000000ffff3ba224 */ /* 0x100fe400078e0003 */
[----:B------:R-:W-:Y:S02]  /*2630*/  @!P1 IMAD.MOV.U32 R50, RZ, RZ, R4 ;  /* 0x000000ffff329224 */ /* 0x000fe400078e0004 */
[----:B------:R-:W-:Y:S01]  /*2640*/  @!P1 IMAD.MOV.U32 R51, RZ, RZ, R3 ;  /* 0x000000ffff339224 */ /* 0x000fe200078e0003 */
[----:B------:R-:W-:Y:S01]  /*2650*/  @!P3 IADD3 R79, PT, PT, R17, R48, R79 ;  /* 0x00000030114fb210 */ /* 0x000fe20007ffe04f */
[----:B------:R-:W-:Y:S01]  /*2660*/  @!P2 IMAD.WIDE.U32 R58, R18, 0x20000000, R58 ;  /* 0x20000000123aa825 */ /* 0x000fe200078e003a */
[----:B------:R-:W-:-:S03]  /*2670*/  ISETP.NE.AND P3, PT, R66, RZ, PT ;  /* 0x000000ff4200720c */ /* 0x000fc60003f65270 */
[----:B------:R-:W-:Y:S02]  /*2680*/  @!P2 IMAD.SHL.U32 R19, R19, 0x20000000, RZ ;  /* 0x200000001313a824 */ /* 0x000fe400078e00ff */
[----:B------:R-:W-:Y:S01]  /*2690*/  @!P1 IMAD.WIDE.U32 R54, R28, 0x20000000, R50 ;  /* 0x200000001c369825 */ /* 0x000fe200078e0032 */
[----:B------:R-:W-:-:S03]  /*26a0*/  @!P4 MOV R50, R4 ;  /* 0x000000040032c202 */ /* 0x000fc60000000f00 */
[----:B------:R-:W-:Y:S02]  /*26b0*/  @!P1 IMAD.SHL.U32 R9, R29, 0x20000000, RZ ;  /* 0x200000001d099824 */ /* 0x000fe400078e00ff */
[----:B------:R-:W-:Y:S01]  /*26c0*/  @!P4 IMAD.MOV.U32 R51, RZ, RZ, R3 ;  /* 0x000000ffff33c224 */ /* 0x000fe200078e0003 */
[----:B------:R-:W-:Y:S02]  /*26d0*/  @!P2 IADD3 R19, PT, PT, R59, R18, R19 ;  /* 0x000000123b13a210 */ /* 0x000fe40007ffe013 */
[----:B------:R-:W-:Y:S01]  /*26e0*/  ISETP.NE.AND P2, PT, R65, RZ, PT ;  /* 0x000000ff4100720c */ /* 0x000fe20003f45270 */
[----:B------:R-:W-:Y:S01]  /*26f0*/  @!P4 IMAD.WIDE.U32 R64, R44, 0x20000000, R50 ;  /* 0x200000002c40c825 */ /* 0x000fe200078e0032 */
[----:B------:R-:W-:Y:S02]  /*2700*/  @!P1 IADD3 R28, PT, PT, R55, R28, R9 ;  /* 0x0000001c371c9210 */ /* 0x000fe40007ffe009 */
[----:B------:R-:W-:Y:S01]  /*2710*/  @!P4 SHF.L.U32 R9, R45, 0x1d, RZ ;  /* 0x0000001d2d09c819 */ /* 0x000fe200000006ff */
[----:B------:R-:W-:-:S03]  /*2720*/  @!P3 IMAD.MOV.U32 R45, RZ, RZ, R3 ;  /* 0x000000ffff2db224 */ /* 0x000fc600078e0003 */
[----:B------:R-:W-:Y:S01]  /*2730*/  @!P4 IADD3 R65, PT, PT, R65, R44, R9 ;  /* 0x0000002c4141c210 */ /* 0x000fe20007ffe009 */
[----:B------:R-:W-:Y:S01]  /*2740*/  @!P3 IMAD.MOV.U32 R44, RZ, RZ, R4 ;  /* 0x000000ffff2cb224 */ /* 0x000fe200078e0004 */
[----:B------:R-:W-:-:S03]  /*2750*/  @!P3 SHF.L.U32 R17, R41, 0x1d, RZ ;  /* 0x0000001d2911b819 */ /* 0x000fc600000006ff */
[----:B------:R-:W-:-:S05]  /*2760*/  @!P3 IMAD.WIDE.U32 R48, R40, 0x20000000, R44 ;  /* 0x200000002830b825 */ /* 0x000fca00078e002c */
[----:B------:R-:W-:Y:S02]  /*2770*/  @!P3 IADD3 R49, PT, PT, R49, R40, R17 ;  /* 0x000000283131b210 */ /* 0x000fe40007ffe011 */
[----:B------:R-:W-:Y:S02]  /*2780*/  P2R R17, PR, RZ, 0x8 ;  /* 0x00000008ff117803 */ /* 0x000fe40000000000 */
[----:B------:R-:W-:Y:S01]  /*2790*/  LOP3.LUT P3, RZ, R11, 0x80, RZ, 0xc0, !PT ;  /* 0x000000800bff7812 */ /* 0x000fe2000786c0ff */
[----:B------:R-:W-:Y:S02]  /*27a0*/  @!P2 IMAD.MOV.U32 R40, RZ, RZ, R4 ;  /* 0x000000ffff28a224 */ /* 0x000fe400078e0004 */
[----:B------:R-:W-:Y:S01]  /*27b0*/  @!P2 IMAD.MOV.U32 R41, RZ, RZ, R3 ;  /* 0x000000ffff29a224 */ /* 0x000fe200078e0003 */
[----:B------:R-:W-:Y:S02]  /*27c0*/  ISETP.NE.AND P1, PT, R68, RZ, PT ;  /* 0x000000ff4400720c */ /* 0x000fe40003f25270 */
[----:B------:R-:W-:Y:S01]  /*27d0*/  @!P2 SHF.L.U32 R29, R31, 0x1d, RZ ;  /* 0x0000001d1f1da819 */ /* 0x000fe200000006ff */
[----:B------:R-:W-:Y:S01]  /*27e0*/  @!P2 IMAD.WIDE.U32 R68, R30, 0x20000000, R40 ;  /* 0x200000001e44a825 */ /* 0x000fe200078e0028 */
[----:B------:R-:W-:-:S02]  /*27f0*/  P2R R9, PR, RZ, 0x10 ;  /* 0x00000010ff097803 */ /* 0x000fc40000000000 */
[----:B------:R-:W-:Y:S02]  /*2800*/  LOP3.LUT P4, RZ, R11, 0x40, RZ, 0xc0, !PT ;  /* 0x000000400bff7812 */ /* 0x000fe4000788c0ff */
[----:B------:R-:W-:Y:S01]  /*2810*/  @!P2 IADD3 R69, PT, PT, R69, R30, R29 ;  /* 0x0000001e4545a210 */ /* 0x000fe20007ffe01d */
[----:B------:R-:W-:Y:S02]  /*2820*/  @!P3 IMAD.MOV.U32 R30, RZ, RZ, R4 ;  /* 0x000000ffff1eb224 */ /* 0x000fe400078e0004 */
[----:B------:R-:W-:Y:S01]  /*2830*/  @!P3 IMAD.MOV.U32 R31, RZ, RZ, R3 ;  /* 0x000000ffff1fb224 */ /* 0x000fe200078e0003 */
[----:B------:R-:W-:Y:S02]  /*2840*/  ISETP.NE.AND P6, PT, R67, RZ, PT ;  /* 0x000000ff4300720c */ /* 0x000fe40003fc5270 */
[----:B------:R-:W-:Y:S01]  /*2850*/  @!P3 SHF.L.U32 R67, R25, 0x1d, RZ ;  /* 0x0000001d1943b819 */ /* 0x000fe200000006ff */
[----:B------:R-:W-:Y:S01]  /*2860*/  @!P3 IMAD.WIDE.U32 R72, R24, 0x20000000, R30 ;  /* 0x200000001848b825 */ /* 0x000fe200078e001e */
[----:B------:R-:W-:-:S03]  /*2870*/  LOP3.LUT P0, RZ, R11, 0x20, RZ, 0xc0, !PT ;  /* 0x000000200bff7812 */ /* 0x000fc6000780c0ff */
[----:B------:R-:W-:Y:S01]  /*2880*/  @!P4 IMAD.MOV.U32 R25, RZ, RZ, R3 ;  /* 0x000000ffff19c224 */ /* 0x000fe200078e0003 */
[----:B------:R-:W-:Y:S01]  /*2890*/  @!P3 IADD3 R67, PT, PT, R73, R24, R67 ;  /* 0x000000184943b210 */ /* 0x000fe20007ffe043 */
[----:B------:R-:W-:Y:S01]  /*28a0*/  @!P4 IMAD.MOV.U32 R24, RZ, RZ, R4 ;  /* 0x000000ffff18c224 */ /* 0x000fe200078e0004 */
[----:B------:R-:W-:-:S03]  /*28b0*/  @!P4 SHF.L.U32 R45, R23, 0x1d, RZ ;  /* 0x0000001d172dc819 */ /* 0x000fc600000006ff */
[----:B------:R-:W-:-:S04]  /*28c0*/  @!P4 IMAD.WIDE.U32 R74, R22, 0x20000000, R24 ;  /* 0x20000000164ac825 */ /* 0x000fc800078e0018 */
[----:B------:R-:W-:Y:S01]  /*28d0*/  @!P0 IMAD.MOV.U32 R23, RZ, RZ, R3 ;  /* 0x000000ffff178224 */ /* 0x000fe200078e0003 */
[----:B------:R-:W-:Y:S01]  /*28e0*/  @!P4 IADD3 R45, PT, PT, R75, R22, R45 ;  /* 0x000000164b2dc210 */ /* 0x000fe20007ffe02d */
[----:B------:R-:W-:Y:S01]  /*28f0*/  @!P0 IMAD.MOV.U32 R22, RZ, RZ, R4 ;  /* 0x000000ffff168224 */ /* 0x000fe200078e0004 */
[----:B------:R-:W-:-:S03]  /*2900*/  @!P0 SHF.L.U32 R31, R21, 0x1d, RZ ;  /* 0x0000001d151f8819 */ /* 0x000fc600000006ff */
[----:B------:R-:W-:-:S04]  /*2910*/  @!P0 IMAD.WIDE.U32 R40, R20, 0x20000000, R22 ;  /* 0x2000000014288825 */ /* 0x000fc800078e0016 */
[----:B-1----:R-:W-:Y:S01]  /*2920*/  @!P1 IMAD.MOV.U32 R21, RZ, RZ, R3 ;  /* 0x000000ffff159224 */ /* 0x002fe200078e0003 */
[----:B------:R-:W-:Y:S01]  /*2930*/  @!P0 IADD3 R31, PT, PT, R41, R20, R31 ;  /* 0x00000014291f8210 */ /* 0x000fe20007ffe01f */
[----:B------:R-:W-:Y:S01]  /*2940*/  @!P1 IMAD.MOV.U32 R20, RZ, RZ, R4 ;  /* 0x000000ffff149224 */ /* 0x000fe200078e0004 */
[----:B------:R-:W-:-:S03]  /*2950*/  @!P1 SHF.L.U32 R29, R15, 0x1d, RZ ;  /* 0x0000001d0f1d9819 */ /* 0x000fc600000006ff */
[----:B------:R-:W-:Y:S01]  /*2960*/  @!P1 IMAD.WIDE.U32 R88, R14, 0x20000000, R20 ;  /* 0x200000000e589825 */ /* 0x000fe200078e0014 */
[----:B------:R-:W-:Y:S02]  /*2970*/  P2R R18, PR, RZ, 0x4 ;  /* 0x00000004ff127803 */ /* 0x000fe40000000000 */
[----:B------:R-:W-:Y:S01]  /*2980*/  LOP3.LUT P2, RZ, R11, 0x2000, RZ, 0xc0, !PT ;  /* 0x000020000bff7812 */ /* 0x000fe2000784c0ff */
[----:B------:R-:W-:Y:S01]  /*2990*/  @!P6 IMAD.MOV.U32 R15, RZ, RZ, R3 ;  /* 0x000000ffff0fe224 */ /* 0x000fe200078e0003 */
[----:B------:R-:W-:Y:S01]  /*29a0*/  @!P1 IADD3 R29, PT, PT, R89, R14, R29 ;  /* 0x0000000e591d9210 */ /* 0x000fe20007ffe01d */
[----:B------:R-:W-:Y:S01]  /*29b0*/  @!P6 IMAD.MOV.U32 R14, RZ, RZ, R4 ;  /* 0x000000ffff0ee224 */ /* 0x000fe200078e0004 */
[----:B------:R-:W-:Y:S02]  /*29c0*/  P2R R30, PR, RZ, 0x4 ;  /* 0x00000004ff1e7803 */ /* 0x000fe40000000000 */
[----:B------:R-:W-:Y:S01]  /*29d0*/  LOP3.LUT P2, RZ, R11, 0x4000, RZ, 0xc0, !PT ;  /* 0x000040000bff7812 */ /* 0x000fe2000784c0ff */
[----:B------:R-:W-:Y:S01]  /*29e0*/  @!P6 IMAD.WIDE.U32 R86, R26, 0x20000000, R14 ;  /* 0x200000001a56e825 */ /* 0x000fe200078e000e */
[----:B------:R-:W-:-:S02]  /*29f0*/  @!P6 SHF.L.U32 R15, R27, 0x1d, RZ ;  /* 0x0000001d1b0fe819 */ /* 0x000fc400000006ff */
[----:B------:R-:W-:Y:S02]  /*2a00*/  P2R R27, PR, RZ, 0x4 ;  /* 0x00000004ff1b7803 */ /* 0x000fe40000000000 */
[----:B------:R-:W-:Y:S01]  /*2a10*/  LOP3.LUT P2, RZ, R11, 0x8000, RZ, 0xc0, !PT ;  /* 0x000080000bff7812 */ /* 0x000fe2000784c0ff */
[----:B------:R-:W-:Y:S01]  /*2a20*/  @!P5 IMAD.MOV.U32 R14, RZ, RZ, R4 ;  /* 0x000000ffff0ed224 */ /* 0x000fe200078e0004 */
[----:B------:R-:W-:Y:S01]  /*2a30*/  @!P6 IADD3 R26, PT, PT, R87, R26, R15 ;  /* 0x0000001a571ae210 */ /* 0x000fe20007ffe00f */
[----:B------:R-:W-:Y:S01]  /*2a40*/  @!P5 IMAD.MOV.U32 R15, RZ, RZ, R3 ;  /* 0x000000ffff0fd224 */ /* 0x000fe200078e0003 */
[----:B------:R-:W-:Y:S02]  /*2a50*/  P2R R22, PR, RZ, 0x4 ;  /* 0x00000004ff167803 */ /* 0x000fe40000000000 */
[----:B------:R-:W-:Y:S01]  /*2a60*/  LOP3.LUT P2, RZ, R11, 0x10000, RZ, 0xc0, !PT ;  /* 0x000100000bff7812 */ /* 0x000fe2000784c0ff */
[----:B------:R-:W-:-:S03]  /*2a70*/  @!P5 IMAD.WIDE.U32 R84, R12, 0x20000000, R14 ;  /* 0x200000000c54d825 */ /* 0x000fc600078e000e */
[----:B------:R-:W-:Y:S02]  /*2a80*/  P2R R15, PR, RZ, 0x4 ;  /* 0x00000004ff0f7803 */ /* 0x000fe40000000000 */
[----:B------:R-:W-:Y:S02]  /*2a90*/  LOP3.LUT P2, RZ, R11, 0x20000, RZ, 0xc0, !PT ;  /* 0x000200000bff7812 */ /* 0x000fe4000784c0ff */
[----:B------:R-:W-:Y:S02]  /*2aa0*/  @!P5 SHF.L.U32 R23, R13, 0x1d, RZ ;  /* 0x0000001d0d17d819 */ /* 0x000fe400000006ff */
[----:B------:R-:W-:Y:S02]  /*2ab0*/  P2R R14, PR, RZ, 0x4 ;  /* 0x00000004ff0e7803 */ /* 0x000fe40000000000 */
[----:B------:R-:W-:Y:S02]  /*2ac0*/  LOP3.LUT P2, RZ, R11, 0x40000, RZ, 0xc0, !PT ;  /* 0x000400000bff7812 */ /* 0x000fe4000784c0ff */
[----:B------:R-:W-:-:S02]  /*2ad0*/  @!P5 IADD3 R23, PT, PT, R85, R12, R23 ;  /* 0x0000000c5517d210 */ /* 0x000fc40007ffe017 */
[----:B------:R-:W-:Y:S02]  /*2ae0*/  P2R R12, PR, RZ, 0x4 ;  /* 0x00000004ff0c7803 */ /* 0x000fe40000000000 */
[----:B------:R-:W-:Y:S02]  /*2af0*/  LOP3.LUT P2, RZ, R11, 0x80000, RZ, 0xc0, !PT ;  /* 0x000800000bff7812 */ /* 0x000fe4000784c0ff */
[----:B------:R-:W-:-:S11]  /*2b00*/  LOP3.LUT R10, R10, 0xfff7ffff, RZ, 0xc0, !PT ;  /* 0xfff7ffff0a0a7812 */ /* 0x000fd600078ec0ff */
[----:B------:R-:W-:Y:S01]  /*2b10*/  @!P2 IADD3 R42, P2, PT, R36, R42, RZ ;  /* 0x0000002a242aa210 */ /* 0x000fe20007f5e0ff */
[----:B------:R-:W-:-:S04]  /*2b20*/  UIADD3 UR14, UP0, UPT, UR11, -0x8, URZ ;  /* 0xfffffff80b0e7890 */ /* 0x000fc8000ff1e0ff */
[----:B------:R-:W-:-:S08]  /*2b30*/  UIADD3.X UR15, UPT, UPT, UR6, -0x1, URZ, UP0, !UPT ;  /* 0xffffffff060f7890 */ /* 0x000fd000087fe4ff */
[----:B------:R-:W-:Y:S02]  /*2b40*/  @P2 LOP3.LUT R10, R10, 0x80000, RZ, 0xfc, !PT ;  /* 0x000800000a0a2812 */ /* 0x000fe400078efcff */
[----:B------:R-:W-:Y:S02]  /*2b50*/  ISETP.NE.AND P2, PT, R12, RZ, PT ;  /* 0x000000ff0c00720c */ /* 0x000fe40003f45270 */
[----:B------:R-:W-:Y:S01]  /*2b60*/  ISETP.LT.U32.AND P0, PT, R32, UR14, PT ;  /* 0x0000000e20007c0c */ /* 0x000fe2000bf01070 */
[----:B------:R-:W-:Y:S01]  /*2b70*/  UIADD3 UR14, UP0, UPT, UR11, -0x7, URZ ;  /* 0xfffffff90b0e7890 */ /* 0x000fe2000ff1e0ff */
[----:B------:R-:W-:-:S03]  /*2b80*/  IMAD.U32 R13, RZ, RZ, UR15 ;  /* 0x0000000fff0d7e24 */ /* 0x000fc6000f8e00ff */
[----:B------:R-:W-:-:S06]  /*2b90*/  UIADD3.X UR15, UPT, UPT, UR6, -0x1, URZ, UP0, !UPT ;  /* 0xffffffff060f7890 */ /* 0x000fcc00087fe4ff */
[----:B------:R-:W-:Y:S02]  /*2ba0*/  @!P2 IADD3 R38, P2, PT, R36, R38, RZ ;  /* 0x000000262426a210 */ /* 0x000fe40007f5e0ff */
[-C--:B------:R-:W-:Y:S01]  /*2bb0*/  ISETP.GT.AND.EX P5, PT, R13, R33.reuse, PT, P0 ;  /* 0x000000210d00720c */ /* 0x080fe20003fa4300 */
[----:B------:R-:W-:Y:S01]  /*2bc0*/  IMAD.U32 R13, RZ, RZ, UR15 ;  /* 0x0000000fff0d7e24 */ /* 0x000fe2000f8e00ff */
[----:B------:R-:W-:Y:S01]  /*2bd0*/  ISETP.LT.U32.AND P0, PT, R32, UR14, PT ;  /* 0x0000000e20007c0c */ /* 0x000fe2000bf01070 */
[----:B------:R-:W-:Y:S01]  /*2be0*/  UIADD3 UR14, UP0, UPT, UR11, -0x6, URZ ;  /* 0xfffffffa0b0e7890 */ /* 0x000fe2000ff1e0ff */
[----:B------:R-:W-:Y:S02]  /*2bf0*/  LOP3.LUT R10, R10, 0xfffbffff, RZ, 0xc0, !PT ;  /* 0xfffbffff0a0a7812 */ /* 0x000fe400078ec0ff */
[----:B------:R-:W-:Y:S01]  /*2c00*/  ISETP.GT.AND.EX P6, PT, R13, R33, PT, P0 ;  /* 0x000000210d00720c */ /* 0x000fe20003fc4300 */
[----:B------:R-:W-:Y:S02]  /*2c10*/  UIADD3.X UR15, UPT, UPT, UR6, -0x1, URZ, UP0, !UPT ;  /* 0xffffffff060f7890 */ /* 0x000fe400087fe4ff */
[----:B------:R-:W-:Y:S01]  /*2c20*/  ISETP.LT.U32.AND P0, PT, R32, UR14, PT ;  /* 0x0000000e20007c0c */ /* 0x000fe2000bf01070 */
[----:B------:R-:W-:Y:S01]  /*2c30*/  UIADD3 UR14, UP0, UPT, UR11, -0x5, URZ ;  /* 0xfffffffb0b0e7890 */ /* 0x000fe2000ff1e0ff */
[----:B------:R-:W-:-:S02]  /*2c40*/  @P2 LOP3.LUT R10, R10, 0x40000, RZ, 0xfc, !PT ;  /* 0x000400000a0a2812 */ /* 0x000fc400078efcff */
[----:B------:R-:W-:Y:S01]  /*2c50*/  ISETP.NE.AND P2, PT, R14, RZ, PT ;  /* 0x000000ff0e00720c */ /* 0x000fe20003f45270 */
[----:B------:R-:W2:Y:S01]  /*2c60*/  @!P5 LDG.E.64.CONSTANT R20, desc[UR12][R34.64] ;  /* 0x0000000c2214d981 */ /* 0x000ea2000c1e9b00 */
[----:B------:R-:W-:Y:S01]  /*2c70*/  MOV R13, UR15 ;  /* 0x0000000f000d7c02 */ /* 0x000fe20008000f00 */
[----:B------:R-:W-:Y:S01]  /*2c80*/  UIADD3.X UR15, UPT, UPT, UR6, -0x1, URZ, UP0, !UPT ;  /* 0xffffffff060f7890 */ /* 0x000fe200087fe4ff */
[----:B------:R-:W-:Y:S02]  /*2c90*/  ISETP.LT.U32.AND P1, PT, R32, UR14, PT ;  /* 0x0000000e20007c0c */ /* 0x000fe4000bf21070 */
[----:B------:R-:W-:Y:S01]  /*2ca0*/  ISETP.GT.AND.EX P0, PT, R13, R33, PT, P0 ;  /* 0x000000210d00720c */ /* 0x000fe20003f04300 */
[----:B------:R-:W3:Y:S02]  /*2cb0*/  @!P6 LDG.E.64.CONSTANT R24, desc[UR12][R34.64] ;  /* 0x0000000c2218e981 */ /* 0x000ee4000c1e9b00 */
[----:B------:R-:W-:-:S04]  /*2cc0*/  IMAD.U32 R13, RZ, RZ, UR15 ;  /* 0x0000000fff0d7e24 */ /* 0x000fc8000f8e00ff */
[----:B------:R-:W-:Y:S02]  /*2cd0*/  @!P2 IADD3 R46, P2, PT, R36, R46, RZ ;  /* 0x0000002e242ea210 */ /* 0x000fe40007f5e0ff */
[----:B------:R-:W-:Y:S02]  /*2ce0*/  ISETP.GT.AND.EX P1, PT, R13, R33, PT, P1 ;  /* 0x000000210d00720c */ /* 0x000fe40003f24310 */
[----:B------:R-:W-:Y:S02]  /*2cf0*/  LOP3.LUT R10, R10, 0xfffdffff, RZ, 0xc0, !PT ;  /* 0xfffdffff0a0a7812 */ /* 0x000fe400078ec0ff */
[----:B------:R-:W4:Y:S07]  /*2d00*/  @!P0 LDG.E.64.CONSTANT R12, desc[UR12][R34.64] ;  /* 0x0000000c220c8981 */ /* 0x000f2e000c1e9b00 */
[----:B------:R-:W-:-:S02]  /*2d10*/  @P2 LOP3.LUT R10, R10, 0x20000, RZ, 0xfc, !PT ;  /* 0x000200000a0a2812 */ /* 0x000fc400078efcff */
[----:B------:R-:W-:Y:S02]  /*2d20*/  ISETP.NE.AND P2, PT, R15, RZ, PT ;  /* 0x000000ff0f00720c */ /* 0x000fe40003f45270 */
[----:B------:R-:W5:Y:S01]  /*2d30*/  @!P1 LDG.E.64.CONSTANT R14, desc[UR12][R34.64] ;  /* 0x0000000c220e9981 */ /* 0x000f62000c1e9b00 */
[----:B------:R-:W-:-:S10]  /*2d40*/  LOP3.LUT R10, R10, 0xfffeffff, RZ, 0xc0, !PT ;  /* 0xfffeffff0a0a7812 */ /* 0x000fd400078ec0ff */
[----:B------:R-:W-:-:S13]  /*2d50*/  @!P2 IADD3 R56, P2, PT, R36, R56, RZ ;  /* 0x000000382438a210 */ /* 0x000fda0007f5e0ff */
[----:B------:R-:W-:Y:S02]  /*2d60*/  @P2 LOP3.LUT R10, R10, 0x10000, RZ, 0xfc, !PT ;  /* 0x000100000a0a2812 */ /* 0x000fe400078efcff */
[----:B------:R-:W-:Y:S02]  /*2d70*/  ISETP.NE.AND P2, PT, R22, RZ, PT ;  /* 0x000000ff1600720c */ /* 0x000fe40003f45270 */
[----:B------:R-:W-:-:S11]  /*2d80*/  LOP3.LUT R10, R10, 0xffff7fff, RZ, 0xc0, !PT ;  /* 0xffff7fff0a0a7812 */ /* 0x000fd600078ec0ff */
[----:B------:R-:W-:-:S13]  /*2d90*/  @!P2 IADD3 R52, P2, PT, R36, R52, RZ ;  /* 0x000000342434a210 */ /* 0x000fda0007f5e0ff */
[----:B------:R-:W-:Y:S02]  /*2da0*/  @P2 LOP3.LUT R10, R10, 0x8000, RZ, 0xfc, !PT ;  /* 0x000080000a0a2812 */ /* 0x000fe400078efcff */
[----:B------:R-:W-:Y:S02]  /*2db0*/  ISETP.NE.AND P2, PT, R27, RZ, PT ;  /* 0x000000ff1b00720c */ /* 0x000fe40003f45270 */
[----:B------:R-:W-:-:S11]  /*2dc0*/  LOP3.LUT R10, R10, 0xffffbfff, RZ, 0xc0, !PT ;  /* 0xffffbfff0a0a7812 */ /* 0x000fd600078ec0ff */
[----:B------:R-:W-:Y:S02]  /*2dd0*/  @!P2 IADD3 R54, P2, PT, R36, R54, RZ ;  /* 0x000000362436a210 */ /* 0x000fe40007f5e0ff */
[----:B------:R-:W-:-:S11]  /*2de0*/  LOP3.LUT P3, RZ, R11, 0x1000, RZ, 0xc0, !PT ;  /* 0x000010000bff7812 */ /* 0x000fd6000786c0ff */
[----:B------:R-:W-:Y:S02]  /*2df0*/  @P2 LOP3.LUT R10, R10, 0x4000, RZ, 0xfc, !PT ;  /* 0x000040000a0a2812 */ /* 0x000fe400078efcff */
[----:B------:R-:W-:Y:S02]  /*2e00*/  ISETP.NE.AND P2, PT, R30, RZ, PT ;  /* 0x000000ff1e00720c */ /* 0x000fe40003f45270 */
[----:B------:R-:W-:Y:S02]  /*2e10*/  LOP3.LUT P4, RZ, R11, 0x800, RZ, 0xc0, !PT ;  /* 0x000008000bff7812 */ /* 0x000fe4000788c0ff */
[----:B------:R-:W-:-:S09]  /*2e20*/  @!P3 IADD3 R62, P3, PT, R36, R62, RZ ;  /* 0x0000003e243eb210 */ /* 0x000fd20007f7e0ff */
[----:B------:R-:W-:Y:S02]  /*2e30*/  @!P2 IADD3 R58, P2, PT, R36, R58, RZ ;  /* 0x0000003a243aa210 */ /* 0x000fe40007f5e0ff */
[----:B------:R-:W-:Y:S02]  /*2e40*/  LOP3.LUT R10, R10, 0xffffdfff, RZ, 0xc0, !PT ;  /* 0xffffdfff0a0a7812 */ /* 0x000fe400078ec0ff */
[----:B------:R-:W-:-:S09]  /*2e50*/  @!P4 IADD3 R60, P4, PT, R36, R16, RZ ;  /* 0x00000010243cc210 */ /* 0x000fd20007f9e0ff */
[----:B------:R-:W-:-:S04]  /*2e60*/  @P2 LOP3.LUT R10, R10, 0x2000, RZ, 0xfc, !PT ;  /* 0x000020000a0a2812 */ /* 0x000fc800078efcff */
[----:B------:R-:W-:-:S04]  /*2e70*/  LOP3.LUT R10, R10, 0xffffefff, RZ, 0xc0, !PT ;  /* 0xffffefff0a0a7812 */ /* 0x000fc800078ec0ff */
[----:B------:R-:W-:-:S04]  /*2e80*/  @P3 LOP3.LUT R10, R10, 0x1000, RZ, 0xfc, !PT ;  /* 0x000010000a0a3812 */ /* 0x000fc800078efcff */
[----:B------:R-:W-:-:S04]  /*2e90*/  LOP3.LUT R10, R10, 0xfffff7ff, RZ, 0xc0, !PT ;  /* 0xfffff7ff0a0a7812 */ /* 0x000fc800078ec0ff */
[----:B------:R-:W-:Y:S02]  /*2ea0*/  @P4 LOP3.LUT R10, R10, 0x800, RZ, 0xfc, !PT ;  /* 0x000008000a0a4812 */ /* 0x000fe400078efcff */
[----:B------:R-:W-:Y:S02]  /*2eb0*/  ISETP.NE.AND P4, PT, R9, RZ, PT ;  /* 0x000000ff0900720c */ /* 0x000fe40003f85270 */
[----:B------:R-:W-:Y:S01]  /*2ec0*/  ISETP.NE.AND P3, PT, R17, RZ, PT ;  /* 0x000000ff1100720c */ /* 0x000fe20003f65270 */
[----:B------:R-:W-:Y:S01]  /*2ed0*/  @!P5 IMAD.MOV.U32 R16, RZ, RZ, R4 ;  /* 0x000000ffff10d224 */ /* 0x000fe200078e0004 */
[----:B------:R-:W-:Y:S02]  /*2ee0*/  @!P5 MOV R17, R3 ;  /* 0x000000030011d202 */ /* 0x000fe40000000f00 */
[----:B------:R-:W-:-:S07]  /*2ef0*/  ISETP.NE.AND P2, PT, R18, RZ, PT ;  /* 0x000000ff1200720c */ /* 0x000fce0003f45270 */
[C---:B------:R-:W-:Y:S02]  /*2f00*/  @!P4 IADD3 R64, P4, PT, R36.reuse, R64, RZ ;  /* 0x000000402440c210 */ /* 0x040fe40007f9e0ff */
[----:B------:R-:W-:Y:S02]  /*2f10*/  @!P3 IADD3 R48, P3, PT, R36, R48, RZ ;  /* 0x000000302430b210 */ /* 0x000fe40007f7e0ff */
[----:B------:R-:W-:Y:S02]  /*2f20*/  LOP3.LUT R10, R10, 0xfffffbff, RZ, 0xc0, !PT ;  /* 0xfffffbff0a0a7812 */ /* 0x000fe400078ec0ff */
[----:B------:R-:W-:-:S07]  /*2f30*/  @!P2 IADD3 R68, P2, PT, R36, R68, RZ ;  /* 0x000000442444a210 */ /* 0x000fce0007f5e0ff */
[----:B------:R-:W-:-:S04]  /*2f40*/  @P4 LOP3.LUT R10, R10, 0x400, RZ, 0xfc, !PT ;  /* 0x000004000a0a4812 */ /* 0x000fc800078efcff */
[----:B------:R-:W-:Y:S01]  /*2f50*/  LOP3.LUT R10, R10, 0xfffffdff, RZ, 0xc0, !PT ;  /* 0xfffffdff0a0a7812 */ /* 0x000fe200078ec0ff */
[----:B------:R-:W-:-:S03]  /*2f60*/  UIADD3 UR14, UP0, UPT, UR11, -0x4, URZ ;  /* 0xfffffffc0b0e7890 */ /* 0x000fc6000ff1e0ff */
[----:B------:R-:W-:Y:S01]  /*2f70*/  @P3 LOP3.LUT R10, R10, 0x200, RZ, 0xfc, !PT ;  /* 0x000002000a0a3812 */ /* 0x000fe200078efcff */
[----:B------:R-:W-:-:S03]  /*2f80*/  UIADD3.X UR15, UPT, UPT, UR6, -0x1, URZ, UP0, !UPT ;  /* 0xffffffff060f7890 */ /* 0x000fc600087fe4ff */
[----:B------:R-:W-:-:S04]  /*2f90*/  LOP3.LUT R10, R10, 0xfffffeff, RZ, 0xc0, !PT ;  /* 0xfffffeff0a0a7812 */ /* 0x000fc800078ec0ff */
[----:B------:R-:W-:Y:S02]  /*2fa0*/  @P2 LOP3.LUT R10, R10, 0x100, RZ, 0xfc, !PT ;  /* 0x000001000a0a2812 */ /* 0x000fe400078efcff */
[----:B------:R-:W-:Y:S01]  /*2fb0*/  ISETP.LT.U32.AND P2, PT, R32, UR14, PT ;  /* 0x0000000e20007c0c */ /* 0x000fe2000bf41070 */
[----:B------:R-:W-:-:S06]  /*2fc0*/  UIADD3 UR14, UP0, UPT, UR11, -0x3, URZ ;  /* 0xfffffffd0b0e7890 */ /* 0x000fcc000ff1e0ff */
[----:B------:R-:W-:Y:S02]  /*2fd0*/  ISETP.LT.U32.AND P3, PT, R32, UR14, PT ;  /* 0x0000000e20007c0c */ /* 0x000fe4000bf61070 */
[----:B------:R-:W-:-:S04]  /*2fe0*/  LOP3.LUT R11, R11, 0xfffffffd, RZ, 0xc0, !PT ;  /* 0xfffffffd0b0b7812 */ /* 0x000fc800078ec0ff */
[----:B------:R-:W-:Y:S01]  /*2ff0*/  @P5 LOP3.LUT R11, R11, 0x2, RZ, 0xfc, !PT ;  /* 0x000000020b0b5812 */ /* 0x000fe200078efcff */
[----:B--2---:R-:W-:Y:S01]  /*3000*/  @!P5 IMAD.WIDE.U32 R70, R20, 0x20000000, R16 ;  /* 0x200000001446d825 */ /* 0x004fe200078e0010 */
[----:B------:R-:W-:-:S03]  /*3010*/  @!P6 MOV R17, R3 ;  /* 0x000000030011e202 */ /* 0x000fc60000000f00 */
[----:B------:R-:W-:Y:S02]  /*3020*/  @!P5 IMAD.SHL.U32 R9, R21, 0x20000000, RZ ;  /* 0x200000001509d824 */ /* 0x000fe400078e00ff */
[----:B------:R-:W-:-:S03]  /*3030*/  @!P6 IMAD.MOV.U32 R16, RZ, RZ, R4 ;  /* 0x000000ffff10e224 */ /* 0x000fc600078e0004 */
[----:B------:R-:W-:Y:S01]  /*3040*/  @!P5 IADD3 R20, PT, PT, R71, R20, R9 ;  /* 0x000000144714d210 */ /* 0x000fe20007ffe009 */
[----:B---3--:R-:W-:-:S04]  /*3050*/  @!P6 IMAD.WIDE.U32 R16, R24, 0x20000000, R16 ;  /* 0x200000001810e825 */ /* 0x008fc800078e0010 */
[----:B------:R-:W-:Y:S01]  /*3060*/  @!P6 IMAD.SHL.U32 R9, R25, 0x20000000, RZ ;  /* 0x200000001909e824 */ /* 0x000fe200078e00ff */
[----:B------:R-:W-:-:S04]  /*3070*/  @!P0 MOV R25, R3 ;  /* 0x0000000300198202 */ /* 0x000fc80000000f00 */
[----:B------:R-:W-:Y:S01]  /*3080*/  @!P6 IADD3 R17, PT, PT, R17, R24, R9 ;  /* 0x000000181111e210 */ /* 0x000fe20007ffe009 */
[----:B------:R-:W-:-:S04]  /*3090*/  @!P0 IMAD.MOV.U32 R24, RZ, RZ, R4 ;  /* 0x000000ffff188224 */ /* 0x000fc800078e0004 */
[----:B----4-:R-:W-:Y:S01]  /*30a0*/  @!P0 IMAD.WIDE.U32 R76, R12, 0x20000000, R24 ;  /* 0x200000000c4c8825 */ /* 0x010fe200078e0018 */
[----:B------:R-:W-:-:S03]  /*30b0*/  @!P1 MOV R25, R3 ;  /* 0x0000000300199202 */ /* 0x000fc60000000f00 */
[----:B------:R-:W-:Y:S02]  /*30c0*/  @!P1 IMAD.MOV.U32 R24, RZ, RZ, R4 ;  /* 0x000000ffff189224 */ /* 0x000fe400078e0004 */
[----:B------:R-:W-:Y:S02]  /*30d0*/  @!P0 IMAD.SHL.U32 R13, R13, 0x20000000, RZ ;  /* 0x200000000d0d8824 */ /* 0x000fe400078e00ff */
[----:B-----5:R-:W-:-:S04]  /*30e0*/  @!P1 IMAD.WIDE.U32 R80, R14, 0x20000000, R24 ;  /* 0x200000000e509825 */ /* 0x020fc800078e0018 */
[----:B------:R-:W-:Y:S01]  /*30f0*/  @!P1 IMAD.SHL.U32 R9, R15, 0x20000000, RZ ;  /* 0x200000000f099824 */ /* 0x000fe200078e00ff */
[----:B------:R-:W-:-:S04]  /*3100*/  @!P0 IADD3 R13, PT, PT, R77, R12, R13 ;  /* 0x0000000c4d0d8210 */ /* 0x000fc80007ffe00d */
[----:B------:R-:W-:Y:S01]  /*3110*/  @!P1 IADD3 R12, PT, PT, R81, R14, R9 ;  /* 0x0000000e510c9210 */ /* 0x000fe20007ffe009 */
[----:B------:R-:W-:Y:S01]  /*3120*/  IMAD.U32 R9, RZ, RZ, UR15 ;  /* 0x0000000fff097e24 */ /* 0x000fe2000f8e00ff */
[----:B------:R-:W-:Y:S02]  /*3130*/  UIADD3.X UR15, UPT, UPT, UR6, -0x1, URZ, UP0, !UPT ;  /* 0xffffffff060f7890 */ /* 0x000fe400087fe4ff */
[----:B------:R-:W-:Y:S02]  /*3140*/  UIADD3 UR14, UP0, UPT, UR11, -0x2, URZ ;  /* 0xfffffffe0b0e7890 */ /* 0x000fe4000ff1e0ff */
[----:B------:R-:W-:Y:S02]  /*3150*/  ISETP.GT.AND.EX P2, PT, R9, R33, PT, P2 ;  /* 0x000000210900720c */ /* 0x000fe40003f44320 */
[----:B------:R-:W-:Y:S01]  /*3160*/  MOV R9, UR15 ;  /* 0x0000000f00097c02 */ /* 0x000fe20008000f00 */
[----:B------:R-:W-:-:S03]  /*3170*/  UIADD3.X UR15, UPT, UPT, UR6, -0x1, URZ, UP0, !UPT ;  /* 0xffffffff060f7890 */ /* 0x000fc600087fe4ff */
[----:B------:R-:W-:Y:S02]  /*3180*/  ISETP.GT.AND.EX P3, PT, R9, R33, PT, P3 ;  /* 0x000000210900720c */ /* 0x000fe40003f64330 */
[----:B------:R-:W-:Y:S01]  /*3190*/  ISETP.LT.U32.AND P4, PT, R32, UR14, PT ;  /* 0x0000000e20007c0c */ /* 0x000fe2000bf81070 */
[----:B------:R-:W-:Y:S01]  /*31a0*/  IMAD.U32 R9, RZ, RZ, UR15 ;  /* 0x0000000fff097e24 */ /* 0x000fe2000f8e00ff */
[----:B------:R-:W-:-:S03]  /*31b0*/  UIADD3 UR14, UP0, UPT, UR11, -0x1, URZ ;  /* 0xffffffff0b0e7890 */ /* 0x000fc6000ff1e0ff */
[----:B------:R-:W2:Y:S01]  /*31c0*/  @!P2 LDG.E.64.CONSTANT R14, desc[UR12][R34.64] ;  /* 0x0000000c220ea981 */ /* 0x000ea2000c1e9b00 */
[----:B------:R-:W-:Y:S01]  /*31d0*/  ISETP.GT.AND.EX P4, PT, R9, R33, PT, P4 ;  /* 0x000000210900720c */ /* 0x000fe20003f84340 */
[----:B------:R-:W-:-:S04]  /*31e0*/  UIADD3.X UR15, UPT, UPT, UR6, -0x1, URZ, UP0, !UPT ;  /* 0xffffffff060f7890 */ /* 0x000fc800087fe4ff */
[----:B------:R-:W3:Y:S01]  /*31f0*/  @!P3 LDG.E.64.CONSTANT R50, desc[UR12][R34.64] ;  /* 0x0000000c2232b981 */ /* 0x000ee2000c1e9b00 */
[----:B------:R-:W-:Y:S01]  /*3200*/  ISETP.LT.U32.AND P5, PT, R32, UR14, PT ;  /* 0x0000000e20007c0c */ /* 0x000fe2000bfa1070 */
[----:B------:R-:W-:-:S05]  /*3210*/  IMAD.U32 R9, RZ, RZ, UR15 ;  /* 0x0000000fff097e24 */ /* 0x000fca000f8e00ff */
[----:B------:R-:W-:Y:S01]  /*3220*/  ISETP.GT.AND.EX P5, PT, R9, R33, PT, P5 ;  /* 0x000000210900720c */ /* 0x000fe20003fa4350 */
[----:B------:R-:W4:-:S12]  /*3230*/  @!P4 LDG.E.64.CONSTANT R24, desc[UR12][R34.64] ;  /* 0x0000000c2218c981 */ /* 0x000f18000c1e9b00 */
[----:B------:R-:W5:Y:S01]  /*3240*/  @!P5 LDG.E.64.CONSTANT R90, desc[UR12][R34.64] ;  /* 0x0000000c225ad981 */ /* 0x000f62000c1e9b00 */
[----:B------:R-:W-:-:S04]  /*3250*/  LOP3.LUT R11, R11, 0xfffffffe, RZ, 0xc0, !PT ;  /* 0xfffffffe0b0b7812 */ /* 0x000fc800078ec0ff */
[----:B------:R-:W-:Y:S02]  /*3260*/  @P6 LOP3.LUT R11, R11, 0x1, RZ, 0xfc, !PT ;  /* 0x000000010b0b6812 */ /* 0x000fe400078efcff */
[----:B------:R-:W-:Y:S02]  /*3270*/  P2R R41, PR, RZ, 0x1 ;  /* 0x00000001ff297803 */ /* 0x000fe40000000000 */
[----:B------:R-:W-:-:S04]  /*3280*/  LOP3.LUT P0, RZ, R11, 0x4, RZ, 0xc0, !PT ;  /* 0x000000040bff7812 */ /* 0x000fc8000780c0ff */
        /* <DEDUP_REMOVED lines=9> */
[----:B------:R-:W-:Y:S02]  /*3320*/  LOP3.LUT P0, RZ, R11, 0x80, RZ, 0xc0, !PT ;  /* 0x000000800bff7812 */ /* 0x000fe4000780c0ff */
[----:B------:R-:W-:-:S11]  /*3330*/  LOP3.LUT R10, R10, 0xffffff7f, RZ, 0xc0, !PT ;  /* 0xffffff7f0a0a7812 */ /* 0x000fd600078ec0ff */
        /* <DEDUP_REMOVED lines=17> */
[----:B------:R-:W-:Y:S02]  /*3450*/  P2R R18, PR, RZ, 0x40 ;  /* 0x00000040ff127803 */ /* 0x000fe40000000000 */
[----:B------:R-:W-:-:S09]  /*3460*/  LOP3.LUT P6, RZ, R11, 0x2, RZ, 0xc0, !PT ;  /* 0x000000020bff7812 */ /* 0x000fd200078cc0ff */
[----:B------:R-:W-:Y:S02]  /*3470*/  @P0 LOP3.LUT R10, R10, 0x8, RZ, 0xfc, !PT ;  /* 0x000000080a0a0812 */ /* 0x000fe400078efcff */
[----:B------:R-:W-:Y:S02]  /*3480*/  ISETP.NE.AND P0, PT, R39, RZ, PT ;  /* 0x000000ff2700720c */ /* 0x000fe40003f05270 */
[----:B------:R-:W-:Y:S02]  /*3490*/  @!P6 IADD3 R44, P6, PT, R36, R70, RZ ;  /* 0x00000046242ce210 */ /* 0x000fe40007fde0ff */
[----:B------:R-:W-:-:S09]  /*34a0*/  LOP3.LUT R10, R10, 0xfffffffb, RZ, 0xc0, !PT ;  /* 0xfffffffb0a0a7812 */ /* 0x000fd200078ec0ff */
[----:B------:R-:W-:-:S13]  /*34b0*/  @!P0 IADD3 R84, P0, PT, R36, R84, RZ ;  /* 0x0000005424548210 */ /* 0x000fda0007f1e0ff */
[----:B------:R-:W-:-:S04]  /*34c0*/  @P0 LOP3.LUT R10, R10, 0x4, RZ, 0xfc, !PT ;  /* 0x000000040a0a0812 */ /* 0x000fc800078efcff */
[----:B------:R-:W-:-:S04]  /*34d0*/  LOP3.LUT R10, R10, 0xfffffffd, RZ, 0xc0, !PT ;  /* 0xfffffffd0a0a7812 */ /* 0x000fc800078ec0ff */
[----:B------:R-:W-:Y:S02]  /*34e0*/  @P6 LOP3.LUT R10, R10, 0x2, RZ, 0xfc, !PT ;  /* 0x000000020a0a6812 */ /* 0x000fe400078efcff */
[----:B------:R-:W-:Y:S02]  /*34f0*/  ISETP.NE.AND P6, PT, R18, RZ, PT ;  /* 0x000000ff1200720c */ /* 0x000fe40003fc5270 */
[----:B------:R-:W-:Y:S01]  /*3500*/  ISETP.NE.AND P0, PT, R41, RZ, PT ;  /* 0x000000ff2900720c */ /* 0x000fe20003f05270 */
[----:B------:R-:W-:Y:S01]  /*3510*/  @!P2 IMAD.MOV.U32 R71, RZ, RZ, R3 ;  /* 0x000000ffff47a224 */ /* 0x000fe200078e0003 */
[----:B------:R-:W-:-:S09]  /*3520*/  @!P2 MOV R70, R4 ;  /* 0x000000040046a202 */ /* 0x000fd20000000f00 */
[----:B------:R-:W-:Y:S02]  /*3530*/  @!P6 IADD3 R78, P6, PT, R36, R16, RZ ;  /* 0x00000010244ee210 */ /* 0x000fe40007fde0ff */
[----:B------:R-:W-:-:S11]  /*3540*/  LOP3.LUT R10, R10, 0xfffffffe, RZ, 0xc0, !PT ;  /* 0xfffffffe0a0a7812 */ /* 0x000fd600078ec0ff */
[----:B------:R-:W-:Y:S02]  /*3550*/  @P6 LOP3.LUT R10, R10, 0x1, RZ, 0xfc, !PT ;  /* 0x000000010a0a6812 */ /* 0x000fe400078efcff */
[----:B------:R-:W-:Y:S02]  /*3560*/  @!P0 IADD3 R76, P6, PT, R36, R76, RZ ;  /* 0x0000004c244c8210 */ /* 0x000fe40007fde0ff */
[----:B------:R-:W-:Y:S02]  /*3570*/  LOP3.LUT R11, R11, 0x7fffffff, RZ, 0xc0, !PT ;  /* 0x7fffffff0b0b7812 */ /* 0x000fe400078ec0ff */
[----:B------:R-:W-:-:S09]  /*3580*/  MOV R21, UR6 ;  /* 0x0000000600157c02 */ /* 0x000fd20008000f00 */
[----:B------:R-:W-:Y:S01]  /*3590*/  @P6 LOP3.LUT R11, R11, 0x80000000, RZ, 0xfc, !PT ;  /* 0x800000000b0b6812 */ /* 0x000fe200078efcff */
[----:B--2---:R-:W-:Y:S01]  /*35a0*/  @!P2 IMAD.WIDE.U32 R82, R14, 0x20000000, R70 ;  /* 0x200000000e52a825 */ /* 0x004fe200078e0046 */
[----:B------:R-:W-:-:S03]  /*35b0*/  @!P3 MOV R70, R4 ;  /* 0x000000040046b202 */ /* 0x000fc60000000f00 */
[----:B------:R-:W-:Y:S02]  /*35c0*/  @!P3 IMAD.MOV.U32 R71, RZ, RZ, R3 ;  /* 0x000000ffff47b224 */ /* 0x000fe400078e0003 */
[----:B------:R-:W-:Y:S02]  /*35d0*/  @!P2 IMAD.SHL.U32 R9, R15, 0x20000000, RZ ;  /* 0x200000000f09a824 */ /* 0x000fe400078e00ff */
[----:B---3--:R-:W-:-:S04]  /*35e0*/  @!P3 IMAD.WIDE.U32 R70, R50, 0x20000000, R70 ;  /* 0x200000003246b825 */ /* 0x008fc800078e0046 */
[----:B------:R-:W-:Y:S02]  /*35f0*/  @!P3 IMAD.SHL.U32 R15, R51, 0x20000000, RZ ;  /* 0x20000000330fb824 */ /* 0x000fe400078e00ff */
[----:B------:R-:W-:-:S03]  /*3600*/  @!P4 IMAD.MOV.U32 R51, RZ, RZ, R3 ;  /* 0x000000ffff33c224 */ /* 0x000fc600078e0003 */
[----:B------:R-:W-:Y:S02]  /*3610*/  @!P3 IADD3 R15, PT, PT, R71, R50, R15 ;  /* 0x00000032470fb210 */ /* 0x000fe40007ffe00f */
[----:B------:R-:W-:Y:S02]  /*3620*/  @!P4 MOV R50, R4 ;  /* 0x000000040032c202 */ /* 0x000fe40000000f00 */
[----:B------:R-:W-:Y:S01]  /*3630*/  @!P2 IADD3 R14, PT, PT, R83, R14, R9 ;  /* 0x0000000e530ea210 */ /* 0x000fe20007ffe009 */
[----:B----4-:R-:W-:Y:S01]  /*3640*/  @!P4 IMAD.SHL.U32 R9, R25, 0x20000000, RZ ;  /* 0x200000001909c824 */ /* 0x010fe200078e00ff */
[----:B------:R-:W-:Y:S01]  /*3650*/  ISETP.LT.U32.AND P6, PT, R32, UR11, PT ;  /* 0x0000000b20007c0c */ /* 0x000fe2000bfc1070 */
[----:B------:R-:W-:-:S03]  /*3660*/  @!P4 IMAD.WIDE.U32 R50, R24, 0x20000000, R50 ;  /* 0x200000001832c825 */ /* 0x000fc600078e0032 */
[----:B------:R-:W-:Y:S02]  /*3670*/  ISETP.GT.AND.EX P6, PT, R21, R33, PT, P6 ;  /* 0x000000211500720c */ /* 0x000fe40003fc4360 */
[----:B------:R-:W-:Y:S01]  /*3680*/  @!P4 IADD3 R16, PT, PT, R51, R24, R9 ;  /* 0x000000183310c210 */ /* 0x000fe20007ffe009 */
[----:B------:R-:W-:Y:S01]  /*3690*/  @!P5 IMAD.MOV.U32 R25, RZ, RZ, R3 ;  /* 0x000000ffff19d224 */ /* 0x000fe200078e0003 */
[----:B------:R-:W-:Y:S01]  /*36a0*/  @!P5 MOV R24, R4 ;  /* 0x000000040018d202 */ /* 0x000fe20000000f00 */
[----:B-----5:R-:W-:-:S04]  /*36b0*/  @!P5 IMAD.SHL.U32 R9, R91, 0x20000000, RZ ;  /* 0x200000005b09d824 */ /* 0x020fc800078e00ff */
[----:B------:R-:W-:-:S05]  /*36c0*/  @!P5 IMAD.WIDE.U32 R24, R90, 0x20000000, R24 ;  /* 0x200000005a18d825 */ /* 0x000fca00078e0018 */
[----:B------:R-:W-:Y:S02]  /*36d0*/  @!P5 IADD3 R9, PT, PT, R25, R90, R9 ;  /* 0x0000005a1909d210 */ /* 0x000fe40007ffe009 */
[----:B------:R-:W2:Y:S01]  /*36e0*/  @!P6 LDG.E.64.CONSTANT R90, desc[UR12][R34.64] ;  /* 0x0000000c225ae981 */ /* 0x000ea2000c1e9b00 */
[----:B------:R-:W-:Y:S02]  /*36f0*/  P2R R115, PR, RZ, 0x1 ;  /* 0x00000001ff737803 */ /* 0x000fe40000000000 */
[----:B------:R-:W-:Y:S02]  /*3700*/  @!P1 IADD3 R80, P0, PT, R36, R80, RZ ;  /* 0x0000005024509210 */ /* 0x000fe40007f1e0ff */
[----:B------:R-:W-:-:S11]  /*3710*/  LOP3.LUT R11, R11, 0xbfffffff, RZ, 0xc0, !PT ;  /* 0xbfffffff0b0b7812 */ /* 0x000fd600078ec0ff */
[----:B------:R-:W-:Y:S02]  /*3720*/  @P0 LOP3.LUT R11, R11, 0x40000000, RZ, 0xfc, !PT ;  /* 0x400000000b0b0812 */ /* 0x000fe400078efcff */
[----:B------:R-:W-:Y:S02]  /*3730*/  @!P2 IADD3 R82, P0, PT, R36, R82, RZ ;  /* 0x000000522452a210 */ /* 0x000fe40007f1e0ff */
[----:B------:R-:W-:-:S11]  /*3740*/  LOP3.LUT R11, R11, 0xdfffffff, RZ, 0xc0, !PT ;  /* 0xdfffffff0b0b7812 */ /* 0x000fd600078ec0ff */
[----:B------:R-:W-:Y:S02]  /*3750*/  @P0 LOP3.LUT R11, R11, 0x20000000, RZ, 0xfc, !PT ;  /* 0x200000000b0b0812 */ /* 0x000fe400078efcff */
[----:B------:R-:W-:Y:S02]  /*3760*/  @!P3 IADD3 R70, P0, PT, R36, R70, RZ ;  /* 0x000000462446b210 */ /* 0x000fe40007f1e0ff */
[----:B------:R-:W-:-:S11]  /*3770*/  LOP3.LUT R11, R11, 0xefffffff, RZ, 0xc0, !PT ;  /* 0xefffffff0b0b7812 */ /* 0x000fd600078ec0ff */
[----:B------:R-:W-:Y:S02]  /*3780*/  @P0 LOP3.LUT R11, R11, 0x10000000, RZ, 0xfc, !PT ;  /* 0x100000000b0b0812 */ /* 0x000fe400078efcff */
[----:B------:R-:W-:Y:S02]  /*3790*/  @!P4 IADD3 R50, P0, PT, R36, R50, RZ ;  /* 0x000000322432c210 */ /* 0x000fe40007f1e0ff */
[----:B------:R-:W-:Y:S02]  /*37a0*/  LOP3.LUT R11, R11, 0xf7ffffff, RZ, 0xc0, !PT ;  /* 0xf7ffffff0b0b7812 */ /* 0x000fe400078ec0ff */
[----:B------:R-:W-:-:S09]  /*37b0*/  P2R R18, PR, RZ, 0x20 ;  /* 0x00000020ff127803 */ /* 0x000fd20000000000 */
[----:B------:R-:W-:Y:S02]  /*37c0*/  @P0 LOP3.LUT R11, R11, 0x8000000, RZ, 0xfc, !PT ;  /* 0x080000000b0b0812 */ /* 0x000fe400078efcff */
[----:B------:R-:W-:Y:S02]  /*37d0*/  @!P5 IADD3 R66, P0, PT, R36, R24, RZ ;  /* 0x000000182442d210 */ /* 0x000fe40007f1e0ff */
[----:B------:R-:W-:Y:S02]  /*37e0*/  LOP3.LUT R11, R11, 0xfbffffff, RZ, 0xc0, !PT ;  /* 0xfbffffff0b0b7812 */ /* 0x000fe400078ec0ff */
[----:B------:R-:W-:-:S04]  /*37f0*/  LOP3.LUT P5, RZ, R10, 0x2, RZ, 0xc0, !PT ;  /* 0x000000020aff7812 */ /* 0x000fc800078ac0ff */
[----:B------:R-:W-:Y:S02]  /*3800*/  P2R R21, PR, RZ, 0x20 ;  /* 0x00000020ff157803 */ /* 0x000fe40000000000 */
[----:B------:R-:W-:-:S03]  /*3810*/  LOP3.LUT P5, RZ, R10, 0x4, RZ, 0xc0, !PT ;  /* 0x000000040aff7812 */ /* 0x000fc600078ac0ff */
[----:B------:R-:W-:Y:S02]  /*3820*/  @P0 LOP3.LUT R11, R11, 0x4000000, RZ, 0xfc, !PT ;  /* 0x040000000b0b0812 */ /* 0x000fe400078efcff */
[C---:B------:R-:W-:Y:S02]  /*3830*/  LOP3.LUT P0, RZ, R10.reuse, 0x1, RZ, 0xc0, !PT ;  /* 0x000000010aff7812 */ /* 0x040fe4000780c0ff */
[----:B------:R-:W-:Y:S02]  /*3840*/  P2R R24, PR, RZ, 0x20 ;  /* 0x00000020ff187803 */ /* 0x000fe40000000000 */
[----:B------:R-:W-:Y:S02]  /*3850*/  P2R R83, PR, RZ, 0x1 ;  /* 0x00000001ff537803 */ /* 0x000fe40000000000 */
[----:B------:R-:W-:Y:S02]  /*3860*/  LOP3.LUT P5, RZ, R10, 0x8, RZ, 0xc0, !PT ;  /* 0x000000080aff7812 */ /* 0x000fe400078ac0ff */
[----:B------:R-:W-:-:S02]  /*3870*/  LOP3.LUT P0, RZ, R11, 0x2, RZ, 0xc0, !PT ;  /* 0x000000020bff7812 */ /* 0x000fc4000780c0ff */
[----:B------:R-:W-:Y:S02]  /*3880*/  P2R R27, PR, RZ, 0x20 ;  /* 0x00000020ff1b7803 */ /* 0x000fe40000000000 */
[----:B------:R-:W-:Y:S02]  /*3890*/  P2R R94, PR, RZ, 0x1 ;  /* 0x00000001ff5e7803 */ /* 0x000fe40000000000 */
[----:B------:R-:W-:Y:S02]  /*38a0*/  LOP3.LUT P5, RZ, R10, 0x10, RZ, 0xc0, !PT ;  /* 0x000000100aff7812 */ /* 0x000fe400078ac0ff */
[----:B------:R-:W-:Y:S02]  /*38b0*/  LOP3.LUT P0, RZ, R11, 0x4, RZ, 0xc0, !PT ;  /* 0x000000040bff7812 */ /* 0x000fe4000780c0ff */
[----:B------:R-:W-:Y:S02]  /*38c0*/  P2R R30, PR, RZ, 0x20 ;  /* 0x00000020ff1e7803 */ /* 0x000fe40000000000 */
[----:B------:R-:W-:-:S02]  /*38d0*/  P2R R85, PR, RZ, 0x1 ;  /* 0x00000001ff557803 */ /* 0x000fc40000000000 */
[C---:B------:R-:W-:Y:S02]  /*38e0*/  LOP3.LUT P5, RZ, R10.reuse, 0x20, RZ, 0xc0, !PT ;  /* 0x000000200aff7812 */ /* 0x040fe400078ac0ff */
        /* <DEDUP_REMOVED lines=55> */
[C---:B------:R-:W-:Y:S02]  /*3c60*/  LOP3.LUT P5, RZ, R11.reuse, 0x80000, RZ, 0xc0, !PT ;  /* 0x000800000bff7812 */ /* 0x040fe400078ac0ff */
[----:B------:R-:W-:Y:S01]  /*3c70*/  LOP3.LUT P0, RZ, R11, 0x20000, RZ, 0xc0, !PT ;  /* 0x000200000bff7812 */ /* 0x000fe2000780c0ff */
[----:B------:R-:W-:Y:S02]  /*3c80*/  @!P6 IMAD.MOV.U32 R92, RZ, RZ, R4 ;  /* 0x000000ffff5ce224 */ /* 0x000fe400078e0004 */
[----:B------:R-:W-:Y:S01]  /*3c90*/  @!P6 IMAD.MOV.U32 R93, RZ, RZ, R3 ;  /* 0x000000ffff5de224 */ /* 0x000fe200078e0003 */
[----:B------:R-:W-:-:S02]  /*3ca0*/  P2R R105, PR, RZ, 0x1 ;  /* 0x00000001ff697803 */ /* 0x000fc40000000000 */
[----:B------:R-:W-:Y:S02]  /*3cb0*/  LOP3.LUT P0, RZ, R11, 0x40000, RZ, 0xc0, !PT ;  /* 0x000400000bff7812 */ /* 0x000fe4000780c0ff */
[----:B------:R-:W-:Y:S02]  /*3cc0*/  P2R R109, PR, RZ, 0x10 ;  /* 0x00000010ff6d7803 */ /* 0x000fe40000000000 */
[----:B------:R-:W-:Y:S02]  /*3cd0*/  LOP3.LUT P4, RZ, R10, 0x80000, RZ, 0xc0, !PT ;  /* 0x000800000aff7812 */ /* 0x000fe4000788c0ff */
[----:B------:R-:W-:-:S03]  /*3ce0*/  P2R R111, PR, RZ, 0x8 ;  /* 0x00000008ff6f7803 */ /* 0x000fc60000000000 */
[----:B------:R-:W-:Y:S01]  /*3cf0*/  @!P5 IMAD.X R43, R37, 0x1, R43, P4 ;  /* 0x00000001252bd824 */ /* 0x000fe200020e062b */
[----:B------:R-:W-:Y:S01]  /*3d00*/  ISETP.NE.AND P5, PT, R106, RZ, PT ;  /* 0x000000ff6a00720c */ /* 0x000fe20003fa5270 */
[----:B--2---:R-:W-:Y:S01]  /*3d10*/  @!P6 IMAD.WIDE.U32 R92, R90, 0x20000000, R92 ;  /* 0x200000005a5ce825 */ /* 0x004fe200078e005c */
[----:B------:R-:W-:-:S04]  /*3d20*/  @!P6 SHF.L.U32 R39, R91, 0x1d, RZ ;  /* 0x0000001d5b27e819 */ /* 0x000fc800000006ff */
[----:B------:R-:W-:Y:S02]  /*3d30*/  @!P6 IADD3 R39, PT, PT, R93, R90, R39 ;  /* 0x0000005a5d27e210 */ /* 0x000fe40007ffe027 */
[----:B------:R-:W-:-:S05]  /*3d40*/  @!P6 IADD3 R92, P3, PT, R36, R92, RZ ;  /* 0x0000005c245ce210 */ /* 0x000fca0007f7e0ff */
[C---:B------:R-:W-:Y:S01]  /*3d50*/  @!P6 IMAD.X R93, R37.reuse, 0x1, R39, P3 ;  /* 0x00000001255de824 */ /* 0x040fe200018e0627 */
[----:B------:R-:W-:Y:S02]  /*3d60*/  @!P0 IADD3.X R39, PT, PT, R37, R112, RZ, P5, !PT ;  /* 0x0000007025278210 */ /* 0x000fe40002ffe4ff */
[----:B------:R-:W-:Y:S02]  /*3d70*/  ISETP.NE.AND P0, PT, R105, RZ, PT ;  /* 0x000000ff6900720c */ /* 0x000fe40003f05270 */
[----:B------:R-:W-:-:S11]  /*3d80*/  ISETP.NE.AND P5, PT, R47, RZ, PT ;  /* 0x000000ff2f00720c */ /* 0x000fd60003fa5270 */
[----:B------:R-:W-:Y:S01]  /*3d90*/  @!P0 IMAD.X R47, R37, 0x1, R110, P5 ;  /* 0x00000001252f8824 */ /* 0x000fe200028e066e */
[----:B------:R-:W-:Y:S02]  /*3da0*/  ISETP.NE.AND P0, PT, R104, RZ, PT ;  /* 0x000000ff6800720c */ /* 0x000fe40003f05270 */
[----:B------:R-:W-:-:S11]  /*3db0*/  ISETP.NE.AND P5, PT, R57, RZ, PT ;  /* 0x000000ff3900720c */ /* 0x000fd60003fa5270 */
[----:B------:R-:W-:Y:S01]  /*3dc0*/  @!P0 IMAD.X R57, R37, 0x1, R108, P5 ;  /* 0x0000000125398824 */ /* 0x000fe200028e066c */
[----:B------:R-:W-:Y:S02]  /*3dd0*/  ISETP.NE.AND P0, PT, R103, RZ, PT ;  /* 0x000000ff6700720c */ /* 0x000fe40003f05270 */
[----:B------:R-:W-:-:S11]  /*3de0*/  ISETP.NE.AND P5, PT, R53, RZ, PT ;  /* 0x000000ff3500720c */ /* 0x000fd60003fa5270 */
        /* <DEDUP_REMOVED lines=38> */
[----:B------:R-:W-:Y:S02]  /*4050*/  ISETP.NE.AND P5, PT, R24, RZ, PT ;  /* 0x000000ff1800720c */ /* 0x000fe40003fa5270 */
[----:B------:R-:W-:Y:S02]  /*4060*/  P2R R90, PR, RZ, 0x40 ;  /* 0x00000040ff5a7803 */ /* 0x000fe40000000000 */
[----:B------:R-:W-:-:S07]  /*4070*/  LOP3.LUT P6, RZ, R11, 0x1, RZ, 0xc0, !PT ;  /* 0x000000010bff7812 */ /* 0x000fce00078cc0ff */
[----:B------:R-:W-:Y:S01]  /*4080*/  @!P0 IMAD.X R85, R37, 0x1, R23, P5 ;  /* 0x0000000125558824 */ /* 0x000fe200028e0617 */
[----:B------:R-:W-:Y:S02]  /*4090*/  ISETP.NE.AND P0, PT, R94, RZ, PT ;  /* 0x000000ff5e00720c */ /* 0x000fe40003f05270 */
[----:B------:R-:W-:-:S11]  /*40a0*/  ISETP.NE.AND P5, PT, R21, RZ, PT ;  /* 0x000000ff1500720c */ /* 0x000fd60003fa5270 */
[----:B------:R-:W-:Y:S01]  /*40b0*/  @!P0 IMAD.X R45, R37, 0x1, R20, P5 ;  /* 0x00000001252d8824 */ /* 0x000fe200028e0614 */
[----:B------:R-:W-:-:S04]  /*40c0*/  ISETP.NE.AND P0, PT, R83, RZ, PT ;  /* 0x000000ff5300720c */ /* 0x000fc80003f05270 */
[----:B------:R-:W-:Y:S02]  /*40d0*/  @!P6 IADD3.X R79, PT, PT, R37, R17, RZ, P0, !PT ;  /* 0x00000011254fe210 */ /* 0x000fe400007fe4ff */
[----:B------:R-:W-:Y:S02]  /*40e0*/  ISETP.NE.AND P0, PT, R115, RZ, PT ;  /* 0x000000ff7300720c */ /* 0x000fe40003f05270 */
[----:B------:R-:W-:Y:S02]  /*40f0*/  P2R R114, PR, RZ, 0x2 ;  /* 0x00000002ff727803 */ /* 0x000fe40000000000 */
[----:B------:R-:W-:-:S09]  /*4100*/  LOP3.LUT P1, RZ, R11, 0x80000000, RZ, 0xc0, !PT ;  /* 0x800000000bff7812 */ /* 0x000fd2000782c0ff */
[----:B------:R-:W-:Y:S01]  /*4110*/  @!P0 IMAD.X R77, R37, 0x1, R13, P1 ;  /* 0x00000001254d8824 */ /* 0x000fe200008e060d */
[----:B------:R-:W-:Y:S02]  /*4120*/  ISETP.NE.AND P1, PT, R114, RZ, PT ;  /* 0x000000ff7200720c */ /* 0x000fe40003f25270 */
[----:B------:R-:W-:Y:S02]  /*4130*/  P2R R113, PR, RZ, 0x4 ;  /* 0x00000004ff717803 */ /* 0x000fe40000000000 */
[----:B------:R-:W-:-:S09]  /*4140*/  LOP3.LUT P2, RZ, R11, 0x40000000, RZ, 0xc0, !PT ;  /* 0x400000000bff7812 */ /* 0x000fd2000784c0ff */
[----:B------:R-:W-:Y:S01]  /*4150*/  @!P1 IMAD.X R81, R37, 0x1, R12, P2 ;  /* 0x0000000125519824 */ /* 0x000fe200010e060c */
[----:B------:R-:W-:Y:S02]  /*4160*/  ISETP.NE.AND P2, PT, R113, RZ, PT ;  /* 0x000000ff7100720c */ /* 0x000fe40003f45270 */
[C---:B------:R-:W-:Y:S02]  /*4170*/  LOP3.LUT P3, RZ, R11.reuse, 0x20000000, RZ, 0xc0, !PT ;  /* 0x200000000bff7812 */ /* 0x040fe4000786c0ff */
[----:B------:R-:W-:-:S09]  /*4180*/  LOP3.LUT P4, RZ, R11, 0x10000000, RZ, 0xc0, !PT ;  /* 0x100000000bff7812 */ /* 0x000fd2000788c0ff */
[----:B------:R-:W-:Y:S02]  /*4190*/  @!P2 IADD3.X R83, PT, PT, R37, R14, RZ, P3, !PT ;  /* 0x0000000e2553a210 */ /* 0x000fe40001ffe4ff */
[----:B------:R-:W-:Y:S02]  /*41a0*/  ISETP.NE.AND P3, PT, R111, RZ, PT ;  /* 0x000000ff6f00720c */ /* 0x000fe40003f65270 */
[----:B------:R-:W-:Y:S02]  /*41b0*/  P2R R22, PR, RZ, 0x2 ;  /* 0x00000002ff167803 */ /* 0x000fe40000000000 */
[C---:B------:R-:W-:Y:S02]  /*41c0*/  LOP3.LUT P1, RZ, R11.reuse, 0x800000, RZ, 0xc0, !PT ;  /* 0x008000000bff7812 */ /* 0x040fe4000782c0ff */
[----:B------:R-:W-:Y:S02]  /*41d0*/  P2R R21, PR, RZ, 0x1 ;  /* 0x00000001ff157803 */ /* 0x000fe40000000000 */
[----:B------:R-:W-:-:S05]  /*41e0*/  LOP3.LUT P0, RZ, R11, 0x80000, RZ, 0xc0, !PT ;  /* 0x000800000bff7812 */ /* 0x000fca000780c0ff */
[----:B------:R-:W-:Y:S01]  /*41f0*/  @!P3 IMAD.X R71, R37, 0x1, R15, P4 ;  /* 0x000000012547b824 */ /* 0x000fe200020e060f */
[----:B------:R-:W-:Y:S02]  /*4200*/  ISETP.NE.AND P4, PT, R109, RZ, PT ;  /* 0x000000ff6d00720c */ /* 0x000fe40003f85270 */
[----:B------:R-:W-:Y:S01]  /*4210*/  P2R R24, PR, RZ, 0x8 ;  /* 0x00000008ff187803 */ /* 0x000fe20000000000 */
[----:B------:R-:W2:Y:S01]  /*4220*/  @!P1 LDG.E.64.CONSTANT R12, desc[UR12][R34.64] ;  /* 0x0000000c220c9981 */ /* 0x000ea2000c1e9b00 */
[----:B------:R-:W-:-:S09]  /*4230*/  LOP3.LUT P3, RZ, R11, 0x8000000, RZ, 0xc0, !PT ;  /* 0x080000000bff7812 */ /* 0x000fd2000786c0ff */
[----:B------:R-:W-:Y:S02]  /*4240*/  @!P4 IMAD.X R51, R37, 0x1, R16, P3 ;  /* 0x000000012533c824 */ /* 0x000fe400018e0610 */
[----:B------:R0:W3:Y:S01]  /*4250*/  @!P0 LDG.E.64 R16, desc[UR12][R42.64+0x16800] ;  /* 0x0168000c2a108981 */ /* 0x0000e2000c1e1b00 */
[----:B------:R-:W-:Y:S02]  /*4260*/  ISETP.NE.AND P5, PT, R18, RZ, PT ;  /* 0x000000ff1200720c */ /* 0x000fe40003fa5270 */
[----:B------:R-:W-:Y:S02]  /*4270*/  P2R R25, PR, RZ, 0x10 ;  /* 0x00000010ff197803 */ /* 0x000fe40000000000 */
[----:B------:R-:W-:Y:S01]  /*4280*/  LOP3.LUT P4, RZ, R11, 0x40, RZ, 0xc0, !PT ;  /* 0x000000400bff7812 */ /* 0x000fe2000788c0ff */
[----:B------:R-:W-:Y:S01]  /*4290*/  @!P1 IMAD.MOV.U32 R14, RZ, RZ, R4 ;  /* 0x000000ffff0e9224 */ /* 0x000fe200078e0004 */
[----:B------:R-:W-:Y:S02]  /*42a0*/  P2R R23, PR, RZ, 0x4 ;  /* 0x00000004ff177803 */ /* 0x000fe40000000000 */
[----:B------:R-:W-:-:S02]  /*42b0*/  P2R R28, PR, RZ, 0x10 ;  /* 0x00000010ff1c7803 */ /* 0x000fc40000000000 */
[C---:B------:R-:W-:Y:S01]  /*42c0*/  LOP3.LUT P4, RZ, R11.reuse, 0x1000000, RZ, 0xc0, !PT ;  /* 0x010000000bff7812 */ /* 0x040fe2000788c0ff */
[----:B------:R-:W-:Y:S01]  /*42d0*/  @!P1 IMAD.MOV.U32 R15, RZ, RZ, R3 ;  /* 0x000000ffff0f9224 */ /* 0x000fe200078e0003 */
[----:B------:R-:W-:-:S04]  /*42e0*/  LOP3.LUT P2, RZ, R11, 0x4000000, RZ, 0xc0, !PT ;  /* 0x040000000bff7812 */ /* 0x000fc8000784c0ff */
[----:B------:R-:W-:Y:S02]  /*42f0*/  @!P5 IADD3.X R67, PT, PT, R37, R9, RZ, P2, !PT ;  /* 0x000000092543d210 */ /* 0x000fe400017fe4ff */
[----:B------:R-:W-:Y:S02]  /*4300*/  P2R R26, PR, RZ, 0x20 ;  /* 0x00000020ff1a7803 */ /* 0x000fe40000000000 */
[----:B------:R-:W-:-:S04]  /*4310*/  LOP3.LUT P5, RZ, R11, 0x80, RZ, 0xc0, !PT ;  /* 0x000000800bff7812 */ /* 0x000fc800078ac0ff */
[----:B------:R-:W-:Y:S01]  /*4320*/  P2R R27, PR, RZ, 0x20 ;  /* 0x00000020ff1b7803 */ /* 0x000fe20000000000 */
[----:B--2---:R-:W-:Y:S01]  /*4330*/  @!P1 IMAD.WIDE.U32 R14, R12, 0x20000000, R14 ;  /* 0x200000000c0e9825 */ /* 0x004fe200078e000e */
[----:B------:R-:W-:-:S04]  /*4340*/  @!P1 SHF.L.U32 R9, R13, 0x1d, RZ ;  /* 0x0000001d0d099819 */ /* 0x000fc800000006ff */
[----:B------:R-:W-:Y:S02]  /*4350*/  @!P1 IADD3 R13, PT, PT, R15, R12, R9 ;  /* 0x0000000c0f0d9210 */ /* 0x000fe40007ffe009 */
[----:B------:R-:W-:Y:S02]  /*4360*/  @P0 CS2R R16, SRZ ;  /* 0x0000000000100805 */ /* 0x000fe4000001ff00 */
[----:B------:R-:W-:Y:S02]  /*4370*/  @!P1 IADD3 R9, P0, PT, R36, R14, RZ ;  /* 0x0000000e24099210 */ /* 0x000fe40007f1e0ff */
[----:B------:R-:W2:Y:S01]  /*4380*/  @!P4 LDG.E.64.CONSTANT R14, desc[UR12][R34.64] ;  /* 0x0000000c220ec981 */ /* 0x000ea2000c1e9b00 */
[----:B------:R-:W-:-:S04]  /*4390*/  LOP3.LUT P5, RZ, R11, 0x100, RZ, 0xc0, !PT ;  /* 0x000001000bff7812 */ /* 0x000fc800078ac0ff */
[----:B------:R-:W-:Y:S02]  /*43a0*/  P2R R95, PR, RZ, 0x20 ;  /* 0x00000020ff5f7803 */ /* 0x000fe40000000000 */
[----:B------:R-:W-:-:S04]  /*43b0*/  LOP3.LUT P5, RZ, R11, 0x200, RZ, 0xc0, !PT ;  /* 0x000002000bff7812 */ /* 0x000fc800078ac0ff */
[----:B------:R-:W-:Y:S02]  /*43c0*/  P2R R94, PR, RZ, 0x20 ;  /* 0x00000020ff5e7803 */ /* 0x000fe40000000000 */
[C---:B------:R-:W-:Y:S02]  /*43d0*/  LOP3.LUT P5, RZ, R11.reuse, 0x400, RZ, 0xc0, !PT ;  /* 0x000004000bff7812 */ /* 0x040fe400078ac0ff */
[----:B------:R-:W-:Y:S02]  /*43e0*/  P2R R20, PR, RZ, 0x40 ;  /* 0x00000040ff147803 */ /* 0x000fe40000000000 */
[----:B------:R-:W-:Y:S02]  /*43f0*/  P2R R91, PR, RZ, 0x20 ;  /* 0x00000020ff5b7803 */ /* 0x000fe40000000000 */
[C---:B------:R-:W-:Y:S02]  /*4400*/  LOP3.LUT P6, RZ, R11.reuse, 0x40000, RZ, 0xc0, !PT ;  /* 0x000400000bff7812 */ /* 0x040fe400078cc0ff */
[----:B------:R-:W-:-:S04]  /*4410*/  LOP3.LUT P5, RZ, R11, 0x800, RZ, 0xc0, !PT ;  /* 0x000008000bff7812 */ /* 0x000fc800078ac0ff */
[----:B0-----:R-:W-:Y:S02]  /*4420*/  P2R R43, PR, RZ, 0x20 ;  /* 0x00000020ff2b7803 */ /* 0x001fe40000000000 */
[----:B------:R-:W-:-:S04]  /*4430*/  LOP3.LUT P5, RZ, R11, 0x1000, RZ, 0xc0, !PT ;  /* 0x000010000bff7812 */ /* 0x000fc800078ac0ff */
[----:B------:R-:W-:Y:S01]  /*4440*/  P2R R42, PR, RZ, 0x20 ;  /* 0x00000020ff2a7803 */ /* 0x000fe20000000000 */
[----:B------:R0:W4:Y:S01]  /*4450*/  @!P6 LDG.E.64 R18, desc[UR12][R38.64+0x1b000] ;  /* 0x01b0000c2612e981 */ /* 0x000122000c1e1b00 */
[----:B------:R-:W-:-:S04]  /*4460*/  LOP3.LUT P5, RZ, R11, 0x2000, RZ, 0xc0, !PT ;  /* 0x000020000bff7812 */ /* 0x000fc800078ac0ff */
[----:B0-----:R-:W-:Y:S02]  /*4470*/  P2R R39, PR, RZ, 0x20 ;  /* 0x00000020ff277803 */ /* 0x001fe40000000000 */
[----:B------:R-:W-:-:S04]  /*4480*/  LOP3.LUT P5, RZ, R11, 0x4000, RZ, 0xc0, !PT ;  /* 0x000040000bff7812 */ /* 0x000fc800078ac0ff */
[----:B------:R-:W-:Y:S02]  /*4490*/  P2R R38, PR, RZ, 0x20 ;  /* 0x00000020ff267803 */ /* 0x000fe40000000000 */
[C---:B------:R-:W-:Y:S01]  /*44a0*/  LOP3.LUT P5, RZ, R11.reuse, 0x8000, RZ, 0xc0, !PT ;  /* 0x000080000bff7812 */ /* 0x040fe200078ac0ff */
[----:B---3--:R0:W-:Y:S03]  /*44b0*/  STS.64 [R5+0x500], R16 ;  /* 0x0005001005007388 */ /* 0x0081e60000000a00 */
[----:B------:R-:W-:Y:S02]  /*44c0*/  P2R R31, PR, RZ, 0x20 ;  /* 0x00000020ff1f7803 */ /* 0x000fe40000000000 */
[----:B------:R-:W-:Y:S01]  /*44d0*/  LOP3.LUT P5, RZ, R11, 0x10000, RZ, 0xc0, !PT ;  /* 0x000100000bff7812 */ /* 0x000fe200078ac0ff */
[----:B------:R-:W-:Y:S01]  /*44e0*/  @!P1 IMAD.X R12, R37, 0x1, R13, P0 ;  /* 0x00000001250c9824 */ /* 0x000fe200000e060d */
[----:B0-----:R-:W-:Y:S01]  /*44f0*/  @!P4 MOV R17, R3 ;  /* 0x000000030011c202 */ /* 0x001fe20000000f00 */
[----:B------:R-:W-:Y:S01]  /*4500*/  @!P4 IMAD.MOV.U32 R16, RZ, RZ, R4 ;  /* 0x000000ffff10c224 */ /* 0x000fe200078e0004 */
[----:B------:R-:W-:-:S02]  /*4510*/  P2R R30, PR, RZ, 0x20 ;  /* 0x00000020ff1e7803 */ /* 0x000fc40000000000 */
[----:B------:R-:W-:-:S04]  /*4520*/  LOP3.LUT P5, RZ, R11, 0x20000, RZ, 0xc0, !PT ;  /* 0x000200000bff7812 */ /* 0x000fc800078ac0ff */
[----:B------:R-:W-:Y:S01]  /*4530*/  P2R R29, PR, RZ, 0x20 ;  /* 0x00000020ff1d7803 */ /* 0x000fe20000000000 */
[----:B--2---:R-:W-:-:S04]  /*4540*/  @!P4 IMAD.WIDE.U32 R16, R14, 0x20000000, R16 ;  /* 0x200000000e10c825 */ /* 0x004fc800078e0010 */
[----:B------:R-:W-:-:S05]  /*4550*/  @!P4 IMAD.SHL.U32 R13, R15, 0x20000000, RZ ;  /* 0x200000000f0dc824 */ /* 0x000fca00078e00ff */
[----:B------:R-:W-:Y:S02]  /*4560*/  @!P4 IADD3 R13, PT, PT, R17, R14, R13 ;  /* 0x0000000e110dc210 */ /* 0x000fe40007ffe00d */
[----:B------:R-:W-:-:S05]  /*4570*/  @!P4 IADD3 R14, P5, PT, R36, R16, RZ ;  /* 0x00000010240ec210 */ /* 0x000fca0007fbe0ff */
[----:B------:R-:W-:Y:S01]  /*4580*/  @!P4 IMAD.X R13, R37, 0x1, R13, P5 ;  /* 0x00000001250dc824 */ /* 0x000fe200028e060d */
[----:B------:R-:W-:-:S13]  /*4590*/  ISETP.NE.AND P5, PT, R29, RZ, PT ;  /* 0x000000ff1d00720c */ /* 0x000fda0003fa5270 */
[----:B------:R-:W2:Y:S01]  /*45a0*/  @!P5 LDG.E.64 R16, desc[UR12][R46.64+0x1f800] ;  /* 0x01f8000c2e10d981 */ /* 0x000ea2000c1e1b00 */
[----:B------:R-:W-:Y:S02]  /*45b0*/  MOV R15, UR10 ;  /* 0x0000000a000f7c02 */ /* 0x000fe40008000f00 */
[----:B------:R-:W-:-:S05]  /*45c0*/  @P6 CS2R R18, SRZ ;  /* 0x0000000000126805 */ /* 0x000fca000001ff00 */
[----:B----4-:R0:W-:Y:S01]  /*45d0*/  STS.64 [R5+0x600], R18 ;  /* 0x0006001205007388 */ /* 0x0101e20000000a00 */
[----:B------:R-:W-:Y:S02]  /*45e0*/  @P5 CS2R R16, SRZ ;  /* 0x0000000000105805 */ /* 0x000fe4000001ff00 */
[----:B------:R-:W-:-:S04]  /*45f0*/  ISETP.LE.U32.AND P5, PT, R32, UR9, PT ;  /* 0x0000000920007c0c */ /* 0x000fc8000bfa3070 */
[----:B------:R-:W-:-:S04]  /*4600*/  ISETP.GE.AND.EX P5, PT, R15, R33, PT, P5 ;  /* 0x000000210f00720c */ /* 0x000fc80003fa6350 */
[----:B------:R-:W-:Y:S02]  /*4610*/  FSEL R15, RZ, -3.40282306073709652508e+38, !P5 ;  /* 0xff7ffffdff0f7808 */ /* 0x000fe40006800000 */
[----:B------:R-:W-:-:S13]  /*4620*/  ISETP.NE.AND P5, PT, R30, RZ, PT ;  /* 0x000000ff1e00720c */ /* 0x000fda0003fa5270 */
[----:B0-----:R-:W3:Y:S01]  /*4630*/  @!P5 LDG.E.64 R18, desc[UR12][R56.64+0x24000] ;  /* 0x0240000c3812d981 */ /* 0x001ee2000c1e1b00 */
[C---:B------:R-:W-:Y:S02]  /*4640*/  LOP3.LUT P6, RZ, R11.reuse, 0x2, RZ, 0xc0, !PT ;  /* 0x000000020bff7812 */ /* 0x040fe400078cc0ff */
[C---:B------:R-:W-:Y:S02]  /*4650*/  LOP3.LUT P3, RZ, R11.reuse, 0x20, RZ, 0xc0, !PT ;  /* 0x000000200bff7812 */ /* 0x040fe4000786c0ff */
[C---:B------:R-:W-:Y:S02]  /*4660*/  LOP3.LUT P2, RZ, R11.reuse, 0x10, RZ, 0xc0, !PT ;  /* 0x000000100bff7812 */ /* 0x040fe4000784c0ff */
[C---:B------:R-:W-:Y:S02]  /*4670*/  LOP3.LUT P1, RZ, R11.reuse, 0x8, RZ, 0xc0, !PT ;  /* 0x000000080bff7812 */ /* 0x040fe4000782c0ff */
[----:B------:R-:W-:Y:S02]  /*4680*/  LOP3.LUT P0, RZ, R11, 0x4, RZ, 0xc0, !PT ;  /* 0x000000040bff7812 */ /* 0x000fe4000780c0ff */
[----:B------:R-:W-:-:S03]  /*4690*/  ISETP.NE.AND P4, PT, R28, RZ, PT ;  /* 0x000000ff1c00720c */ /* 0x000fc60003f85270 */
[----:B------:R-:W4:Y:S01]  /*46a0*/  @!P6 LDG.E.64 R44, desc[UR12][R44.64+0x67800] ;  /* 0x0678000c2c2ce981 */ /* 0x000f22000c1e1b00 */
[----:B------:R-:W-:-:S03]  /*46b0*/  ISETP.NE.AND P6, PT, R20, RZ, PT ;  /* 0x000000ff1400720c */ /* 0x000fc60003fc5270 */
[----:B------:R-:W5:Y:S01]  /*46c0*/  @!P3 LDG.E.64 R40, desc[UR12][R40.64+0x55800] ;  /* 0x0558000c2828b981 */ /* 0x000f62000c1e1b00 */
[----:B------:R-:W-:-:S03]  /*46d0*/  ISETP.NE.AND P3, PT, R24, RZ, PT ;  /* 0x000000ff1800720c */ /* 0x000fc60003f65270 */
[----:B------:R-:W4:Y:S01]  /*46e0*/  @!P2 LDG.E.64 R88, desc[UR12][R88.64+0x5a000] ;  /* 0x05a0000c5858a981 */ /* 0x000f22000c1e1b00 */
        /* <DEDUP_REMOVED lines=9> */
[----:B------:R-:W4:Y:S04]  /*4780*/  @!P2 LDG.E.64 R82, desc[UR12][R82.64+0x79800] ;  /* 0x0798000c5252a981 */ /* 0x000f28000c1e1b00 */
[----:B------:R-:W4:Y:S04]  /*4790*/  @!P1 LDG.E.64 R80, desc[UR12][R80.64+0x75000] ;  /* 0x0750000c50509981 */ /* 0x000f28000c1e1b00 */
[----:B------:R-:W4:Y:S04]  /*47a0*/  @!P0 LDG.E.64 R76, desc[UR12][R76.64+0x70800] ;  /* 0x0708000c4c4c8981 */ /* 0x000f28000c1e1b00 */
[----:B------:R-:W4:Y:S04]  /*47b0*/  @!P6 LDG.E.64 R92, desc[UR12][R92.64+0x8b800] ;  /* 0x08b8000c5c5ce981 */ /* 0x000f28000c1e1b00 */
[----:B------:R-:W4:Y:S04]  /*47c0*/  @!P3 LDG.E.64 R70, desc[UR12][R70.64+0x7e000] ;  /* 0x07e0000c4646b981 */ /* 0x000f28000c1e1b00 */
[----:B------:R-:W4:Y:S01]  /*47d0*/  @!P4 LDG.E.64 R50, desc[UR12][R50.64+0x82800] ;  /* 0x0828000c3232c981 */ /* 0x000f22000c1e1b00 */
[----:B------:R-:W-:-:S02]  /*47e0*/  @P5 CS2R R18, SRZ ;  /* 0x0000000000125805 */ /* 0x000fc4000001ff00 */
[----:B------:R-:W-:-:S13]  /*47f0*/  ISETP.NE.AND P5, PT, R31, RZ, PT ;  /* 0x000000ff1f00720c */ /* 0x000fda0003fa5270 */
[----:B------:R-:W4:Y:S01]  /*4800*/  @!P5 LDG.E.64 R52, desc[UR12][R52.64+0x28800] ;  /* 0x0288000c3434d981 */ /* 0x000f22000c1e1b00 */
        /* <DEDUP_REMOVED lines=18> */
[----:B------:R-:W-:Y:S02]  /*4930*/  P2R R20, PR, RZ, 0x20 ;  /* 0x00000020ff147803 */ /* 0x000fe40000000000 */
[C---:B------:R-:W-:Y:S01]  /*4940*/  LOP3.LUT P5, RZ, R11.reuse, 0x40, RZ, 0xc0, !PT ;  /* 0x000000400bff7812 */ /* 0x040fe200078ac0ff */
[----:B---3--:R0:W-:Y:S03]  /*4950*/  STS.64 [R5+0x800], R18 ;  /* 0x0008001205007388 */ /* 0x0081e60000000a00 */
[----:B0-----:R-:W-:Y:S02]  /*4960*/  P2R R19, PR, RZ, 0x20 ;  /* 0x00000020ff137803 */ /* 0x001fe40000000000 */
[----:B------:R-:W-:-:S04]  /*4970*/  LOP3.LUT P5, RZ, R11, 0x80, RZ, 0xc0, !PT ;  /* 0x000000800bff7812 */ /* 0x000fc800078ac0ff */
[----:B------:R-:W-:Y:S02]  /*4980*/  P2R R18, PR, RZ, 0x20 ;  /* 0x00000020ff127803 */ /* 0x000fe40000000000 */
[C---:B------:R-:W-:Y:S01]  /*4990*/  LOP3.LUT P5, RZ, R11.reuse, 0x100, RZ, 0xc0, !PT ;  /* 0x000001000bff7812 */ /* 0x040fe200078ac0ff */
[----:B--2---:R0:W-:Y:S03]  /*49a0*/  STS.64 [R5+0x700], R16 ;  /* 0x0007001005007388 */ /* 0x0041e60000000a00 */
[----:B0-----:R-:W-:Y:S02]  /*49b0*/  P2R R17, PR, RZ, 0x20 ;  /* 0x00000020ff117803 */ /* 0x001fe40000000000 */
[----:B------:R-:W-:-:S04]  /*49c0*/  LOP3.LUT P5, RZ, R11, 0x200, RZ, 0xc0, !PT ;  /* 0x000002000bff7812 */ /* 0x000fc800078ac0ff */
[----:B------:R-:W-:Y:S02]  /*49d0*/  P2R R16, PR, RZ, 0x20 ;  /* 0x00000020ff107803 */ /* 0x000fe40000000000 */
[----:B------:R-:W-:Y:S02]  /*49e0*/  LOP3.LUT P5, RZ, R11, 0x400, RZ, 0xc0, !PT ;  /* 0x000004000bff7812 */ /* 0x000fe400078ac0ff */
[----:B------:R-:W-:Y:S02]  /*49f0*/  P2R R26, PR, RZ, 0x1 ;  /* 0x00000001ff1a7803 */ /* 0x000fe40000000000 */
[----:B------:R-:W-:Y:S02]  /*4a00*/  P2R R25, PR, RZ, 0x2 ;  /* 0x00000002ff197803 */ /* 0x000fe40000000000 */
[----:B------:R-:W-:Y:S02]  /*4a10*/  P2R R24, PR, RZ, 0x40 ;  /* 0x00000040ff187803 */ /* 0x000fe40000000000 */
[----:B------:R-:W-:-:S02]  /*4a20*/  P2R R23, PR, RZ, 0x4 ;  /* 0x00000004ff177803 */ /* 0x000fc40000000000 */
[----:B------:R-:W-:Y:S02]  /*4a30*/  P2R R22, PR, RZ, 0x8 ;  /* 0x00000008ff167803 */ /* 0x000fe40000000000 */
[C---:B------:R-:W-:Y:S02]  /*4a40*/  LOP3.LUT P0, RZ, R11.reuse, 0x800, RZ, 0xc0, !PT ;  /* 0x000008000bff7812 */ /* 0x040fe4000780c0ff */
[C---:B------:R-:W-:Y:S02]  /*4a50*/  LOP3.LUT P1, RZ, R11.reuse, 0x1000, RZ, 0xc0, !PT ;  /* 0x000010000bff7812 */ /* 0x040fe4000782c0ff */
[C---:B------:R-:W-:Y:S02]  /*4a60*/  LOP3.LUT P6, RZ, R11.reuse, 0x2000, RZ, 0xc0, !PT ;  /* 0x000020000bff7812 */ /* 0x040fe400078cc0ff */
[C---:B------:R-:W-:Y:S02]  /*4a70*/  LOP3.LUT P2, RZ, R11.reuse, 0x4000, RZ, 0xc0, !PT ;  /* 0x000040000bff7812 */ /* 0x040fe4000784c0ff */
[----:B------:R-:W-:-:S02]  /*4a80*/  LOP3.LUT P3, RZ, R11, 0x8000, RZ, 0xc0, !PT ;  /* 0x000080000bff7812 */ /* 0x000fc4000786c0ff */
[----:B------:R-:W-:Y:S02]  /*4a90*/  P2R R21, PR, RZ, 0x10 ;  /* 0x00000010ff157803 */ /* 0x000fe40000000000 */
[----:B------:R-:W-:-:S13]  /*4aa0*/  LOP3.LUT P4, RZ, R11, 0x20, RZ, 0xc0, !PT ;  /* 0x000000200bff7812 */ /* 0x000fda000788c0ff */
[----:B-----5:R-:W-:Y:S02]  /*4ab0*/  @P4 CS2R R40, SRZ ;  /* 0x0000000000284805 */ /* 0x020fe4000001ff00 */
[----:B------:R-:W-:-:S03]  /*4ac0*/  ISETP.NE.AND P4, PT, R21, RZ, PT ;  /* 0x000000ff1500720c */ /* 0x000fc60003f85270 */
[----:B------:R-:W-:Y:S10]  /*4ad0*/  STS.64 [R5+0x1300], R40 ;  /* 0x0013002805007388 */ /* 0x000ff40000000a00 */
[----:B----4-:R-:W-:-:S05]  /*4ae0*/  @P4 CS2R R50, SRZ ;  /* 0x0000000000324805 */ /* 0x010fca000001ff00 */
[----:B------:R-:W-:Y:S01]  /*4af0*/  STS.64 [R5+0x1d00], R50 ;  /* 0x001d003205007388 */ /* 0x000fe20000000a00 */
[----:B------:R-:W-:Y:S02]  /*4b00*/  @P3 CS2R R52, SRZ ;  /* 0x0000000000343805 */ /* 0x000fe4000001ff00 */
[C---:B------:R-:W-:Y:S02]  /*4b10*/  LOP3.LUT P3, RZ, R11.reuse, 0x10, RZ, 0xc0, !PT ;  /* 0x000000100bff7812 */ /* 0x040fe4000786c0ff */
[----:B------:R-:W-:Y:S02]  /*4b20*/  @P2 CS2R R54, SRZ ;  /* 0x0000000000362805 */ /* 0x000fe4000001ff00 */
[----:B------:R-:W-:Y:S02]  /*4b30*/  LOP3.LUT P2, RZ, R11, 0x8, RZ, 0xc0, !PT ;  /* 0x000000080bff7812 */ /* 0x000fe4000784c0ff */
[----:B------:R-:W-:Y:S02]  /*4b40*/  @P6 CS2R R58, SRZ ;  /* 0x00000000003a6805 */ /* 0x000fe4000001ff00 */
[----:B------:R-:W-:-:S02]  /*4b50*/  @P5 CS2R R64, SRZ ;  /* 0x0000000000405805 */ /* 0x000fc4000001ff00 */
[----:B------:R-:W-:-:S13]  /*4b60*/  ISETP.NE.AND P5, PT, R16, RZ, PT ;  /* 0x000000ff1000720c */ /* 0x000fda0003fa5270 */
[----:B------:R-:W-:Y:S02]  /*4b70*/  @P5 CS2R R48, SRZ ;  /* 0x0000000000305805 */ /* 0x000fe4000001ff00 */
[----:B------:R-:W-:-:S13]  /*4b80*/  ISETP.NE.AND P5, PT, R17, RZ, PT ;  /* 0x000000ff1100720c */ /* 0x000fda0003fa5270 */
[----:B------:R-:W-:Y:S02]  /*4b90*/  @P5 CS2R R68, SRZ ;  /* 0x0000000000445805 */ /* 0x000fe4000001ff00 */
[----:B------:R-:W-:Y:S02]  /*4ba0*/  ISETP.NE.AND P5, PT, R18, RZ, PT ;  /* 0x000000ff1200720c */ /* 0x000fe40003fa5270 */
[----:B------:R-:W-:Y:S02]  /*4bb0*/  @P1 CS2R R62, SRZ ;  /* 0x00000000003e1805 */ /* 0x000fe4000001ff00 */
[----:B------:R-:W-:Y:S02]  /*4bc0*/  @P0 CS2R R60, SRZ ;  /* 0x00000000003c0805 */ /* 0x000fe4000001ff00 */
[C---:B------:R-:W-:Y:S02]  /*4bd0*/  LOP3.LUT P6, RZ, R11.reuse, 0x4, RZ, 0xc0, !PT ;  /* 0x000000040bff7812 */ /* 0x040fe400078cc0ff */
[----:B------:R-:W-:-:S02]  /*4be0*/  LOP3.LUT P1, RZ, R11, 0x2, RZ, 0xc0, !PT ;  /* 0x000000020bff7812 */ /* 0x000fc4000782c0ff */
[----:B------:R-:W-:-:S03]  /*4bf0*/  LOP3.LUT P0, RZ, R11, 0x1, RZ, 0xc0, !PT ;  /* 0x000000010bff7812 */ /* 0x000fc6000780c0ff */
[----:B------:R-:W-:Y:S02]  /*4c00*/  @P5 CS2R R72, SRZ ;  /* 0x0000000000485805 */ /* 0x000fe4000001ff00 */
[----:B------:R-:W-:Y:S02]  /*4c10*/  ISETP.NE.AND P5, PT, R19, RZ, PT ;  /* 0x000000ff1300720c */ /* 0x000fe40003fa5270 */
[----:B------:R-:W-:Y:S02]  /*4c20*/  @P3 CS2R R88, SRZ ;  /* 0x0000000000583805 */ /* 0x000fe4000001ff00 */
[----:B------:R-:W-:Y:S02]  /*4c30*/  @P2 CS2R R86, SRZ ;  /* 0x0000000000562805 */ /* 0x000fe4000001ff00 */
[----:B------:R-:W-:Y:S02]  /*4c40*/  @P6 CS2R R84, SRZ ;  /* 0x0000000000546805 */ /* 0x000fe4000001ff00 */
[----:B------:R-:W-:-:S02]  /*4c50*/  @P1 CS2R R44, SRZ ;  /* 0x00000000002c1805 */ /* 0x000fc4000001ff00 */
[----:B------:R-:W-:Y:S02]  /*4c60*/  ISETP.NE.AND P3, PT, R22, RZ, PT ;  /* 0x000000ff1600720c */ /* 0x000fe40003f65270 */
[----:B------:R-:W-:Y:S02]  /*4c70*/  @P0 CS2R R78, SRZ ;  /* 0x00000000004e0805 */ /* 0x000fe4000001ff00 */
[----:B------:R-:W-:Y:S02]  /*4c80*/  ISETP.NE.AND P2, PT, R23, RZ, PT ;  /* 0x000000ff1700720c */ /* 0x000fe40003f45270 */
[----:B------:R-:W-:Y:S02]  /*4c90*/  ISETP.NE.AND P6, PT, R24, RZ, PT ;  /* 0x000000ff1800720c */ /* 0x000fe40003fc5270 */
[----:B------:R-:W-:Y:S02]  /*4ca0*/  ISETP.NE.AND P1, PT, R25, RZ, PT ;  /* 0x000000ff1900720c */ /* 0x000fe40003f25270 */
[----:B------:R-:W-:-:S02]  /*4cb0*/  @P5 CS2R R74, SRZ ;  /* 0x00000000004a5805 */ /* 0x000fc4000001ff00 */
[----:B------:R-:W-:Y:S02]  /*4cc0*/  ISETP.NE.AND P5, PT, R20, RZ, PT ;  /* 0x000000ff1400720c */ /* 0x000fe40003fa5270 */
[----:B------:R-:W-:Y:S02]  /*4cd0*/  ISETP.NE.AND P0, PT, R26, RZ, PT ;  /* 0x000000ff1a00720c */ /* 0x000fe40003f05270 */
[----:B------:R-:W-:Y:S02]  /*4ce0*/  @P3 CS2R R70, SRZ ;  /* 0x0000000000463805 */ /* 0x000fe4000001ff00 */
[----:B------:R-:W-:Y:S02]  /*4cf0*/  @P2 CS2R R82, SRZ ;  /* 0x0000000000522805 */ /* 0x000fe4000001ff00 */
[----:B------:R-:W-:Y:S02]  /*4d00*/  @P6 CS2R R92, SRZ ;  /* 0x00000000005c6805 */ /* 0x000fe4000001ff00 */
[----:B------:R-:W-:-:S03]  /*4d10*/  @P1 CS2R R80, SRZ ;  /* 0x0000000000501805 */ /* 0x000fc6000001ff00 */
[----:B------:R-:W-:Y:S02]  /*4d20*/  @P5 CS2R R66, SRZ ;  /* 0x0000000000425805 */ /* 0x000fe4000001ff00 */
[----:B------:R-:W-:Y:S01]  /*4d30*/  @P0 CS2R R76, SRZ ;  /* 0x00000000004c0805 */ /* 0x000fe2000001ff00 */
[----:B------:R-:W-:Y:S04]  /*4d40*/  STS.64 [R5+0x900], R52 ;  /* 0x0009003405007388 */ /* 0x000fe80000000a00 */
        /* <DEDUP_REMOVED lines=19> */
[----:B------:R-:W-:Y:S01]  /*4e80*/  STS.64 [R5+0x1f00], R92 ;  /* 0x001f005c05007388 */ /* 0x000fe20000000a00 */
[----:B------:R-:W-:Y:S06]  /*4e90*/  BAR.SYNC.DEFER_BLOCKING 0x0 ;  /* 0x0000000000007b1d */ /* 0x000fec0000010000 */
[----:B------:R-:W0:Y:S04]  /*4ea0*/  LDS.U16 R16, [R2+UR7] ;  /* 0x0000000702107984 */ /* 0x000e280008000400 */
[----:B------:R-:W1:Y:S04]  /*4eb0*/  LDS.U16 R17, [R7] ;  /* 0x0000000007117984 */ /* 0x000e680000000400 */
[----:B------:R-:W2:Y:S04]  /*4ec0*/  LDS.U16 R18, [R2+UR7+0x40] ;  /* 0x0000400702127984 */ /* 0x000ea80008000400 */
[----:B------:R-:W3:Y:S04]  /*4ed0*/  LDS.U16 R19, [R7+0x40] ;  /* 0x0000400007137984 */ /* 0x000ee80000000400 */
[----:B------:R-:W4:Y:S04]  /*4ee0*/  LDS.U16 R20, [R2+UR7+0x80] ;  /* 0x0000800702147984 */ /* 0x000f280008000400 */
[----:B------:R-:W5:Y:S04]  /*4ef0*/  LDS.U16 R21, [R7+0x80] ;  /* 0x0000800007157984 */ /* 0x000f680000000400 */
[----:B------:R-:W5:Y:S04]  /*4f00*/  LDS.U16 R22, [R2+UR7+0xc0] ;  /* 0x0000c00702167984 */ /* 0x000f680008000400 */
[----:B------:R-:W5:Y:S01]  /*4f10*/  LDS.U16 R23, [R7+0xc0] ;  /* 0x0000c00007177984 */ /* 0x000f620000000400 */
[----:B------:R-:W-:-:S02]  /*4f20*/  P2R R25, PR, RZ, 0x1 ;  /* 0x00000001ff197803 */ /* 0x000fc40000000000 */
[----:B------:R-:W-:Y:S01]  /*4f30*/  LOP3.LUT P0, RZ, R11, 0x800000, RZ, 0xc0, !PT ;  /* 0x008000000bff7812 */ /* 0x000fe2000780c0ff */
[----:B0-----:R-:W-:Y:S02]  /*4f40*/  HADD2.F32 R16, -RZ, R16.H0_H0 ;  /* 0x20000010ff107230 */ /* 0x001fe40000004100 */
[----:B-1----:R-:W-:Y:S02]  /*4f50*/  HADD2.F32 R17, -RZ, R17.H0_H0 ;  /* 0x20000011ff117230 */ /* 0x002fe40000004100 */
[----:B--2---:R-:W-:-:S03]  /*4f60*/  HADD2.F32 R18, -RZ, R18.H0_H0 ;  /* 0x20000012ff127230 */ /* 0x004fc60000004100 */
[----:B------:R-:W-:Y:S01]  /*4f70*/  FMUL R17, R16, R17 ;  /* 0x0000001110117220 */ /* 0x000fe20000400000 */
[----:B------:R-:W-:Y:S01]  /*4f80*/  FSEL R16, RZ, -3.40282306073709652508e+38, !P0 ;  /* 0xff7ffffdff107808 */ /* 0x000fe20004000000 */
[----:B---3--:R-:W-:-:S04]  /*4f90*/  HADD2.F32 R19, -RZ, R19.H0_H0 ;  /* 0x20000013ff137230 */ /* 0x008fc80000004100 */
[----:B------:R-:W-:Y:S01]  /*4fa0*/  FFMA R17, R17, 0.088388353586196899414, R16 ;  /* 0x3db504f411117823 */ /* 0x000fe20000000010 */
[----:B----4-:R-:W-:Y:S02]  /*4fb0*/  HADD2.F32 R20, -RZ, R20.H0_H0 ;  /* 0x20000014ff147230 */ /* 0x010fe40000004100 */
[----:B------:R-:W-:Y:S01]  /*4fc0*/  FMUL R19, R18, R19 ;  /* 0x0000001312137220 */ /* 0x000fe20000400000 */
[----:B-----5:R-:W-:-:S03]  /*4fd0*/  HADD2.F32 R21, -RZ, R21.H0_H0 ;  /* 0x20000015ff157230 */ /* 0x020fc60000004100 */
[----:B------:R-:W-:Y:S01]  /*4fe0*/  FFMA R18, R19, 0.088388353586196899414, R16 ;  /* 0x3db504f413127823 */ /* 0x000fe20000000010 */
[----:B------:R-:W-:Y:S01]  /*4ff0*/  FADD R17, RZ, R17 ;  /* 0x00000011ff117221 */ /* 0x000fe20000000000 */
[----:B------:R-:W-:Y:S02]  /*5000*/  HADD2.F32 R22, -RZ, R22.H0_H0 ;  /* 0x20000016ff167230 */ /* 0x000fe40000004100 */
[----:B------:R-:W-:Y:S01]  /*5010*/  FMUL R21, R20, R21 ;  /* 0x0000001514157220 */ /* 0x000fe20000400000 */
[----:B------:R-:W-:Y:S02]  /*5020*/  HADD2.F32 R23, -RZ, R23.H0_H0 ;  /* 0x20000017ff177230 */ /* 0x000fe40000004100 */
[----:B------:R-:W-:Y:S01]  /*5030*/  FADD R17, R17, R18 ;  /* 0x0000001211117221 */ /* 0x000fe20000000000 */
[----:B------:R-:W-:Y:S02]  /*5040*/  FFMA R18, R21, 0.088388353586196899414, R16 ;  /* 0x3db504f415127823 */ /* 0x000fe40000000010 */
[----:B------:R-:W-:-:S02]  /*5050*/  FMUL R23, R22, R23 ;  /* 0x0000001716177220 */ /* 0x000fc40000400000 */
[----:B------:R-:W-:Y:S02]  /*5060*/  FADD R17, R17, R18 ;  /* 0x0000001211117221 */ /* 0x000fe40000000000 */
[----:B------:R-:W-:-:S04]  /*5070*/  FFMA R16, R23, 0.088388353586196899414, R16 ;  /* 0x3db504f417107823 */ /* 0x000fc80000000010 */
[----:B------:R-:W-:Y:S01]  /*5080*/  FADD R16, R17, R16 ;  /* 0x0000001011107221 */ /* 0x000fe20000000000 */
[----:B------:R-:W-:-:S04]  /*5090*/  VOTE.ANY R17, PT, PT ;  /* 0x0000000000117806 */ /* 0x000fc800038e0100 */
[----:B------:R-:W0:Y:S02]  /*50a0*/  SHFL.DOWN PT, R19, R16, 0x10, 0x1f ;  /* 0x0a001f0010137f89 */ /* 0x000e2400000e0000 */
[----:B0-----:R-:W-:-:S05]  /*50b0*/  FADD R18, R16, R19 ;  /* 0x0000001310127221 */ /* 0x001fca0000000000 */
[----:B------:R-:W0:Y:S02]  /*50c0*/  SHFL.DOWN PT, R19, R18, 0x8, 0x1f ;  /* 0x09001f0012137f89 */ /* 0x000e2400000e0000 */
[----:B0-----:R-:W-:-:S05]  /*50d0*/  FADD R20, R18, R19 ;  /* 0x0000001312147221 */ /* 0x001fca0000000000 */
[----:B------:R-:W0:Y:S02]  /*50e0*/  SHFL.DOWN PT, R19, R20, 0x4, 0x1f ;  /* 0x08801f0014137f89 */ /* 0x000e2400000e0000 */
[----:B0-----:R-:W-:-:S05]  /*50f0*/  FADD R22, R20, R19 ;  /* 0x0000001314167221 */ /* 0x001fca0000000000 */
[----:B------:R-:W0:Y:S02]  /*5100*/  SHFL.DOWN PT, R19, R22, 0x2, 0x1f ;  /* 0x08401f0016137f89 */ /* 0x000e2400000e0000 */
[----:B0-----:R-:W-:-:S05]  /*5110*/  FADD R24, R22, R19 ;  /* 0x0000001316187221 */ /* 0x001fca0000000000 */
[----:B------:R-:W0:Y:S01]  /*5120*/  SHFL.DOWN PT, R19, R24, 0x1, 0x1f ;  /* 0x08201f0018137f89 */ /* 0x000e2200000e0000 */
[----:B------:R-:W1:Y:S01]  /*5130*/  S2UR UR10, SR_CgaCtaId ;  /* 0x00000000000a79c3 */ /* 0x000e620000008800 */
[----:B------:R-:W-:Y:S01]  /*5140*/  ISETP.NE.AND P0, PT, R0, RZ, PT ;  /* 0x000000ff0000720c */ /* 0x000fe20003f05270 */
[----:B------:R-:W-:Y:S01]  /*5150*/  UMOV UR9, 0x400 ;  /* 0x0000040000097882 */ /* 0x000fe20000000000 */
[----:B0-----:R-:W-:-:S06]  /*5160*/  FADD R26, R24, R19 ;  /* 0x00000013181a7221 */ /* 0x001fcc0000000000 */
[----:B------:R-:W0:Y:S01]  /*5170*/  SHFL.IDX PT, R26, R26, RZ, 0x1f ;  /* 0x00001fff1a1a7589 */ /* 0x000e2200000e0000 */
[----:B-1----:R-:W-:-:S09]  /*5180*/  ULEA UR14, UR10, UR9, 0x18 ;  /* 0x000000090a0e7291 */ /* 0x002fd2000f8ec0ff */
[----:B0-----:R-:W-:Y:S04]  /*5190*/  @!P0 STS [UR14+0x100], R26 ;  /* 0x0001001aff008988 */ /* 0x001fe8000800080e */
[----:B------:R-:W0:Y:S04]  /*51a0*/  LDS.U16 R16, [R2+UR7] ;  /* 0x0000000702107984 */ /* 0x000e280008000400 */
[----:B------:R-:W1:Y:S04]  /*51b0*/  LDS.U16 R18, [R7+0x100] ;  /* 0x0001000007127984 */ /* 0x000e680000000400 */
[----:B------:R-:W2:Y:S04]  /*51c0*/  LDS.U16 R19, [R2+UR7+0x40] ;  /* 0x0000400702137984 */ /* 0x000ea80008000400 */
[----:B------:R-:W3:Y:S04]  /*51d0*/  LDS.U16 R20, [R7+0x140] ;  /* 0x0001400007147984 */ /* 0x000ee80000000400 */
[----:B------:R-:W4:Y:S04]  /*51e0*/  LDS.U16 R21, [R2+UR7+0x80] ;  /* 0x0000800702157984 */ /* 0x000f280008000400 */
[----:B------:R-:W5:Y:S04]  /*51f0*/  LDS.U16 R22, [R7+0x180] ;  /* 0x0001800007167984 */ /* 0x000f680000000400 */
[----:B------:R-:W5:Y:S04]  /*5200*/  LDS.U16 R23, [R2+UR7+0xc0] ;  /* 0x0000c00702177984 */ /* 0x000f680008000400 */
[----:B------:R-:W5:Y:S01]  /*5210*/  LDS.U16 R24, [R7+0x1c0] ;  /* 0x0001c00007187984 */ /* 0x000f620000000400 */
[----:B0-----:R-:W-:-:S02]  /*5220*/  HADD2.F32 R16, -RZ, R16.H0_H0 ;  /* 0x20000010ff107230 */ /* 0x001fc40000004100 */
[----:B-1----:R-:W-:Y:S02]  /*5230*/  HADD2.F32 R17, -RZ, R18.H0_H0 ;  /* 0x20000012ff117230 */ /* 0x002fe40000004100 */
[----:B--2---:R-:W-:-:S03]  /*5240*/  HADD2.F32 R19, -RZ, R19.H0_H0 ;  /* 0x20000013ff137230 */ /* 0x004fc60000004100 */
[----:B------:R-:W-:Y:S01]  /*5250*/  FMUL R16, R16, R17 ;  /* 0x0000001110107220 */ /* 0x000fe20000400000 */
[----:B---3--:R-:W-:-:S03]  /*5260*/  HADD2.F32 R20, -RZ, R20.H0_H0 ;  /* 0x20000014ff147230 */ /* 0x008fc60000004100 */
        /* <DEDUP_REMOVED lines=25> */
[----:B------:R-:W1:Y:S01]  /*5400*/  @!P0 S2R R20, SR_CgaCtaId ;  /* 0x0000000000148919 */ /* 0x000e620000008800 */
[----:B0-----:R-:W-:-:S06]  /*5410*/  FADD R29, R23, R18 ;  /* 0x00000012171d7221 */ /* 0x001fcc0000000000 */
[----:B------:R-:W0:Y:S01]  /*5420*/  SHFL.IDX PT, R29, R29, RZ, 0x1f ;  /* 0x00001fff1d1d7589 */ /* 0x000e2200000e0000 */
[----:B------:R-:W-:-:S04]  /*5430*/  @!P0 MOV R15, 0x400 ;  /* 0x00000400000f8802 */ /* 0x000fc80000000f00 */
[----:B-1----:R-:W-:-:S05]  /*5440*/  @!P0 LEA R24, R20, R15, 0x18 ;  /* 0x0000000f14188211 */ /* 0x002fca00078ec0ff */
[----:B0-----:R-:W-:Y:S04]  /*5450*/  @!P0 STS [R24+0x104], R29 ;  /* 0x0001041d18008388 */ /* 0x001fe80000000800 */
        /* <DEDUP_REMOVED lines=55> */
[----:B------:R-:W-:Y:S01]  /*57d0*/  LOP3.LUT P1, RZ, R11, 0x200000, RZ, 0xc0, !PT ;  /* 0x002000000bff7812 */ /* 0x000fe2000782c0ff */
[----:B0-----:R-:W-:-:S02]  /*57e0*/  HADD2.F32 R15, -RZ, R15.H0_H0 ;  /* 0x2000000fff0f7230 */ /* 0x001fc40000004100 */
        /* <DEDUP_REMOVED lines=997> */
[----:B------:R-:W-:Y:S01]  /*9640*/  ISETP.NE.AND P1, PT, R27, RZ, PT ;  /* 0x000000ff1b00720c */ /* 0x000fe20003f25270 */
        /* <DEDUP_REMOVED lines=13> */
[----:B------:R-:W-:Y:S01]  /*9720*/  ISETP.NE.AND P0, PT, R25, RZ, PT ;  /* 0x000000ff1900720c */ /* 0x000fe20003f05270 */
        /* <DEDUP_REMOVED lines=28> */
[----:B------:R-:W0:Y:S01]  /*98f0*/  SHFL.DOWN PT, R18, R21, 0x2, 0x1f ;  /* 0x08401f0015127f89 */ /* 0x000e2200000e0000 */
[----:B------:R-:W-:Y:S02]  /*9900*/  P2R R56, PR, RZ, 0x1 ;  /* 0x00000001ff387803 */ /* 0x000fe40000000000 */
[----:B------:R-:W-:Y:S01]  /*9910*/  ISETP.NE.AND P0, PT, R0, RZ, PT ;  /* 0x000000ff0000720c */ /* 0x000fe20003f05270 */
[----:B0-----:R-:W-:-:S05]  /*9920*/  FADD R23, R21, R18 ;  /* 0x0000001215177221 */ /* 0x001fca0000000000 */
[----:B------:R-:W0:Y:S07]  /*9930*/  SHFL.DOWN PT, R18, R23, 0x1, 0x1f ;  /* 0x08201f0017127f89 */ /* 0x000e2e00000e0000 */
        /* <DEDUP_REMOVED lines=258> */
[----:B------:R-:W-:Y:S01]  /*a960*/  FFMA R15, R22, 0.088388353586196899414, R15 ;  /* 0x3db504f4160f7823 */ /* 0x000fe2000000000f */
[----:B------:R-:W-:-:S03]  /*a970*/  VOTE.ANY R20, PT, PT ;  /* 0x0000000000147806 */ /* 0x000fc600038e0100 */
[----:B------:R-:W-:-:S05]  /*a980*/  FADD R15, R16, R15 ;  /* 0x0000000f100f7221 */ /* 0x000fca0000000000 */
        /* <DEDUP_REMOVED lines=8> */
[----:B------:R-:W-:Y:S01]  /*aa10*/  LOP3.LUT P1, RZ, R11, 0x400000, RZ, 0xc0, !PT ;  /* 0x004000000bff7812 */ /* 0x000fe2000782c0ff */
[----:B0-----:R-:W-:-:S05]  /*aa20*/  FADD R23, R21, R16 ;  /* 0x0000001015177221 */ /* 0x001fca0000000000 */
[----:B------:R-:W0:Y:S02]  /*aa30*/  SHFL.DOWN PT, R16, R23, 0x1, 0x1f ;  /* 0x08201f0017107f89 */ /* 0x000e2400000e0000 */
[----:B0-----:R-:W-:-:S05]  /*aa40*/  FADD R25, R23, R16 ;  /* 0x0000001017197221 */ /* 0x001fca0000000000 */
[----:B------:R-:W2:Y:S01]  /*aa50*/  @!P1 LDG.E.64.CONSTANT R16, desc[UR12][R34.64] ;  /* 0x0000000c22109981 */ /* 0x000ea2000c1e9b00 */
[----:B------:R-:W0:Y:S01]  /*aa60*/  @!P0 S2R R18, SR_CgaCtaId ;  /* 0x0000000000128919 */ /* 0x000e220000008800 */
[----:B------:R-:W-:Y:S02]  /*aa70*/  @!P0 MOV R15, 0x400 ;  /* 0x00000400000f8802 */ /* 0x000fe40000000f00 */
[----:B------:R-:W-:Y:S02]  /*aa80*/  P2R R62, PR, RZ, 0x40 ;  /* 0x00000040ff3e7803 */ /* 0x000fe40000000000 */
[----:B------:R-:W-:Y:S01]  /*aa90*/  LOP3.LUT P6, RZ, R11, 0x200000, RZ, 0xc0, !PT ;  /* 0x002000000bff7812 */ /* 0x000fe200078cc0ff */
[----:B------:R-:W-:Y:S01]  /*aaa0*/  @!P1 IMAD.MOV.U32 R19, RZ, RZ, R3 ;  /* 0x000000ffff139224 */ /* 0x000fe200078e0003 */
[----:B0-----:R-:W-:Y:S01]  /*aab0*/  @!P0 LEA R22, R18, R15, 0x18 ;  /* 0x0000000f12168211 */ /* 0x001fe200078ec0ff */
[----:B------:R-:W-:-:S04]  /*aac0*/  @!P1 IMAD.MOV.U32 R18, RZ, RZ, R4 ;  /* 0x000000ffff129224 */ /* 0x000fc800078e0004 */
[----:B--2---:R-:W-:Y:S01]  /*aad0*/  @!P1 IMAD.WIDE.U32 R18, R16, 0x20000000, R18 ;  /* 0x2000000010129825 */ /* 0x004fe200078e0012 */
[----:B------:R-:W-:-:S04]  /*aae0*/  @!P1 SHF.L.U32 R15, R17, 0x1d, RZ ;  /* 0x0000001d110f9819 */ /* 0x000fc800000006ff */
[----:B------:R-:W-:Y:S02]  /*aaf0*/  @!P1 IADD3 R15, PT, PT, R19, R16, R15 ;  /* 0x00000010130f9210 */ /* 0x000fe40007ffe00f */
[----:B------:R-:W2:Y:S04]  /*ab00*/  @!P6 LDG.E.64.CONSTANT R16, desc[UR12][R34.64] ;  /* 0x0000000c2210e981 */ /* 0x000ea8000c1e9b00 */
[----:B------:R-:W0:Y:S01]  /*ab10*/  SHFL.IDX PT, R25, R25, RZ, 0x1f ;  /* 0x00001fff19197589 */ /* 0x000e2200000e0000 */
[----:B------:R-:W-:Y:S02]  /*ab20*/  P2R R64, PR, RZ, 0x20 ;  /* 0x00000020ff407803 */ /* 0x000fe40000000000 */
[----:B------:R-:W-:Y:S02]  /*ab30*/  LOP3.LUT P5, RZ, R11, 0x100000, RZ, 0xc0, !PT ;  /* 0x001000000bff7812 */ /* 0x000fe400078ac0ff */
[----:B------:R-:W-:Y:S01]  /*ab40*/  @!P6 MOV R19, R3 ;  /* 0x000000030013e202 */ /* 0x000fe20000000f00 */
[----:B0-----:R0:W-:Y:S01]  /*ab50*/  @!P0 STS [R22+0x17c], R25 ;  /* 0x00017c1916008388 */ /* 0x0011e20000000800 */
[----:B------:R-:W-:Y:S01]  /*ab60*/  BAR.SYNC.DEFER_BLOCKING 0x0 ;  /* 0x0000000000007b1d */ /* 0x000fe20000010000 */
[----:B------:R-:W-:Y:S01]  /*ab70*/  @!P1 IADD3 R21, P0, PT, R36, R18, RZ ;  /* 0x0000001224159210 */ /* 0x000fe20007f1e0ff */
[----:B------:R-:W-:-:S04]  /*ab80*/  @!P6 IMAD.MOV.U32 R18, RZ, RZ, R4 ;  /* 0x000000ffff12e224 */ /* 0x000fc800078e0004 */
[----:B------:R-:W-:Y:S02]  /*ab90*/  @!P1 IMAD.X R23, R37, 0x1, R15, P0 ;  /* 0x0000000125179824 */ /* 0x000fe400000e060f */
[----:B--2---:R-:W-:-:S04]  /*aba0*/  @!P6 IMAD.WIDE.U32 R18, R16, 0x20000000, R18 ;  /* 0x200000001012e825 */ /* 0x004fc800078e0012 */
[----:B------:R-:W-:-:S05]  /*abb0*/  @!P6 IMAD.SHL.U32 R15, R17, 0x20000000, RZ ;  /* 0x20000000110fe824 */ /* 0x000fca00078e00ff */
[----:B------:R-:W-:Y:S02]  /*abc0*/  @!P6 IADD3 R15, PT, PT, R19, R16, R15 ;  /* 0x00000010130fe210 */ /* 0x000fe40007ffe00f */
[----:B------:R-:W2:Y:S01]  /*abd0*/  @!P5 LDG.E.64.CONSTANT R16, desc[UR12][R34.64] ;  /* 0x0000000c2210d981 */ /* 0x000ea2000c1e9b00 */
[----:B------:R-:W-:Y:S01]  /*abe0*/  @!P6 IADD3 R20, P0, PT, R36, R18, RZ ;  /* 0x000000122414e210 */ /* 0x000fe20007f1e0ff */
[----:B------:R-:W-:Y:S01]  /*abf0*/  @!P5 IMAD.MOV.U32 R19, RZ, RZ, R3 ;  /* 0x000000ffff13d224 */ /* 0x000fe200078e0003 */
[----:B------:R-:W-:Y:S02]  /*ac00*/  @!P5 MOV R18, R4 ;  /* 0x000000040012d202 */ /* 0x000fe40000000f00 */
[----:B------:R-:W-:Y:S02]  /*ac10*/  P2R R68, PR, RZ, 0x8 ;  /* 0x00000008ff447803 */ /* 0x000fe40000000000 */
[----:B------:R-:W-:Y:S01]  /*ac20*/  LOP3.LUT P3, RZ, R11, 0x800000, RZ, 0xc0, !PT ;  /* 0x008000000bff7812 */ /* 0x000fe2000786c0ff */
[----:B0-----:R-:W-:Y:S01]  /*ac30*/  @!P6 IMAD.X R22, R37, 0x1, R15, P0 ;  /* 0x000000012516e824 */ /* 0x001fe200000e060f */
[----:B------:R-:W-:-:S02]  /*ac40*/  P2R R74, PR, RZ, 0x4 ;  /* 0x00000004ff4a7803 */ /* 0x000fc40000000000 */
[----:B------:R-:W-:Y:S01]  /*ac50*/  LOP3.LUT P2, RZ, R11, 0x1000000, RZ, 0xc0, !PT ;  /* 0x010000000bff7812 */ /* 0x000fe2000784c0ff */
[----:B--2---:R-:W-:-:S04]  /*ac60*/  @!P5 IMAD.WIDE.U32 R18, R16, 0x20000000, R18 ;  /* 0x200000001012d825 */ /* 0x004fc800078e0012 */
[----:B------:R-:W-:Y:S01]  /*ac70*/  @!P5 IMAD.SHL.U32 R15, R17, 0x20000000, RZ ;  /* 0x20000000110fd824 */ /* 0x000fe200078e00ff */
[----:B------:R-:W-:-:S04]  /*ac80*/  @!P5 IADD3 R24, P0, PT, R36, R18, RZ ;  /* 0x000000122418d210 */ /* 0x000fc80007f1e0ff */
[----:B------:R-:W-:-:S04]  /*ac90*/  @!P5 IADD3 R15, PT, PT, R19, R16, R15 ;  /* 0x00000010130fd210 */ /* 0x000fc80007ffe00f */
[----:B------:R-:W-:Y:S02]  /*aca0*/  @!P5 IADD3.X R25, PT, PT, R37, R15, RZ, P0, !PT ;  /* 0x0000000f2519d210 */ /* 0x000fe400007fe4ff */
[----:B------:R-:W-:-:S05]  /*acb0*/  @!P3 IADD3 R16, P0, PT, R9, 0x2000000, RZ ;  /* 0x020000000910b810 */ /* 0x000fca0007f1e0ff */
[----:B------:R-:W-:-:S05]  /*acc0*/  @!P3 IMAD.X R17, RZ, RZ, R12, P0 ;  /* 0x000000ffff11b224 */ /* 0x000fca00000e060c */
[----:B------:R0:W2:Y:S01]  /*acd0*/  @!P3 LDG.E.64 R48, desc[UR12][R16.64+0x400000] ;  /* 0x4000000c1030b981 */ /* 0x0000a2000c1e1b00 */
[----:B------:R-:W-:-:S05]  /*ace0*/  @!P2 IADD3 R14, P0, PT, R14, 0x2000000, RZ ;  /* 0x020000000e0ea810 */ /* 0x000fca0007f1e0ff */
[----:B------:R-:W-:Y:S01]  /*acf0*/  @!P2 IMAD.X R15, RZ, RZ, R13, P0 ;  /* 0x000000ffff0fa224 */ /* 0x000fe200000e060d */
[----:B------:R-:W-:-:S04]  /*ad00*/  @!P1 IADD3 R12, P0, PT, R21, 0x2000000, RZ ;  /* 0x02000000150c9810 */ /* 0x000fc80007f1e0ff */
[----:B------:R-:W-:Y:S02]  /*ad10*/  @!P1 IADD3.X R13, PT, PT, RZ, R23, RZ, P0, !PT ;  /* 0x00000017ff0d9210 */ /* 0x000fe400007fe4ff */
[----:B------:R-:W-:-:S05]  /*ad20*/  @!P6 IADD3 R18, P1, PT, R20, 0x2000000, RZ ;  /* 0x020000001412e810 */ /* 0x000fca0007f3e0ff */
[----:B------:R-:W-:-:S05]  /*ad30*/  @!P6 IMAD.X R19, RZ, RZ, R22, P1 ;  /* 0x000000ffff13e224 */ /* 0x000fca00008e0616 */
[----:B------:R-:W3:Y:S01]  /*ad40*/  @!P6 LDG.E.64 R58, desc[UR12][R18.64+0x40d800] ;  /* 0x40d8000c123ae981 */ /* 0x000ee2000c1e1b00 */
[----:B------:R-:W-:-:S04]  /*ad50*/  LOP3.LUT P0, RZ, R11, 0x8000, RZ, 0xc0, !PT ;  /* 0x000080000bff7812 */ /* 0x000fc8000780c0ff */
[----:B------:R-:W-:Y:S02]  /*ad60*/  P2R R23, PR, RZ, 0x1 ;  /* 0x00000001ff177803 */ /* 0x000fe40000000000 */
[----:B------:R-:W-:-:S05]  /*ad70*/  @!P5 IADD3 R20, P0, PT, R24, 0x2000000, RZ ;  /* 0x020000001814d810 */ /* 0x000fca0007f1e0ff */
[----:B------:R-:W-:-:S05]  /*ad80*/  @!P5 IMAD.X R21, RZ, RZ, R25, P0 ;  /* 0x000000ffff15d224 */ /* 0x000fca00000e0619 */
[----:B------:R-:W4:Y:S01]  /*ad90*/  @!P5 LDG.E.64 R80, desc[UR12][R20.64+0x412000] ;  /* 0x4120000c1450d981 */ /* 0x000f22000c1e1b00 */
[----:B------:R-:W-:Y:S02]  /*ada0*/  P2R R66, PR, RZ, 0x10 ;  /* 0x00000010ff427803 */ /* 0x000fe40000000000 */
[----:B------:R-:W-:-:S04]  /*adb0*/  LOP3.LUT P4, RZ, R11, 0x4, RZ, 0xc0, !PT ;  /* 0x000000040bff7812 */ /* 0x000fc8000788c0ff */
[----:B------:R-:W-:Y:S02]  /*adc0*/  P2R R57, PR, RZ, 0x10 ;  /* 0x00000010ff397803 */ /* 0x000fe40000000000 */
[----:B------:R-:W-:-:S13]  /*add0*/  LOP3.LUT P4, RZ, R11, 0x400000, RZ, 0xc0, !PT ;  /* 0x004000000bff7812 */ /* 0x000fda000788c0ff */
[----:B------:R-:W5:Y:S01]  /*ade0*/  @!P4 LDG.E.64 R40, desc[UR12][R12.64+0x409000] ;  /* 0x4090000c0c28c981 */ /* 0x000f62000c1e1b00 */
[----:B------:R-:W-:-:S04]  /*adf0*/  LOP3.LUT P0, RZ, R11, 0x10000, RZ, 0xc0, !PT ;  /* 0x000100000bff7812 */ /* 0x000fc8000780c0ff */
[----:B------:R-:W-:Y:S02]  /*ae00*/  P2R R9, PR, RZ, 0x1 ;  /* 0x00000001ff097803 */ /* 0x000fe40000000000 */
[C---:B------:R-:W-:Y:S02]  /*ae10*/  LOP3.LUT P0, RZ, R11.reuse, 0x20000, RZ, 0xc0, !PT ;  /* 0x000200000bff7812 */ /* 0x040fe4000780c0ff */
[----:B------:R-:W-:-:S11]  /*ae20*/  LOP3.LUT P2, RZ, R11, 0x40, RZ, 0xc0, !PT ;  /* 0x000000400bff7812 */ /* 0x000fd6000784c0ff */
[----:B------:R-:W4:Y:S01]  /*ae30*/  @!P0 LDG.E.64.CONSTANT R46, desc[UR12][R34.64] ;  /* 0x0000000c222e8981 */ /* 0x000f22000c1e9b00 */
[----:B------:R-:W-:Y:S02]  /*ae40*/  ISETP.NE.AND P0, PT, R9, RZ, PT ;  /* 0x000000ff0900720c */ /* 0x000fe40003f05270 */
[----:B------:R-:W-:Y:S02]  /*ae50*/  P2R R51, PR, RZ, 0x4 ;  /* 0x00000004ff337803 */ /* 0x000fe40000000000 */
[C---:B------:R-:W-:Y:S02]  /*ae60*/  LOP3.LUT P1, RZ, R11.reuse, 0x1000, RZ, 0xc0, !PT ;  /* 0x000010000bff7812 */ /* 0x040fe4000782c0ff */
[----:B------:R-:W-:-:S07]  /*ae70*/  LOP3.LUT P2, RZ, R11, 0x80, RZ, 0xc0, !PT ;  /* 0x000000800bff7812 */ /* 0x000fce000784c0ff */
[----:B------:R-:W4:Y:S01]  /*ae80*/  @!P0 LDG.E.64.CONSTANT R38, desc[UR12][R34.64] ;  /* 0x0000000c22268981 */ /* 0x000f22000c1e9b00 */
[----:B------:R-:W-:Y:S02]  /*ae90*/  @P3 CS2R R48, SRZ ;  /* 0x0000000000303805 */ /* 0x000fe4000001ff00 */
[----:B------:R-:W-:-:S04]  /*aea0*/  LOP3.LUT P3, RZ, R11, 0x10, RZ, 0xc0, !PT ;  /* 0x000000100bff7812 */ /* 0x000fc8000786c0ff */
[----:B------:R-:W-:Y:S02]  /*aeb0*/  P2R R55, PR, RZ, 0x8 ;  /* 0x00000008ff377803 */ /* 0x000fe40000000000 */
[----:B------:R-:W-:-:S13]  /*aec0*/  LOP3.LUT P3, RZ, R11, 0x1000000, RZ, 0xc0, !PT ;  /* 0x010000000bff7812 */ /* 0x000fda000786c0ff */
[----:B------:R-:W4:Y:S01]  /*aed0*/  @!P3 LDG.E.64 R52, desc[UR12][R14.64+0x404800] ;  /* 0x4048000c0e34b981 */ /* 0x000f22000c1e1b00 */
[----:B------:R-:W-:Y:S02]  /*aee0*/  @P6 CS2R R58, SRZ ;  /* 0x00000000003a6805 */ /* 0x000fe4000001ff00 */
[----:B------:R-:W-:-:S04]  /*aef0*/  LOP3.LUT P6, RZ, R11, 0x1, RZ, 0xc0, !PT ;  /* 0x000000010bff7812 */ /* 0x000fc800078cc0ff */
[----:B------:R-:W-:Y:S02]  /*af00*/  P2R R54, PR, RZ, 0x40 ;  /* 0x00000040ff367803 */ /* 0x000fe40000000000 */
[----:B------:R-:W-:Y:S02]  /*af10*/  LOP3.LUT P6, RZ, R11, 0x80000, RZ, 0xc0, !PT ;  /* 0x000800000bff7812 */ /* 0x000fe400078cc0ff */
[----:B------:R-:W-:Y:S02]  /*af20*/  ISETP.NE.AND P0, PT, R23, RZ, PT ;  /* 0x000000ff1700720c */ /* 0x000fe40003f05270 */
[----:B------:R-:W-:-:S09]  /*af30*/  @P5 CS2R R80, SRZ ;  /* 0x0000000000505805 */ /* 0x000fd2000001ff00 */
[----:B------:R-:W2:Y:S01]  /*af40*/  @!P6 LDG.E.64.CONSTANT R82, desc[UR12][R34.64] ;  /* 0x0000000c2252e981 */ /* 0x000ea2000c1e9b00 */
[C---:B------:R-:W-:Y:S02]  /*af50*/  LOP3.LUT P5, RZ, R11.reuse, 0x2, RZ, 0xc0, !PT ;  /* 0x000000020bff7812 */ /* 0x040fe400078ac0ff */
[----:B------:R-:W-:Y:S01]  /*af60*/  P2R R22, PR, RZ, 0x2 ;  /* 0x00000002ff167803 */ /* 0x000fe20000000000 */
[----:B------:R-:W4:Y:S01]  /*af70*/  @!P0 LDG.E.64.CONSTANT R26, desc[UR12][R34.64] ;  /* 0x0000000c221a8981 */ /* 0x000f22000c1e9b00 */
[----:B------:R-:W-:Y:S02]  /*af80*/  P2R R50, PR, RZ, 0x20 ;  /* 0x00000020ff327803 */ /* 0x000fe40000000000 */
[C---:B------:R-:W-:Y:S02]  /*af90*/  LOP3.LUT P5, RZ, R11.reuse, 0x40000, RZ, 0xc0, !PT ;  /* 0x000400000bff7812 */ /* 0x040fe400078ac0ff */
[----:B------:R-:W-:Y:S02]  /*afa0*/  P2R R45, PR, RZ, 0x4 ;  /* 0x00000004ff2d7803 */ /* 0x000fe40000000000 */
[----:B------:R-:W-:-:S02]  /*afb0*/  LOP3.LUT P1, RZ, R11, 0x2000, RZ, 0xc0, !PT ;  /* 0x000020000bff7812 */ /* 0x000fc4000782c0ff */
[C---:B------:R-:W-:Y:S02]  /*afc0*/  LOP3.LUT P2, RZ, R11.reuse, 0x100, RZ, 0xc0, !PT ;  /* 0x000001000bff7812 */ /* 0x040fe4000784c0ff */
[----:B0-----:R-:W-:Y:S02]  /*afd0*/  P2R R16, PR, RZ, 0x2 ;  /* 0x00000002ff107803 */ /* 0x001fe40000000000 */
[----:B------:R-:W-:Y:S02]  /*afe0*/  P2R R44, PR, RZ, 0x4 ;  /* 0x00000004ff2c7803 */ /* 0x000fe40000000000 */
[C---:B------:R-:W-:Y:S01]  /*aff0*/  LOP3.LUT P1, RZ, R11.reuse, 0x4000, RZ, 0xc0, !PT ;  /* 0x000040000bff7812 */ /* 0x040fe2000782c0ff */
[----:B------:R-:W4:Y:S01]  /*b000*/  @!P5 LDG.E.64.CONSTANT R76, desc[UR12][R34.64] ;  /* 0x0000000c224cd981 */ /* 0x000f22000c1e9b00 */
[----:B------:R-:W-:-:S04]  /*b010*/  LOP3.LUT P2, RZ, R11, 0x200, RZ, 0xc0, !PT ;  /* 0x000002000bff7812 */ /* 0x000fc8000784c0ff */
[----:B------:R-:W-:Y:S02]  /*b020*/  P2R R28, PR, RZ, 0x4 ;  /* 0x00000004ff1c7803 */ /* 0x000fe40000000000 */
[----:B------:R-:W-:-:S04]  /*b030*/  LOP3.LUT P2, RZ, R11, 0x400, RZ, 0xc0, !PT ;  /* 0x000004000bff7812 */ /* 0x000fc8000784c0ff */
[----:B------:R-:W-:Y:S01]  /*b040*/  P2R R17, PR, RZ, 0x4 ;  /* 0x00000004ff117803 */ /* 0x000fe20000000000 */
[----:B------:R-:W4:Y:S01]  /*b050*/  @!P1 LDG.E.64.CONSTANT R70, desc[UR12][R34.64] ;  /* 0x0000000c22469981 */ /* 0x000f22000c1e9b00 */
[----:B------:R-:W-:Y:S02]  /*b060*/  LOP3.LUT P2, RZ, R11, 0x800, RZ, 0xc0, !PT ;  /* 0x000008000bff7812 */ /* 0x000fe4000784c0ff */
[----:B------:R-:W-:-:S11]  /*b070*/  ISETP.NE.AND P1, PT, R16, RZ, PT ;  /* 0x000000ff1000720c */ /* 0x000fd60003f25270 */
[----:B------:R-:W4:Y:S01]  /*b080*/  @!P2 LDG.E.64.CONSTANT R60, desc[UR12][R34.64] ;  /* 0x0000000c223ca981 */ /* 0x000f22000c1e9b00 */
[----:B------:R-:W-:-:S03]  /*b090*/  ISETP.NE.AND P2, PT, R17, RZ, PT ;  /* 0x000000ff1100720c */ /* 0x000fc60003f45270 */
[----:B------:R-:W4:Y:S10]  /*b0a0*/  @!P1 LDG.E.64.CONSTANT R42, desc[UR12][R34.64] ;  /* 0x0000000c222a9981 */ /* 0x000f34000c1e9b00 */
[----:B------:R-:W4:Y:S01]  /*b0b0*/  @!P2 LDG.E.64.CONSTANT R30, desc[UR12][R34.64] ;  /* 0x0000000c221ea981 */ /* 0x000f22000c1e9b00 */
[----:B------:R-:W-:-:S13]  /*b0c0*/  ISETP.NE.AND P2, PT, R28, RZ, PT ;  /* 0x000000ff1c00720c */ /* 0x000fda0003f45270 */
[----:B------:R-:W4:Y:S01]  /*b0d0*/  @!P2 LDG.E.64.CONSTANT R28, desc[UR12][R34.64] ;  /* 0x0000000c221ca981 */ /* 0x000f22000c1e9b00 */
[----:B------:R-:W-:Y:S02]  /*b0e0*/  ISETP.NE.AND P2, PT, R44, RZ, PT ;  /* 0x000000ff2c00720c */ /* 0x000fe40003f45270 */
[----:B------:R-:W-:-:S11]  /*b0f0*/  ISETP.NE.AND P1, PT, R22, RZ, PT ;  /* 0x000000ff1600720c */ /* 0x000fd60003f25270 */
[----:B------:R-:W4:Y:S01]  /*b100*/  @!P2 LDG.E.64.CONSTANT R20, desc[UR12][R34.64] ;  /* 0x0000000c2214a981 */ /* 0x000f22000c1e9b00 */
[----:B------:R-:W-:-:S03]  /*b110*/  ISETP.NE.AND P2, PT, R45, RZ, PT ;  /* 0x000000ff2d00720c */ /* 0x000fc60003f45270 */
[----:B------:R-:W4:Y:S10]  /*b120*/  @!P1 LDG.E.64.CONSTANT R24, desc[UR12][R34.64] ;  /* 0x0000000c22189981 */ /* 0x000f34000c1e9b00 */
[----:B------:R-:W4:Y:S01]  /*b130*/  @!P2 LDG.E.64.CONSTANT R22, desc[UR12][R34.64] ;  /* 0x0000000c2216a981 */ /* 0x000f22000c1e9b00 */
[----:B------:R-:W-:-:S13]  /*b140*/  ISETP.NE.AND P2, PT, R51, RZ, PT ;  /* 0x000000ff3300720c */ /* 0x000fda0003f45270 */
[----:B------:R-:W4:Y:S01]  /*b150*/  @!P2 LDG.E.64.CONSTANT R16, desc[UR12][R34.64] ;  /* 0x0000000c2210a981 */ /* 0x000f22000c1e9b00 */
[----:B------:R-:W-:Y:S02]  /*b160*/  @P4 CS2R R40, SRZ ;  /* 0x0000000000284805 */ /* 0x000fe4000001ff00 */
[----:B------:R-:W-:-:S13]  /*b170*/  LOP3.LUT P4, RZ, R11, 0x8, RZ, 0xc0, !PT ;  /* 0x000000080bff7812 */ /* 0x000fda000788c0ff */
        /* <DEDUP_REMOVED lines=8> */
[----:B------:R-:W-:Y:S01]  /*b200*/  @!P6 MOV R44, R4 ;  /* 0x00000004002ce202 */ /* 0x000fe20000000f00 */
[----:B------:R-:W-:Y:S02]  /*b210*/  @!P6 IMAD.MOV.U32 R45, RZ, RZ, R3 ;  /* 0x000000ffff2de224 */ /* 0x000fe400078e0003 */
[----:B--2---:R-:W-:Y:S02]  /*b220*/  @!P6 IMAD.SHL.U32 R57, R83, 0x20000000, RZ ;  /* 0x200000005339e824 */ /* 0x004fe400078e00ff */
[----:B------:R-:W-:Y:S01]  /*b230*/  @!P6 IMAD.WIDE.U32 R44, R82, 0x20000000, R44 ;  /* 0x20000000522ce825 */ /* 0x000fe200078e002c */
[----:B------:R-:W-:-:S04]  /*b240*/  P2R R79, PR, RZ, 0x40 ;  /* 0x00000040ff4f7803 */ /* 0x000fc80000000000 */
[----:B------:R-:W-:Y:S02]  /*b250*/  @!P6 IADD3 R57, PT, PT, R45, R82, R57 ;  /* 0x000000522d39e210 */ /* 0x000fe40007ffe039 */
[----:B------:R-:W-:-:S04]  /*b260*/  LOP3.LUT P6, RZ, R11, 0x200, RZ, 0xc0, !PT ;  /* 0x000002000bff7812 */ /* 0x000fc800078cc0ff */
[----:B------:R-:W-:Y:S02]  /*b270*/  P2R R67, PR, RZ, 0x40 ;  /* 0x00000040ff437803 */ /* 0x000fe40000000000 */
[C---:B------:R-:W-:Y:S01]  /*b280*/  LOP3.LUT P6, RZ, R11.reuse, 0x400, RZ, 0xc0, !PT ;  /* 0x000004000bff7812 */ /* 0x040fe200078cc0ff */
[----:B-----5:R0:W-:Y:S03]  /*b290*/  STS.64 [R5+0x200], R40 ;  /* 0x0002002805007388 */ /* 0x0201e60000000a00 */
[----:B------:R-:W-:Y:S01]  /*b2a0*/  P2R R82, PR, RZ, 0x40 ;  /* 0x00000040ff527803 */ /* 0x000fe20000000000 */
[----:B---3--:R1:W-:Y:S01]  /*b2b0*/  STS.64 [R5+0x300], R58 ;  /* 0x0003003a05007388 */ /* 0x0083e20000000a00 */
[C---:B------:R-:W-:Y:S02]  /*b2c0*/  LOP3.LUT P6, RZ, R11.reuse, 0x4000, RZ, 0xc0, !PT ;  /* 0x000040000bff7812 */ /* 0x040fe400078cc0ff */
[----:B------:R-:W-:Y:S01]  /*b2d0*/  P2R R65, PR, RZ, 0x8 ;  /* 0x00000008ff417803 */ /* 0x000fe20000000000 */
[----:B------:R2:W-:Y:S01]  /*b2e0*/  STS.64 [R5], R48 ;  /* 0x0000003005007388 */ /* 0x0005e20000000a00 */
[----:B------:R-:W-:-:S02]  /*b2f0*/  LOP3.LUT P3, RZ, R11, 0x20000, RZ, 0xc0, !PT ;  /* 0x000200000bff7812 */ /* 0x000fc4000786c0ff */
[-C--:B0-----:R-:W-:Y:S01]  /*b300*/  @!P5 MOV R40, R4.reuse ;  /* 0x000000040028d202 */ /* 0x081fe20000000f00 */
[--C-:B------:R-:W-:Y:S01]  /*b310*/  @!P5 IMAD.MOV.U32 R41, RZ, RZ, R3.reuse ;  /* 0x000000ffff29d224 */ /* 0x100fe200078e0003 */
[----:B-1----:R-:W-:Y:S01]  /*b320*/  @!P0 MOV R58, R4 ;  /* 0x00000004003a8202 */ /* 0x002fe20000000f00 */
[----:B------:R-:W-:Y:S02]  /*b330*/  @!P0 IMAD.MOV.U32 R59, RZ, RZ, R3 ;  /* 0x000000ffff3b8224 */ /* 0x000fe400078e0003 */
[----:B----4-:R-:W-:Y:S02]  /*b340*/  @!P5 IMAD.SHL.U32 R51, R77, 0x20000000, RZ ;  /* 0x200000004d33d824 */ /* 0x010fe400078e00ff */
[----:B--2---:R-:W-:Y:S01]  /*b350*/  @!P5 IMAD.WIDE.U32 R48, R76, 0x20000000, R40 ;  /* 0x200000004c30d825 */ /* 0x004fe200078e0028 */
[----:B------:R-:W-:-:S03]  /*b360*/  P2R R78, PR, RZ, 0x10 ;  /* 0x00000010ff4e7803 */ /* 0x000fc60000000000 */
[----:B------:R-:W-:Y:S01]  /*b370*/  @!P0 IMAD.WIDE.U32 R58, R26, 0x20000000, R58 ;  /* 0x200000001a3a8825 */ /* 0x000fe200078e003a */
[----:B------:R-:W-:-:S03]  /*b380*/  LOP3.LUT P4, RZ, R11, 0x800, RZ, 0xc0, !PT ;  /* 0x000008000bff7812 */ /* 0x000fc6000788c0ff */
[----:B------:R-:W-:Y:S01]  /*b390*/  @!P0 IMAD.SHL.U32 R27, R27, 0x20000000, RZ ;  /* 0x200000001b1b8824 */ /* 0x000fe200078e00ff */
[----:B------:R-:W-:Y:S02]  /*b3a0*/  @!P5 IADD3 R51, PT, PT, R49, R76, R51 ;  /* 0x0000004c3133d210 */ /* 0x000fe40007ffe033 */
[----:B------:R-:W-:Y:S02]  /*b3b0*/  P2R R63, PR, RZ, 0x10 ;  /* 0x00000010ff3f7803 */ /* 0x000fe40000000000 */
[----:B------:R-:W-:Y:S01]  /*b3c0*/  @!P0 IADD3 R49, PT, PT, R59, R26, R27 ;  /* 0x0000001a3b318210 */ /* 0x000fe20007ffe01b */
[----:B------:R-:W-:Y:S01]  /*b3d0*/  @!P6 IMAD.MOV.U32 R27, RZ, RZ, R3 ;  /* 0x000000ffff1be224 */ /* 0x000fe200078e0003 */
[----:B------:R-:W-:Y:S02]  /*b3e0*/  @!P6 MOV R26, R4 ;  /* 0x00000004001ae202 */ /* 0x000fe40000000f00 */
[----:B------:R-:W-:Y:S01]  /*b3f0*/  LOP3.LUT P4, RZ, R11, 0x2000, RZ, 0xc0, !PT ;  /* 0x000020000bff7812 */ /* 0x000fe2000788c0ff */
[----:B------:R0:W-:Y:S01]  /*b400*/  STS.64 [R5+0x100], R52 ;  /* 0x0001003405007388 */ /* 0x0001e20000000a00 */
[----:B------:R-:W-:Y:S01]  /*b410*/  @!P6 SHF.L.U32 R59, R71, 0x1d, RZ ;  /* 0x0000001d473be819 */ /* 0x000fe200000006ff */
[----:B------:R-:W-:Y:S01]  /*b420*/  @!P6 IMAD.WIDE.U32 R26, R70, 0x20000000, R26 ;  /* 0x20000000461ae825 */ /* 0x000fe200078e001a */
[----:B------:R-:W-:-:S02]  /*b430*/  @!P3 SHF.L.U32 R45, R47, 0x1d, RZ ;  /* 0x0000001d2f2db819 */ /* 0x000fc400000006ff */
[----:B0-----:R-:W-:Y:S01]  /*b440*/  @!P3 MOV R53, R3 ;  /* 0x000000030035b202 */ /* 0x001fe20000000f00 */
[----:B------:R-:W-:Y:S01]  /*b450*/  @!P3 IMAD.MOV.U32 R52, RZ, RZ, R4 ;  /* 0x000000ffff34b224 */ /* 0x000fe200078e0004 */
[----:B------:R-:W-:-:S03]  /*b460*/  @!P6 IADD3 R59, PT, PT, R27, R70, R59 ;  /* 0x000000461b3be210 */ /* 0x000fc60007ffe03b */
[----:B------:R-:W-:Y:S01]  /*b470*/  @!P3 IMAD.WIDE.U32 R52, R46, 0x20000000, R52 ;  /* 0x200000002e34b825 */ /* 0x000fe200078e0034 */
[----:B------:R-:W-:Y:S02]  /*b480*/  ISETP.NE.AND P6, PT, R82, RZ, PT ;  /* 0x000000ff5200720c */ /* 0x000fe40003fc5270 */
[----:B------:R-:W-:Y:S02]  /*b490*/  @!P4 MOV R47, R3 ;  /* 0x00000003002fc202 */ /* 0x000fe40000000f00 */
[----:B------:R-:W-:Y:S01]  /*b4a0*/  @!P3 IADD3 R53, PT, PT, R53, R46, R45 ;  /* 0x0000002e3535b210 */ /* 0x000fe20007ffe02d */
[----:B------:R-:W-:Y:S02]  /*b4b0*/  @!P4 IMAD.MOV.U32 R46, RZ, RZ, R4 ;  /* 0x000000ffff2ec224 */ /* 0x000fe400078e0004 */
[----:B------:R-:W-:Y:S02]  /*b4c0*/  @!P4 IMAD.SHL.U32 R69, R43, 0x20000000, RZ ;  /* 0x200000002b45c824 */ /* 0x000fe400078e00ff */
[----:B------:R-:W-:-:S04]  /*b4d0*/  @!P4 IMAD.WIDE.U32 R46, R42, 0x20000000, R46 ;  /* 0x200000002a2ec825 */ /* 0x000fc800078e002e */
[----:B------:R-:W-:Y:S02]  /*b4e0*/  @!P6 MOV R43, R3 ;  /* 0x00000003002be202 */ /* 0x000fe40000000f00 */
[----:B------:R-:W-:Y:S01]  /*b4f0*/  @!P4 IADD3 R69, PT, PT, R47, R42, R69 ;  /* 0x0000002a2f45c210 */ /* 0x000fe20007ffe045 */
[----:B------:R-:W-:Y:S02]  /*b500*/  @!P6 IMAD.MOV.U32 R42, RZ, RZ, R4 ;  /* 0x000000ffff2ae224 */ /* 0x000fe400078e0004 */
[----:B------:R-:W-:Y:S02]  /*b510*/  @!P6 IMAD.SHL.U32 R47, R31, 0x20000000, RZ ;  /* 0x200000001f2fe824 */ /* 0x000fe400078e00ff */
[----:B------:R-:W-:Y:S01]  /*b520*/  @!P6 IMAD.WIDE.U32 R42, R30, 0x20000000, R42 ;  /* 0x200000001e2ae825 */ /* 0x000fe200078e002a */
[----:B------:R-:W-:Y:S02]  /*b530*/  P2R R9, PR, RZ, 0x4 ;  /* 0x00000004ff097803 */ /* 0x000fe40000000000 */
[----:B------:R-:W-:-:S02]  /*b540*/  LOP3.LUT P2, RZ, R11, 0x10000, RZ, 0xc0, !PT ;  /* 0x000100000bff7812 */ /* 0x000fc4000784c0ff */
[----:B------:R-:W-:Y:S02]  /*b550*/  @!P6 IADD3 R47, PT, PT, R43, R30, R47 ;  /* 0x0000001e2b2fe210 */ /* 0x000fe40007ffe02f */
[----:B------:R-:W-:Y:S01]  /*b560*/  ISETP.NE.AND P6, PT, R67, RZ, PT ;  /* 0x000000ff4300720c */ /* 0x000fe20003fc5270 */
[----:B------:R0:W-:Y:S01]  /*b570*/  STS.64 [R5+0x400], R80 ;  /* 0x0004005005007388 */ /* 0x0001e20000000a00 */
[----:B------:R-:W-:-:S07]  /*b580*/  LOP3.LUT P3, RZ, R11, 0x100, RZ, 0xc0, !PT ;  /* 0x000001000bff7812 */ /* 0x000fce000786c0ff */
[----:B------:R-:W-:Y:S02]  /*b590*/  @!P2 IMAD.SHL.U32 R55, R39, 0x20000000, RZ ;  /* 0x200000002737a824 */ /* 0x000fe400078e00ff */
[----:B0-----:R-:W-:Y:S02]  /*b5a0*/  @!P2 IMAD.MOV.U32 R80, RZ, RZ, R4 ;  /* 0x000000ffff50a224 */ /* 0x001fe400078e0004 */
[----:B------:R-:W-:Y:S01]  /*b5b0*/  @!P6 MOV R30, R4 ;  /* 0x00000004001ee202 */ /* 0x000fe20000000f00 */
[--C-:B------:R-:W-:Y:S02]  /*b5c0*/  @!P2 IMAD.MOV.U32 R81, RZ, RZ, R3.reuse ;  /* 0x000000ffff51a224 */ /* 0x100fe400078e0003 */
[----:B------:R-:W-:Y:S02]  /*b5d0*/  @!P6 IMAD.MOV.U32 R31, RZ, RZ, R3 ;  /* 0x000000ffff1fe224 */ /* 0x000fe400078e0003 */
[----:B------:R-:W-:-:S04]  /*b5e0*/  @!P2 IMAD.WIDE.U32 R40, R38, 0x20000000, R80 ;  /* 0x200000002628a825 */ /* 0x000fc800078e0050 */
[----:B------:R-:W-:Y:S01]  /*b5f0*/  @!P6 IMAD.WIDE.U32 R30, R28, 0x20000000, R30 ;  /* 0x200000001c1ee825 */ /* 0x000fe200078e001e */
[----:B------:R-:W-:-:S03]  /*b600*/  @!P2 IADD3 R55, PT, PT, R41, R38, R55 ;  /* 0x000000262937a210 */ /* 0x000fc60007ffe037 */
[----:B------:R-:W-:Y:S01]  /*b610*/  @!P6 IMAD.SHL.U32 R67, R29, 0x20000000, RZ ;  /* 0x200000001d43e824 */ /* 0x000fe200078e00ff */
[----:B------:R-:W-:Y:S01]  /*b620*/  LOP3.LUT P2, RZ, R11, 0x80, RZ, 0xc0, !PT ;  /* 0x000000800bff7812 */ /* 0x000fe2000784c0ff */
[----:B------:R-:W-:-:S03]  /*b630*/  @!P3 IMAD.MOV.U32 R29, RZ, RZ, R3 ;  /* 0x000000ffff1db224 */ /* 0x000fc600078e0003 */
[----:B------:R-:W-:Y:S02]  /*b640*/  @!P6 IADD3 R67, PT, PT, R31, R28, R67 ;  /* 0x0000001c1f43e210 */ /* 0x000fe40007ffe043 */
[----:B------:R-:W-:Y:S01]  /*b650*/  @!P3 MOV R28, R4 ;  /* 0x00000004001cb202 */ /* 0x000fe20000000f00 */
[----:B------:R-:W-:-:S04]  /*b660*/  @!P3 IMAD.SHL.U32 R71, R21, 0x20000000, RZ ;  /* 0x200000001547b824 */ /* 0x000fc800078e00ff */
[----:B------:R-:W-:-:S05]  /*b670*/  @!P3 IMAD.WIDE.U32 R28, R20, 0x20000000, R28 ;  /* 0x20000000141cb825 */ /* 0x000fca00078e001c */
[----:B------:R-:W-:Y:S01]  /*b680*/  @!P3 IADD3 R71, PT, PT, R29, R20, R71 ;  /* 0x000000141d47b210 */ /* 0x000fe20007ffe047 */
[----:B------:R-:W-:Y:S01]  /*b690*/  @!P2 IMAD.MOV.U32 R21, RZ, RZ, R3 ;  /* 0x000000ffff15a224 */ /* 0x000fe200078e0003 */
[----:B------:R-:W-:Y:S01]  /*b6a0*/  @!P2 MOV R20, R4 ;  /* 0x000000040014a202 */ /* 0x000fe20000000f00 */
[----:B------:R-:W-:-:S04]  /*b6b0*/  @!P2 IMAD.SHL.U32 R29, R23, 0x20000000, RZ ;  /* 0x20000000171da824 */ /* 0x000fc800078e00ff */
[----:B------:R-:W-:-:S04]  /*b6c0*/  @!P2 IMAD.WIDE.U32 R20, R22, 0x20000000, R20 ;  /* 0x200000001614a825 */ /* 0x000fc800078e0014 */
[----:B------:R-:W-:Y:S01]  /*b6d0*/  @!P1 IMAD.MOV.U32 R38, RZ, RZ, R4 ;  /* 0x000000ffff269224 */ /* 0x000fe200078e0004 */
[----:B------:R-:W-:Y:S01]  /*b6e0*/  @!P2 IADD3 R29, PT, PT, R21, R22, R29 ;  /* 0x00000016151da210 */ /* 0x000fe20007ffe01d */
[----:B------:R-:W-:Y:S01]  /*b6f0*/  @!P1 IMAD.MOV.U32 R39, RZ, RZ, R3 ;  /* 0x000000ffff279224 */ /* 0x000fe200078e0003 */
[----:B------:R-:W-:Y:S01]  /*b700*/  ISETP.NE.AND P2, PT, R9, RZ, PT ;  /* 0x000000ff0900720c */ /* 0x000fe20003f45270 */
[----:B------:R-:W-:Y:S02]  /*b710*/  @!P1 IMAD.SHL.U32 R25, R25, 0x20000000, RZ ;  /* 0x2000000019199824 */ /* 0x000fe400078e00ff */
[----:B------:R-:W-:Y:S01]  /*b720*/  @!P1 IMAD.WIDE.U32 R38, R24, 0x20000000, R38 ;  /* 0x2000000018269825 */ /* 0x000fe200078e0026 */
[----:B------:R-:W-:-:S04]  /*b730*/  ISETP.NE.AND P4, PT, R63, RZ, PT ;  /* 0x000000ff3f00720c */ /* 0x000fc80003f85270 */
[----:B------:R-:W-:Y:S02]  /*b740*/  @!P1 IADD3 R63, PT, PT, R39, R24, R25 ;  /* 0x00000018273f9210 */ /* 0x000fe40007ffe019 */
[----:B------:R-:W-:Y:S02]  /*b750*/  P2R R39, PR, RZ, 0x2 ;  /* 0x00000002ff277803 */ /* 0x000fe40000000000 */
[----:B------:R-:W-:Y:S01]  /*b760*/  LOP3.LUT P1, RZ, R11, 0x20, RZ, 0xc0, !PT ;  /* 0x000000200bff7812 */ /* 0x000fe2000782c0ff */
[----:B------:R-:W-:Y:S01]  /*b770*/  @!P2 IMAD.MOV.U32 R23, RZ, RZ, R3 ;  /* 0x000000ffff17a224 */ /* 0x000fe200078e0003 */
[----:B------:R-:W-:Y:S01]  /*b780*/  @!P2 MOV R22, R4 ;  /* 0x000000040016a202 */ /* 0x000fe20000000f00 */
[----:B------:R-:W-:-:S04]  /*b790*/  @!P2 IMAD.SHL.U32 R9, R17, 0x20000000, RZ ;  /* 0x200000001109a824 */ /* 0x000fc800078e00ff */
[----:B------:R-:W-:Y:S01]  /*b7a0*/  @!P2 IMAD.WIDE.U32 R22, R16, 0x20000000, R22 ;  /* 0x200000001016a825 */ /* 0x000fe200078e0016 */
[----:B------:R-:W-:Y:S02]  /*b7b0*/  @!P4 MOV R24, R4 ;  /* 0x000000040018c202 */ /* 0x000fe40000000f00 */
[----:B------:R-:W-:Y:S01]  /*b7c0*/  ISETP.NE.AND P3, PT, R65, RZ, PT ;  /* 0x000000ff4100720c */ /* 0x000fe20003f65270 */
[----:B------:R-:W-:Y:S01]  /*b7d0*/  @!P4 IMAD.MOV.U32 R25, RZ, RZ, R3 ;  /* 0x000000ffff19c224 */ /* 0x000fe200078e0003 */
[----:B------:R-:W-:Y:S01]  /*b7e0*/  @!P2 IADD3 R23, PT, PT, R23, R16, R9 ;  /* 0x000000101717a210 */ /* 0x000fe20007ffe009 */
[----:B------:R-:W-:Y:S01]  /*b7f0*/  @!P1 IMAD.MOV.U32 R17, RZ, RZ, R3 ;  /* 0x000000ffff119224 */ /* 0x000fe200078e0003 */
[----:B------:R-:W-:Y:S01]  /*b800*/  @!P1 MOV R16, R4 ;  /* 0x0000000400109202 */ /* 0x000fe20000000f00 */
[----:B------:R-:W-:-:S04]  /*b810*/  @!P4 IMAD.WIDE.U32 R24, R60, 0x20000000, R24 ;  /* 0x200000003c18c825 */ /* 0x000fc800078e0018 */
[----:B------:R-:W-:-:S05]  /*b820*/  @!P4 IMAD.SHL.U32 R61, R61, 0x20000000, RZ ;  /* 0x200000003d3dc824 */ /* 0x000fca00078e00ff */
[----:B------:R-:W-:Y:S02]  /*b830*/  @!P4 IADD3 R61, PT, PT, R25, R60, R61 ;  /* 0x0000003c193dc210 */ /* 0x000fe40007ffe03d */
[----:B------:R-:W-:Y:S02]  /*b840*/  LOP3.LUT P4, RZ, R11, 0x8, RZ, 0xc0, !PT ;  /* 0x000000080bff7812 */ /* 0x000fe4000788c0ff */
[----:B------:R-:W-:Y:S02]  /*b850*/  ISETP.NE.AND P6, PT, R79, RZ, PT ;  /* 0x000000ff4f00720c */ /* 0x000fe40003fc5270 */
[----:B------:R-:W-:Y:S02]  /*b860*/  @!P5 IADD3 R48, P5, PT, R36, R48, RZ ;  /* 0x000000302430d210 */ /* 0x000fe40007fbe0ff */
[----:B------:R-:W-:Y:S01]  /*b870*/  LOP3.LUT R10, R10, 0xffffbfff, RZ, 0xc0, !PT ;  /* 0xffffbfff0a0a7812 */ /* 0x000fe200078ec0ff */
[----:B------:R-:W-:-:S04]  /*b880*/  @!P1 IMAD.WIDE.U32 R16, R18, 0x20000000, R16 ;  /* 0x2000000012109825 */ /* 0x000fc800078e0010 */
[----:B------:R-:W-:Y:S02]  /*b890*/  @!P1 IMAD.SHL.U32 R65, R19, 0x20000000, RZ ;  /* 0x2000000013419824 */ /* 0x000fe400078e00ff */
        /* <DEDUP_REMOVED lines=9> */
[----:B------:R-:W-:-:S05]  /*b930*/  @!P4 IMAD.WIDE.U32 R12, R14, 0x20000000, R12 ;  /* 0x200000000e0cc825 */ /* 0x000fca00078e000c */
[----:B------:R-:W-:Y:S02]  /*b940*/  @!P4 IADD3 R17, PT, PT, R13, R14, R17 ;  /* 0x0000000e0d11c210 */ /* 0x000fe40007ffe011 */
[----:B------:R-:W-:-:S13]  /*b950*/  ISETP.NE.AND P4, PT, R78, RZ, PT ;  /* 0x000000ff4e00720c */ /* 0x000fda0003f85270 */
[----:B------:R-:W-:Y:S01]  /*b960*/  @!P4 MOV R14, R4 ;  /* 0x00000004000ec202 */ /* 0x000fe20000000f00 */
[----:B------:R-:W-:Y:S02]  /*b970*/  @!P4 IMAD.MOV.U32 R15, RZ, RZ, R3 ;  /* 0x000000ffff0fc224 */ /* 0x000fe400078e0003 */
[----:B------:R-:W-:Y:S02]  /*b980*/  @!P4 IMAD.SHL.U32 R13, R73, 0x20000000, RZ ;  /* 0x20000000490dc824 */ /* 0x000fe400078e00ff */
[----:B------:R-:W-:-:S05]  /*b990*/  @!P4 IMAD.WIDE.U32 R14, R72, 0x20000000, R14 ;  /* 0x20000000480ec825 */ /* 0x000fca00078e000e */
[----:B------:R-:W-:Y:S02]  /*b9a0*/  @!P4 IADD3 R13, PT, PT, R15, R72, R13 ;  /* 0x000000480f0dc210 */ /* 0x000fe40007ffe00d */
[----:B------:R-:W-:-:S13]  /*b9b0*/  @!P6 IADD3 R15, P6, PT, R36, R44, RZ ;  /* 0x0000002c240fe210 */ /* 0x000fda0007fde0ff */
[----:B------:R-:W-:-:S04]  /*b9c0*/  @P6 LOP3.LUT R10, R10, 0x4000, RZ, 0xfc, !PT ;  /* 0x000040000a0a6812 */ /* 0x000fc800078efcff */
[----:B------:R-:W-:-:S04]  /*b9d0*/  LOP3.LUT R10, R10, 0xffffdfff, RZ, 0xc0, !PT ;  /* 0xffffdfff0a0a7812 */ /* 0x000fc800078ec0ff */
[----:B------:R-:W-:Y:S02]  /*b9e0*/  @P5 LOP3.LUT R10, R10, 0x2000, RZ, 0xfc, !PT ;  /* 0x000020000a0a5812 */ /* 0x000fe400078efcff */
[----:B------:R-:W-:Y:S02]  /*b9f0*/  ISETP.NE.AND P5, PT, R50, RZ, PT ;  /* 0x000000ff3200720c */ /* 0x000fe40003fa5270 */
[----:B------:R-:W-:-:S11]  /*ba00*/  P2R R21, PR, RZ, 0x4 ;  /* 0x00000004ff157803 */ /* 0x000fd60000000000 */
[----:B------:R-:W2:Y:S01]  /*ba10*/  @!P5 LDG.E.64.CONSTANT R44, desc[UR12][R34.64] ;  /* 0x0000000c222cd981 */ /* 0x000ea2000c1e9b00 */
[C---:B------:R-:W-:Y:S02]  /*ba20*/  LOP3.LUT P2, RZ, R11.reuse, 0x20000, RZ, 0xc0, !PT ;  /* 0x000200000bff7812 */ /* 0x040fe4000784c0ff */
[----:B------:R-:W-:Y:S02]  /*ba30*/  P2R R19, PR, RZ, 0x8 ;  /* 0x00000008ff137803 */ /* 0x000fe40000000000 */
[----:B------:R-:W-:Y:S02]  /*ba40*/  LOP3.LUT P3, RZ, R11, 0x10000, RZ, 0xc0, !PT ;  /* 0x000100000bff7812 */ /* 0x000fe4000786c0ff */
[----:B------:R-:W-:-:S07]  /*ba50*/  ISETP.NE.AND P6, PT, R54, RZ, PT ;  /* 0x000000ff3600720c */ /* 0x000fce0003fc5270 */
[----:B------:R-:W-:-:S04]  /*ba60*/  @!P2 IADD3 R50, P2, PT, R36, R52, RZ ;  /* 0x000000342432a210 */ /* 0x000fc80007f5e0ff */
[----:B------:R-:W-:Y:S02]  /*ba70*/  @!P3 IADD3 R52, P3, PT, R36, R40, RZ ;  /* 0x000000282434b210 */ /* 0x000fe40007f7e0ff */
[----:B------:R-:W3:Y:S01]  /*ba80*/  @!P6 LDG.E.64.CONSTANT R40, desc[UR12][R34.64] ;  /* 0x0000000c2228e981 */ /* 0x000ee2000c1e9b00 */
[----:B------:R-:W-:Y:S02]  /*ba90*/  LOP3.LUT R10, R10, 0xffffefff, RZ, 0xc0, !PT ;  /* 0xffffefff0a0a7812 */ /* 0x000fe400078ec0ff */
[----:B------:R-:W-:-:S04]  /*baa0*/  @!P0 IADD3 R54, P0, PT, R36, R58, RZ ;  /* 0x0000003a24368210 */ /* 0x000fc80007f1e0ff */
[----:B------:R-:W-:Y:S02]  /*bab0*/  @P2 LOP3.LUT R10, R10, 0x1000, RZ, 0xfc, !PT ;  /* 0x000010000a0a2812 */ /* 0x000fe400078efcff */
[----:B------:R-:W-:Y:S02]  /*bac0*/  P2R R70, PR, RZ, 0x10 ;  /* 0x00000010ff467803 */ /* 0x000fe40000000000 */
[----:B------:R-:W-:Y:S02]  /*bad0*/  LOP3.LUT R10, R10, 0xfffff7ff, RZ, 0xc0, !PT ;  /* 0xfffff7ff0a0a7812 */ /* 0x000fe400078ec0ff */
[C---:B------:R-:W-:Y:S02]  /*bae0*/  LOP3.LUT P4, RZ, R11.reuse, 0x4000, RZ, 0xc0, !PT ;  /* 0x000040000bff7812 */ /* 0x040fe4000788c0ff */
[----:B------:R-:W-:Y:S02]  /*baf0*/  @P3 LOP3.LUT R10, R10, 0x800, RZ, 0xfc, !PT ;  /* 0x000008000a0a3812 */ /* 0x000fe400078efcff */
[----:B------:R-:W-:-:S02]  /*bb00*/  LOP3.LUT P1, RZ, R11, 0x2000, RZ, 0xc0, !PT ;  /* 0x000020000bff7812 */ /* 0x000fc4000782c0ff */
[----:B------:R-:W-:-:S04]  /*bb10*/  LOP3.LUT R10, R10, 0xfffffbff, RZ, 0xc0, !PT ;  /* 0xfffffbff0a0a7812 */ /* 0x000fc800078ec0ff */
[----:B------:R-:W-:Y:S02]  /*bb20*/  @P0 LOP3.LUT R10, R10, 0x400, RZ, 0xfc, !PT ;  /* 0x000004000a0a0812 */ /* 0x000fe400078efcff */
[----:B------:R-:W-:Y:S02]  /*bb30*/  ISETP.NE.AND P0, PT, R56, RZ, PT ;  /* 0x000000ff3800720c */ /* 0x000fe40003f05270 */
[----:B------:R-:W-:Y:S02]  /*bb40*/  @!P4 IADD3 R56, P4, PT, R36, R26, RZ ;  /* 0x0000001a2438c210 */ /* 0x000fe40007f9e0ff */
[----:B------:R-:W-:Y:S02]  /*bb50*/  LOP3.LUT R10, R10, 0xfffffdff, RZ, 0xc0, !PT ;  /* 0xfffffdff0a0a7812 */ /* 0x000fe400078ec0ff */
[----:B------:R-:W-:-:S07]  /*bb60*/  @!P1 IADD3 R46, P1, PT, R36, R46, RZ ;  /* 0x0000002e242e9210 */ /* 0x000fce0007f3e0ff */
[----:B------:R-:W4:Y:S02]  /*bb70*/  @!P0 LDG.E.64.CONSTANT R26, desc[UR12][R34.64] ;  /* 0x0000000c221a8981 */ /* 0x000f24000c1e9b00 */
[----:B------:R-:W-:-:S04]  /*bb80*/  @P4 LOP3.LUT R10, R10, 0x200, RZ, 0xfc, !PT ;  /* 0x000002000a0a4812 */ /* 0x000fc800078efcff */
[----:B------:R-:W-:-:S04]  /*bb90*/  LOP3.LUT R10, R10, 0xfffffeff, RZ, 0xc0, !PT ;  /* 0xfffffeff0a0a7812 */ /* 0x000fc800078ec0ff */
[----:B------:R-:W-:Y:S02]  /*bba0*/  @P1 LOP3.LUT R10, R10, 0x100, RZ, 0xfc, !PT ;  /* 0x000001000a0a1812 */ /* 0x000fe400078efcff */
[----:B------:R-:W-:Y:S02]  /*bbb0*/  ISETP.NE.AND P1, PT, R39, RZ, PT ;  /* 0x000000ff2700720c */ /* 0x000fe40003f25270 */
[----:B------:R-:W-:-:S11]  /*bbc0*/  LOP3.LUT R10, R10, 0xffffff7f, RZ, 0xc0, !PT ;  /* 0xffffff7f0a0a7812 */ /* 0x000fd600078ec0ff */
[----:B------:R-:W-:-:S13]  /*bbd0*/  @!P1 IADD3 R58, P1, PT, R36, R38, RZ ;  /* 0x00000026243a9210 */ /* 0x000fda0007f3e0ff */
[----:B------:R-:W-:Y:S02]  /*bbe0*/  @P1 LOP3.LUT R10, R10, 0x80, RZ, 0xfc, !PT ;  /* 0x000000800a0a1812 */ /* 0x000fe400078efcff */
[----:B------:R-:W-:-:S13]  /*bbf0*/  ISETP.NE.AND P1, PT, R75, RZ, PT ;  /* 0x000000ff4b00720c */ /* 0x000fda0003f25270 */
[----:B------:R-:W5:Y:S01]  /*bc00*/  @!P1 LDG.E.64.CONSTANT R38, desc[UR12][R34.64] ;  /* 0x0000000c22269981 */ /* 0x000f62000c1e9b00 */
[----:B------:R-:W-:Y:S02]  /*bc10*/  P2R R25, PR, RZ, 0x20 ;  /* 0x00000020ff197803 */ /* 0x000fe40000000000 */
[----:B------:R-:W-:Y:S02]  /*bc20*/  LOP3.LUT P5, RZ, R11, 0x800, RZ, 0xc0, !PT ;  /* 0x000008000bff7812 */ /* 0x000fe400078ac0ff */
[----:B------:R-:W-:-:S11]  /*bc30*/  LOP3.LUT R10, R10, 0xffffffbf, RZ, 0xc0, !PT ;  /* 0xffffffbf0a0a7812 */ /* 0x000fd600078ec0ff */
[----:B------:R-:W-:Y:S02]  /*bc40*/  @!P5 IADD3 R60, P5, PT, R36, R24, RZ ;  /* 0x00000018243cd210 */ /* 0x000fe40007fbe0ff */
[----:B------:R-:W-:-:S04]  /*bc50*/  LOP3.LUT P2, RZ, R11, 0x80, RZ, 0xc0, !PT ;  /* 0x000000800bff7812 */ /* 0x000fc8000784c0ff */
[----:B------:R-:W-:Y:S02]  /*bc60*/  P2R R73, PR, RZ, 0x4 ;  /* 0x00000004ff497803 */ /* 0x000fe40000000000 */
[----:B------:R-:W-:-:S05]  /*bc70*/  LOP3.LUT P2, RZ, R11, 0x100, RZ, 0xc0, !PT ;  /* 0x000001000bff7812 */ /* 0x000fca000784c0ff */
[----:B------:R-:W-:Y:S02]  /*bc80*/  @P5 LOP3.LUT R10, R10, 0x40, RZ, 0xfc, !PT ;  /* 0x000000400a0a5812 */ /* 0x000fe400078efcff */
[----:B------:R-:W-:Y:S02]  /*bc90*/  ISETP.NE.AND P5, PT, R25, RZ, PT ;  /* 0x000000ff1900720c */ /* 0x000fe40003fa5270 */
[----:B------:R-:W-:Y:S02]  /*bca0*/  P2R R72, PR, RZ, 0x4 ;  /* 0x00000004ff487803 */ /* 0x000fe40000000000 */
[----:B------:R-:W-:-:S04]  /*bcb0*/  LOP3.LUT P2, RZ, R11, 0x200, RZ, 0xc0, !PT ;  /* 0x000002000bff7812 */ /* 0x000fc8000784c0ff */
[----:B------:R-:W-:Y:S02]  /*bcc0*/  P2R R31, PR, RZ, 0x4 ;  /* 0x00000004ff1f7803 */ /* 0x000fe40000000000 */
[----:B------:R-:W-:-:S03]  /*bcd0*/  LOP3.LUT P2, RZ, R11, 0x400, RZ, 0xc0, !PT ;  /* 0x000004000bff7812 */ /* 0x000fc6000784c0ff */
[----:B------:R-:W-:Y:S01]  /*bce0*/  @!P5 MOV R24, R4 ;  /* 0x000000040018d202 */ /* 0x000fe20000000f00 */
[--C-:B------:R-:W-:Y:S01]  /*bcf0*/  @!P5 IMAD.MOV.U32 R25, RZ, RZ, R3.reuse ;  /* 0x000000ffff19d224 */ /* 0x100fe200078e0003 */
[----:B------:R-:W-:Y:S01]  /*bd00*/  LOP3.LUT R10, R10, 0xffffffdf, RZ, 0xc0, !PT ;  /* 0xffffffdf0a0a7812 */ /* 0x000fe200078ec0ff */
[----:B------:R-:W-:Y:S01]  /*bd10*/  @!P6 IMAD.MOV.U32 R43, RZ, RZ, R3 ;  /* 0x000000ffff2be224 */ /* 0x000fe200078e0003 */
[----:B------:R-:W-:-:S13]  /*bd20*/  LOP3.LUT P3, RZ, R11, 0x20, RZ, 0xc0, !PT ;  /* 0x000000200bff7812 */ /* 0x000fda000786c0ff */
[----:B------:R-:W-:Y:S01]  /*bd30*/  @!P3 IADD3 R16, P3, PT, R36, R16, RZ ;  /* 0x000000102410b210 */ /* 0x000fe20007f7e0ff */
[----:B--2---:R-:W-:-:S04]  /*bd40*/  @!P5 IMAD.WIDE.U32 R24, R44, 0x20000000, R24 ;  /* 0x200000002c18d825 */ /* 0x004fc800078e0018 */
[----:B------:R-:W-:-:S05]  /*bd50*/  @!P5 IMAD.SHL.U32 R45, R45, 0x20000000, RZ ;  /* 0x200000002d2dd824 */ /* 0x000fca00078e00ff */
[----:B------:R-:W-:Y:S02]  /*bd60*/  @!P5 IADD3 R45, PT, PT, R25, R44, R45 ;  /* 0x0000002c192dd210 */ /* 0x000fe40007ffe02d */
[----:B------:R-:W-:Y:S02]  /*bd70*/  @!P2 IADD3 R44, P2, PT, R36, R42, RZ ;  /* 0x0000002a242ca210 */ /* 0x000fe40007f5e0ff */
[----:B------:R-:W-:-:S11]  /*bd80*/  @!P6 MOV R42, R4 ;  /* 0x00000004002ae202 */ /* 0x000fd60000000f00 */
[----:B------:R-:W-:Y:S02]  /*bd90*/  @P2 LOP3.LUT R10, R10, 0x20, RZ, 0xfc, !PT ;  /* 0x000000200a0a2812 */ /* 0x000fe400078efcff */
[----:B------:R-:W-:Y:S01]  /*bda0*/  ISETP.NE.AND P2, PT, R31, RZ, PT ;  /* 0x000000ff1f00720c */ /* 0x000fe20003f45270 */
[----:B---3--:R-:W-:-:S04]  /*bdb0*/  @!P6 IMAD.WIDE.U32 R42, R40, 0x20000000, R42 ;  /* 0x20000000282ae825 */ /* 0x008fc800078e002a */
[----:B------:R-:W-:-:S05]  /*bdc0*/  @!P6 IMAD.SHL.U32 R41, R41, 0x20000000, RZ ;  /* 0x200000002929e824 */ /* 0x000fca00078e00ff */
[----:B------:R-:W-:-:S03]  /*bdd0*/  @!P6 IADD3 R41, PT, PT, R43, R40, R41 ;  /* 0x000000282b29e210 */ /* 0x000fc60007ffe029 */
[----:B------:R-:W-:Y:S02]  /*bde0*/  @!P2 IADD3 R40, P2, PT, R36, R30, RZ ;  /* 0x0000001e2428a210 */ /* 0x000fe40007f5e0ff */
[----:B------:R-:W-:-:S11]  /*bdf0*/  LOP3.LUT R10, R10, 0xffffffef, RZ, 0xc0, !PT ;  /* 0xffffffef0a0a7812 */ /* 0x000fd600078ec0ff */
        /* <DEDUP_REMOVED lines=12> */
[----:B------:R-:W-:-:S04]  /*bec0*/  @P2 LOP3.LUT R10, R10, 0x2, RZ, 0xfc, !PT ;  /* 0x000000020a0a2812 */ /* 0x000fc800078efcff */
[----:B------:R-:W-:-:S04]  /*bed0*/  LOP3.LUT R10, R10, 0xfffffffe, RZ, 0xc0, !PT ;  /* 0xfffffffe0a0a7812 */ /* 0x000fc800078ec0ff */
[----:B------:R-:W-:Y:S02]  /*bee0*/  @P3 LOP3.LUT R10, R10, 0x1, RZ, 0xfc, !PT ;  /* 0x000000010a0a3812 */ /* 0x000fe400078efcff */
[----:B------:R-:W-:Y:S02]  /*bef0*/  ISETP.NE.AND P3, PT, R19, RZ, PT ;  /* 0x000000ff1300720c */ /* 0x000fe40003f65270 */
[C---:B------:R-:W-:Y:S02]  /*bf00*/  LOP3.LUT P4, RZ, R11.reuse, 0x8, RZ, 0xc0, !PT ;  /* 0x000000080bff7812 */ /* 0x040fe4000788c0ff */
[----:B------:R-:W-:-:S09]  /*bf10*/  LOP3.LUT R11, R11, 0x7fffffff, RZ, 0xc0, !PT ;  /* 0x7fffffff0b0b7812 */ /* 0x000fd200078ec0ff */
[C---:B------:R-:W-:Y:S02]  /*bf20*/  @!P3 IADD3 R73, P3, PT, R36.reuse, R18, RZ ;  /* 0x000000122449b210 */ /* 0x040fe40007f7e0ff */
[----:B------:R-:W-:Y:S02]  /*bf30*/  @!P4 IADD3 R12, P4, PT, R36, R12, RZ ;  /* 0x0000000c240cc210 */ /* 0x000fe40007f9e0ff */
[----:B------:R-:W-:-:S09]  /*bf40*/  ISETP.NE.AND P2, PT, R74, RZ, PT ;  /* 0x000000ff4a00720c */ /* 0x000fd20003f45270 */
[----:B------:R-:W-:-:S04]  /*bf50*/  @P3 LOP3.LUT R11, R11, 0x80000000, RZ, 0xfc, !PT ;  /* 0x800000000b0b3812 */ /* 0x000fc800078efcff */
[----:B------:R-:W-:Y:S01]  /*bf60*/  LOP3.LUT R11, R11, 0xbfffffff, RZ, 0xc0, !PT ;  /* 0xbfffffff0b0b7812 */ /* 0x000fe200078ec0ff */
[----:B------:R-:W2:Y:S03]  /*bf70*/  @!P2 LDG.E.64.CONSTANT R20, desc[UR12][R34.64] ;  /* 0x0000000c2214a981 */ /* 0x000ea6000c1e9b00 */
[----:B------:R-:W-:Y:S02]  /*bf80*/  @P4 LOP3.LUT R11, R11, 0x40000000, RZ, 0xfc, !PT ;  /* 0x400000000b0b4812 */ /* 0x000fe400078efcff */
[----:B------:R-:W-:Y:S02]  /*bf90*/  ISETP.NE.AND P4, PT, R70, RZ, PT ;  /* 0x000000ff4600720c */ /* 0x000fe40003f85270 */
[----:B------:R-:W-:Y:S01]  /*bfa0*/  ISETP.NE.AND P3, PT, R68, RZ, PT ;  /* 0x000000ff4400720c */ /* 0x000fe20003f65270 */
[----:B------:R-:W-:Y:S01]  /*bfb0*/  @!P0 IMAD.MOV.U32 R31, RZ, RZ, R3 ;  /* 0x000000ffff1f8224 */ /* 0x000fe200078e0003 */
[----:B------:R-:W-:-:S09]  /*bfc0*/  @!P0 MOV R30, R4 ;  /* 0x00000004001e8202 */ /* 0x000fd20000000f00 */
[----:B------:R-:W-:Y:S01]  /*bfd0*/  @!P4 IADD3 R14, P4, PT, R36, R14, RZ ;  /* 0x0000000e240ec210 */ /* 0x000fe20007f9e0ff */
[----:B----4-:R-:W-:Y:S01]  /*bfe0*/  @!P0 IMAD.WIDE.U32 R30, R26, 0x20000000, R30 ;  /* 0x200000001a1e8825 */ /* 0x010fe200078e001e */
[----:B------:R-:W-:Y:S01]  /*bff0*/  LOP3.LUT R11, R11, 0xdfffffff, RZ, 0xc0, !PT ;  /* 0xdfffffff0b0b7812 */ /* 0x000fe200078ec0ff */
[----:B------:R-:W3:Y:S02]  /*c000*/  @!P3 LDG.E.64.CONSTANT R18, desc[UR12][R34.64] ;  /* 0x0000000c2212b981 */ /* 0x000ee4000c1e9b00 */
[----:B------:R-:W-:Y:S02]  /*c010*/  @!P0 IMAD.SHL.U32 R43, R27, 0x20000000, RZ ;  /* 0x200000001b2b8824 */ /* 0x000fe400078e00ff */
[----:B------:R-:W-:-:S03]  /*c020*/  @!P1 IMAD.MOV.U32 R27, RZ, RZ, R3 ;  /* 0x000000ffff1b9224 */ /* 0x000fc600078e0003 */
[----:B------:R-:W-:-:S03]  /*c030*/  @!P0 IADD3 R43, PT, PT, R31, R26, R43 ;  /* 0x0000001a1f2b8210 */ /* 0x000fc60007ffe02b */
[----:B------:R-:W-:Y:S02]  /*c040*/  @P4 LOP3.LUT R11, R11, 0x20000000, RZ, 0xfc, !PT ;  /* 0x200000000b0b4812 */ /* 0x000fe400078efcff */
[----:B------:R-:W-:Y:S02]  /*c050*/  ISETP.NE.AND P4, PT, R66, RZ, PT ;  /* 0x000000ff4200720c */ /* 0x000fe40003f85270 */
[----:B------:R-:W-:Y:S01]  /*c060*/  @!P1 MOV R26, R4 ;  /* 0x00000004001a9202 */ /* 0x000fe20000000f00 */
[----:B-----5:R-:W-:-:S04]  /*c070*/  @!P1 IMAD.SHL.U32 R25, R39, 0x20000000, RZ ;  /* 0x2000000027199824 */ /* 0x020fc800078e00ff */
[----:B------:R-:W-:-:S05]  /*c080*/  @!P1 IMAD.WIDE.U32 R26, R38, 0x20000000, R26 ;  /* 0x20000000261a9825 */ /* 0x000fca00078e001a */
[----:B------:R-:W-:Y:S02]  /*c090*/  @!P1 IADD3 R27, PT, PT, R27, R38, R25 ;  /* 0x000000261b1b9210 */ /* 0x000fe40007ffe019 */
[----:B------:R-:W4:Y:S01]  /*c0a0*/  @!P4 LDG.E.64.CONSTANT R38, desc[UR12][R34.64] ;  /* 0x0000000c2226c981 */ /* 0x000f22000c1e9b00 */
[----:B------:R-:W-:Y:S02]  /*c0b0*/  @!P5 IADD3 R66, P5, PT, R36, R24, RZ ;  /* 0x000000182442d210 */ /* 0x000fe40007fbe0ff */
[----:B------:R-:W-:-:S11]  /*c0c0*/  LOP3.LUT R11, R11, 0xefffffff, RZ, 0xc0, !PT ;  /* 0xefffffff0b0b7812 */ /* 0x000fd600078ec0ff */
[----:B------:R-:W-:Y:S02]  /*c0d0*/  @P5 LOP3.LUT R11, R11, 0x10000000, RZ, 0xfc, !PT ;  /* 0x100000000b0b5812 */ /* 0x000fe400078efcff */
[----:B------:R-:W-:-:S13]  /*c0e0*/  ISETP.NE.AND P5, PT, R64, RZ, PT ;  /* 0x000000ff4000720c */ /* 0x000fda0003fa5270 */
[----:B------:R-:W5:Y:S01]  /*c0f0*/  @!P5 LDG.E.64.CONSTANT R24, desc[UR12][R34.64] ;  /* 0x0000000c2218d981 */ /* 0x000f62000c1e9b00 */
[----:B------:R-:W-:Y:S02]  /*c100*/  @!P6 IADD3 R42, P6, PT, R36, R42, RZ ;  /* 0x0000002a242ae210 */ /* 0x000fe40007fde0ff */
[----:B------:R-:W-:Y:S02]  /*c110*/  LOP3.LUT R11, R11, 0xf7ffffff, RZ, 0xc0, !PT ;  /* 0xf7ffffff0b0b7812 */ /* 0x000fe400078ec0ff */
[----:B------:R-:W-:-:S09]  /*c120*/  P2R R70, PR, RZ, 0x1 ;  /* 0x00000001ff467803 */ /* 0x000fd20000000000 */
[----:B------:R-:W-:Y:S02]  /*c130*/  @P6 LOP3.LUT R11, R11, 0x8000000, RZ, 0xfc, !PT ;  /* 0x080000000b0b6812 */ /* 0x000fe400078efcff */
[C---:B------:R-:W-:Y:S02]  /*c140*/  @!P0 IADD3 R64, P6, PT, R36.reuse, R30, RZ ;  /* 0x0000001e24408210 */ /* 0x040fe40007fde0ff */
[----:B------:R-:W-:Y:S02]  /*c150*/  @!P1 IADD3 R26, P0, PT, R36, R26, RZ ;  /* 0x0000001a241a9210 */ /* 0x000fe40007f1e0ff */
[----:B------:R-:W-:Y:S01]  /*c160*/  LOP3.LUT R11, R11, 0xfbffffff, RZ, 0xc0, !PT ;  /* 0xfbffffff0b0b7812 */ /* 0x000fe200078ec0ff */
[----:B------:R-:W-:Y:S01]  /*c170*/  @!P2 IMAD.MOV.U32 R31, RZ, RZ, R3 ;  /* 0x000000ffff1fa224 */ /* 0x000fe200078e0003 */
[----:B------:R-:W-:-:S07]  /*c180*/  @!P2 MOV R30, R4 ;  /* 0x00000004001ea202 */ /* 0x000fce0000000f00 */
[----:B------:R-:W-:-:S04]  /*c190*/  @P6 LOP3.LUT R11, R11, 0x4000000, RZ, 0xfc, !PT ;  /* 0x040000000b0b6812 */ /* 0x000fc800078efcff */
[----:B------:R-:W-:-:S04]  /*c1a0*/  LOP3.LUT R11, R11, 0xfdffffff, RZ, 0xc0, !PT ;  /* 0xfdffffff0b0b7812 */ /* 0x000fc800078ec0ff */
[----:B------:R-:W-:-:S04]  /*c1b0*/  @P0 LOP3.LUT R11, R11, 0x2000000, RZ, 0xfc, !PT ;  /* 0x020000000b0b0812 */ /* 0x000fc800078efcff */
[----:B------:R-:W-:Y:S02]  /*c1c0*/  LOP3.LUT R11, R11, 0xfeffffff, RZ, 0xc0, !PT ;  /* 0xfeffffff0b0b7812 */ /* 0x000fe400078ec0ff */
[----:B------:R-:W-:Y:S02]  /*c1d0*/  ISETP.NE.AND P6, PT, R62, RZ, PT ;  /* 0x000000ff3e00720c */ /* 0x000fe40003fc5270 */
[----:B------:R-:W-:Y:S01]  /*c1e0*/  P2R R86, PR, RZ, 0x20 ;  /* 0x00000020ff567803 */ /* 0x000fe20000000000 */
[----:B--2---:R-:W-:-:S04]  /*c1f0*/  @!P2 IMAD.WIDE.U32 R30, R20, 0x20000000, R30 ;  /* 0x20000000141ea825 */ /* 0x004fc800078e001e */
[----:B------:R-:W-:Y:S01]  /*c200*/  @!P2 IMAD.SHL.U32 R75, R21, 0x20000000, RZ ;  /* 0x20000000154ba824 */ /* 0x000fe200078e00ff */
[----:B------:R-:W-:Y:S01]  /*c210*/  @!P2 IADD3 R30, P0, PT, R36, R30, RZ ;  /* 0x0000001e241ea210 */ /* 0x000fe20007f1e0ff */
[----:B------:R-:W-:-:S03]  /*c220*/  @!P3 IMAD.MOV.U32 R21, RZ, RZ, R3 ;  /* 0x000000ffff15b224 */ /* 0x000fc600078e0003 */
[----:B------:R-:W-:Y:S02]  /*c230*/  @!P2 IADD3 R75, PT, PT, R31, R20, R75 ;  /* 0x000000141f4ba210 */ /* 0x000fe40007ffe04b */
[----:B------:R-:W-:-:S05]  /*c240*/  @!P3 MOV R20, R4 ;  /* 0x000000040014b202 */ /* 0x000fca0000000f00 */
[----:B---3--:R-:W-:Y:S02]  /*c250*/  @!P3 IMAD.WIDE.U32 R20, R18, 0x20000000, R20 ;  /* 0x200000001214b825 */ /* 0x008fe400078e0014 */
[----:B------:R-:W-:Y:S02]  /*c260*/  @P0 LOP3.LUT R11, R11, 0x1000000, RZ, 0xfc, !PT ;  /* 0x010000000b0b0812 */ /* 0x000fe400078efcff */
[----:B------:R-:W-:Y:S01]  /*c270*/  @!P3 IMAD.SHL.U32 R77, R19, 0x20000000, RZ ;  /* 0x20000000134db824 */ /* 0x000fe200078e00ff */
[----:B------:R-:W-:Y:S01]  /*c280*/  @!P3 IADD3 R31, P0, PT, R36, R20, RZ ;  /* 0x00000014241fb210 */ /* 0x000fe20007f1e0ff */
[----:B------:R-:W-:-:S03]  /*c290*/  @!P4 IMAD.MOV.U32 R19, RZ, RZ, R3 ;  /* 0x000000ffff13c224 */ /* 0x000fc600078e0003 */
[----:B------:R-:W-:Y:S02]  /*c2a0*/  @!P3 IADD3 R77, PT, PT, R21, R18, R77 ;  /* 0x00000012154db210 */ /* 0x000fe40007ffe04d */
[----:B------:R-:W-:Y:S02]  /*c2b0*/  @!P4 MOV R18, R4 ;  /* 0x000000040012c202 */ /* 0x000fe40000000f00 */
[----:B------:R-:W-:-:S05]  /*c2c0*/  LOP3.LUT R11, R11, 0xff7fffff, RZ, 0xc0, !PT ;  /* 0xff7fffff0b0b7812 */ /* 0x000fca00078ec0ff */
[----:B------:R-:W-:Y:S01]  /*c2d0*/  @P0 LOP3.LUT R11, R11, 0x800000, RZ, 0xfc, !PT ;  /* 0x008000000b0b0812 */ /* 0x000fe200078efcff */
[----:B----4-:R-:W-:-:S04]  /*c2e0*/  @!P4 IMAD.WIDE.U32 R18, R38, 0x20000000, R18 ;  /* 0x200000002612c825 */ /* 0x010fc800078e0012 */
[----:B------:R-:W-:-:S05]  /*c2f0*/  @!P4 IMAD.SHL.U32 R79, R39, 0x20000000, RZ ;  /* 0x20000000274fc824 */ /* 0x000fca00078e00ff */
[----:B------:R-:W-:Y:S02]  /*c300*/  @!P4 IADD3 R79, PT, PT, R19, R38, R79 ;  /* 0x00000026134fc210 */ /* 0x000fe40007ffe04f */
[----:B------:R-:W-:Y:S02]  /*c310*/  @!P4 IADD3 R38, P0, PT, R36, R18, RZ ;  /* 0x000000122426c210 */ /* 0x000fe40007f1e0ff */
[----:B------:R-:W2:Y:S01]  /*c320*/  @!P6 LDG.E.64.CONSTANT R18, desc[UR12][R34.64] ;  /* 0x0000000c2212e981 */ /* 0x000ea2000c1e9b00 */
[----:B------:R-:W-:Y:S01]  /*c330*/  @!P5 MOV R20, R4 ;  /* 0x000000040014d202 */ /* 0x000fe20000000f00 */
[----:B------:R-:W-:Y:S01]  /*c340*/  @!P5 IMAD.MOV.U32 R21, RZ, RZ, R3 ;  /* 0x000000ffff15d224 */ /* 0x000fe200078e0003 */
[----:B------:R-:W-:-:S08]  /*c350*/  LOP3.LUT R11, R11, 0xffbfffff, RZ, 0xc0, !PT ;  /* 0xffbfffff0b0b7812 */ /* 0x000fd000078ec0ff */
[----:B------:R-:W-:Y:S01]  /*c360*/  @P0 LOP3.LUT R11, R11, 0x400000, RZ, 0xfc, !PT ;  /* 0x004000000b0b0812 */ /* 0x000fe200078efcff */
[----:B-----5:R-:W-:-:S03]  /*c370*/  @!P5 IMAD.WIDE.U32 R20, R24, 0x20000000, R20 ;  /* 0x200000001814d825 */ /* 0x020fc600078e0014 */
[----:B------:R-:W-:Y:S01]  /*c380*/  @!P5 IADD3 R39, P0, PT, R36, R20, RZ ;  /* 0x000000142427d210 */ /* 0x000fe20007f1e0ff */
[----:B------:R-:W-:-:S05]  /*c390*/  @!P5 IMAD.SHL.U32 R81, R25, 0x20000000, RZ ;  /* 0x200000001951d824 */ /* 0x000fca00078e00ff */
[----:B------:R-:W-:Y:S02]  /*c3a0*/  @!P5 IADD3 R81, PT, PT, R21, R24, R81 ;  /* 0x000000181551d210 */ /* 0x000fe40007ffe051 */
[C---:B------:R-:W-:Y:S02]  /*c3b0*/  LOP3.LUT P5, RZ, R11.reuse, 0x2, RZ, 0xc0, !PT ;  /* 0x000000020bff7812 */ /* 0x040fe400078ac0ff */
        /* <DEDUP_REMOVED lines=33> */
[C---:B------:R-:W-:Y:S02]  /*c5d0*/  LOP3.LUT P5, RZ, R10.reuse, 0x1000, RZ, 0xc0, !PT ;  /* 0x000010000aff7812 */ /* 0x040fe400078ac0ff */
[----:B------:R-:W-:Y:S02]  /*c5e0*/  P2R R82, PR, RZ, 0x10 ;  /* 0x00000010ff527803 */ /* 0x000fe40000000000 */
[----:B------:R-:W-:Y:S02]  /*c5f0*/  P2R R113, PR, RZ, 0x20 ;  /* 0x00000020ff717803 */ /* 0x000fe40000000000 */
[----:B------:R-:W-:Y:S02]  /*c600*/  LOP3.LUT P5, RZ, R10, 0x2000, RZ, 0xc0, !PT ;  /* 0x000020000aff7812 */ /* 0x000fe400078ac0ff */
[----:B------:R-:W-:-:S02]  /*c610*/  LOP3.LUT P4, RZ, R11, 0x10000000, RZ, 0xc0, !PT ;  /* 0x100000000bff7812 */ /* 0x000fc4000788c0ff */
[----:B------:R-:W-:Y:S02]  /*c620*/  P2R R80, PR, RZ, 0x20 ;  /* 0x00000020ff507803 */ /* 0x000fe40000000000 */
[----:B------:R-:W-:Y:S02]  /*c630*/  LOP3.LUT P5, RZ, R10, 0x4000, RZ, 0xc0, !PT ;  /* 0x000040000aff7812 */ /* 0x000fe400078ac0ff */
        /* <DEDUP_REMOVED lines=35> */
[----:B------:R-:W-:Y:S01]  /*c870*/  LOP3.LUT P4, RZ, R11, 0x80000, RZ, 0xc0, !PT ;  /* 0x000800000bff7812 */ /* 0x000fe2000788c0ff */
[----:B------:R-:W-:Y:S01]  /*c880*/  @!P6 IMAD.MOV.U32 R25, RZ, RZ, R3 ;  /* 0x000000ffff19e224 */ /* 0x000fe200078e0003 */
[----:B------:R-:W-:-:S05]  /*c890*/  @!P6 MOV R24, R4 ;  /* 0x000000040018e202 */ /* 0x000fca0000000f00 */
[----:B--2---:R-:W-:-:S04]  /*c8a0*/  @!P6 IMAD.WIDE.U32 R20, R18, 0x20000000, R24 ;  /* 0x200000001214e825 */ /* 0x004fc800078e0018 */
[----:B------:R-:W-:-:S05]  /*c8b0*/  @!P6 IMAD.SHL.U32 R19, R19, 0x20000000, RZ ;  /* 0x200000001313e824 */ /* 0x000fca00078e00ff */
[----:B------:R-:W-:Y:S02]  /*c8c0*/  @!P6 IADD3 R19, PT, PT, R21, R18, R19 ;  /* 0x000000121513e210 */ /* 0x000fe40007ffe013 */
[----:B------:R-:W-:Y:S02]  /*c8d0*/  @!P4 IADD3.X R21, PT, PT, R37, R57, RZ, P5, !PT ;  /* 0x000000392515c210 */ /* 0x000fe40002ffe4ff */
        /* <DEDUP_REMOVED lines=46> */
[----:B------:R-:W-:Y:S02]  /*cbc0*/  ISETP.NE.AND P5, PT, R89, RZ, PT ;  /* 0x000000ff5900720c */ /* 0x000fe40003fa5270 */
[----:B------:R-:W-:Y:S02]  /*cbd0*/  P2R R84, PR, RZ, 0x4 ;  /* 0x00000004ff547803 */ /* 0x000fe40000000000 */
[----:B------:R-:W-:-:S07]  /*cbe0*/  @!P6 IADD3 R18, P2, PT, R36, R20, RZ ;  /* 0x000000142412e210 */ /* 0x000fce0007f5e0ff */
[C---:B------:R-:W-:Y:S02]  /*cbf0*/  @!P4 IADD3.X R69, PT, PT, R37.reuse, R17, RZ, P5, !PT ;  /* 0x000000112545c210 */ /* 0x040fe40002ffe4ff */
[----:B------:R-:W-:Y:S02]  /*cc00*/  ISETP.NE.AND P4, PT, R88, RZ, PT ;  /* 0x000000ff5800720c */ /* 0x000fe40003f85270 */
[----:B------:R-:W-:Y:S02]  /*cc10*/  ISETP.NE.AND P5, PT, R68, RZ, PT ;  /* 0x000000ff4400720c */ /* 0x000fe40003fa5270 */
[----:B------:R-:W-:Y:S02]  /*cc20*/  P2R R85, PR, RZ, 0x8 ;  /* 0x00000008ff557803 */ /* 0x000fe40000000000 */
[----:B------:R-:W-:Y:S02]  /*cc30*/  @!P6 IADD3.X R19, PT, PT, R37, R19, RZ, P2, !PT ;  /* 0x000000132513e210 */ /* 0x000fe400017fe4ff */
[----:B------:R-:W-:-:S02]  /*cc40*/  @!P6 IADD3 R18, P3, PT, R18, 0x2000000, RZ ;  /* 0x020000001212e810 */ /* 0x000fc40007f7e0ff */
[----:B------:R-:W-:-:S03]  /*cc50*/  P2R R74, PR, RZ, 0x40 ;  /* 0x00000040ff4a7803 */ /* 0x000fc60000000000 */
[----:B------:R-:W-:Y:S01]  /*cc60*/  @!P4 IMAD.X R68, R37, 0x1, R13, P5 ;  /* 0x000000012544c824 */ /* 0x000fe200028e060d */
[----:B------:R-:W-:Y:S01]  /*cc70*/  ISETP.NE.AND P5, PT, R87, RZ, PT ;  /* 0x000000ff5700720c */ /* 0x000fe20003fa5270 */
[----:B------:R-:W-:Y:S01]  /*cc80*/  @!P6 IMAD.X R19, RZ, RZ, R19, P3 ;  /* 0x000000ffff13e224 */ /* 0x000fe200018e0613 */
[C---:B------:R-:W-:Y:S02]  /*cc90*/  LOP3.LUT P6, RZ, R11.reuse, 0x1, RZ, 0xc0, !PT ;  /* 0x000000010bff7812 */ /* 0x040fe400078cc0ff */
[----:B------:R-:W-:Y:S02]  /*cca0*/  ISETP.NE.AND P4, PT, R10, RZ, PT ;  /* 0x000000ff0a00720c */ /* 0x000fe40003f85270 */
[----:B------:R-:W-:-:S07]  /*ccb0*/  LOP3.LUT P0, RZ, R11, 0x8000000, RZ, 0xc0, !PT ;  /* 0x080000000bff7812 */ /* 0x000fce000780c0ff */
[C---:B------:R-:W-:Y:S02]  /*ccc0*/  @!P5 IADD3.X R67, PT, PT, R37.reuse, R45, RZ, P4, !PT ;  /* 0x0000002d2543d210 */ /* 0x040fe400027fe4ff */
[----:B------:R-:W-:Y:S01]  /*ccd0*/  ISETP.NE.AND P4, PT, R82, RZ, PT ;  /* 0x000000ff5200720c */ /* 0x000fe20003f85270 */
[----:B------:R-:W-:Y:S01]  /*cce0*/  @!P6 IMAD.X R82, R37, 0x1, R41, P0 ;  /* 0x000000012552e824 */ /* 0x000fe200000e0629 */
[----:B------:R-:W-:Y:S02]  /*ccf0*/  ISETP.NE.AND P0, PT, R70, RZ, PT ;  /* 0x000000ff4600720c */ /* 0x000fe40003f05270 */
[----:B------:R-:W-:Y:S02]  /*cd00*/  P2R R83, PR, RZ, 0x2 ;  /* 0x00000002ff537803 */ /* 0x000fe40000000000 */
[----:B------:R-:W-:Y:S02]  /*cd10*/  LOP3.LUT P1, RZ, R11, 0x4000000, RZ, 0xc0, !PT ;  /* 0x040000000bff7812 */ /* 0x000fe4000782c0ff */
[----:B------:R-:W-:-:S07]  /*cd20*/  ISETP.NE.AND P5, PT, R86, RZ, PT ;  /* 0x000000ff5600720c */ /* 0x000fce0003fa5270 */
[----:B------:R-:W-:Y:S02]  /*cd30*/  @!P0 IADD3.X R65, PT, PT, R37, R43, RZ, P1, !PT ;  /* 0x0000002b25418210 */ /* 0x000fe40000ffe4ff */
[----:B------:R-:W-:Y:S02]  /*cd40*/  ISETP.NE.AND P1, PT, R83, RZ, PT ;  /* 0x000000ff5300720c */ /* 0x000fe40003f25270 */
[C---:B------:R-:W-:Y:S02]  /*cd50*/  LOP3.LUT P2, RZ, R11.reuse, 0x2000000, RZ, 0xc0, !PT ;  /* 0x020000000bff7812 */ /* 0x040fe4000784c0ff */
[----:B------:R-:W-:Y:S02]  /*cd60*/  P2R R86, PR, RZ, 0x40 ;  /* 0x00000040ff567803 */ /* 0x000fe40000000000 */
[----:B------:R-:W-:Y:S02]  /*cd70*/  LOP3.LUT P6, RZ, R11, 0x200000, RZ, 0xc0, !PT ;  /* 0x002000000bff7812 */ /* 0x000fe400078cc0ff */
[----:B------:R-:W-:-:S03]  /*cd80*/  P2R R89, PR, RZ, 0x20 ;  /* 0x00000020ff597803 */ /* 0x000fc60000000000 */
[C---:B------:R-:W-:Y:S02]  /*cd90*/  @!P5 IMAD.X R9, R37.reuse, 0x1, R81, P6 ;  /* 0x000000012509d824 */ /* 0x040fe400030e0651 */
[----:B------:R-:W-:Y:S01]  /*cda0*/  @!P1 IMAD.X R27, R37, 0x1, R27, P2 ;  /* 0x00000001251b9824 */ /* 0x000fe200010e061b */
[----:B------:R-:W-:Y:S02]  /*cdb0*/  ISETP.NE.AND P2, PT, R84, RZ, PT ;  /* 0x000000ff5400720c */ /* 0x000fe40003f45270 */
[----:B------:R-:W-:-:S04]  /*cdc0*/  LOP3.LUT P5, RZ, R11, 0x40, RZ, 0xc0, !PT ;  /* 0x000000400bff7812 */ /* 0x000fc800078ac0ff */
[----:B------:R-:W-:Y:S02]  /*cdd0*/  P2R R88, PR, RZ, 0x20 ;  /* 0x00000020ff587803 */ /* 0x000fe40000000000 */
[C---:B------:R-:W-:Y:S02]  /*cde0*/  LOP3.LUT P5, RZ, R11.reuse, 0x80, RZ, 0xc0, !PT ;  /* 0x000000800bff7812 */ /* 0x040fe400078ac0ff */
[C---:B------:R-:W-:Y:S02]  /*cdf0*/  LOP3.LUT P3, RZ, R11.reuse, 0x1000000, RZ, 0xc0, !PT ;  /* 0x010000000bff7812 */ /* 0x040fe4000786c0ff */
[----:B------:R-:W-:Y:S02]  /*ce00*/  P2R R87, PR, RZ, 0x20 ;  /* 0x00000020ff577803 */ /* 0x000fe40000000000 */
[----:B------:R-:W-:Y:S02]  /*ce10*/  LOP3.LUT P5, RZ, R11, 0x100, RZ, 0xc0, !PT ;  /* 0x000001000bff7812 */ /* 0x000fe400078ac0ff */
[----:B------:R-:W-:-:S02]  /*ce20*/  @!P2 IADD3.X R75, PT, PT, R37, R75, RZ, P3, !PT ;  /* 0x0000004b254ba210 */ /* 0x000fc40001ffe4ff */
[----:B------:R-:W-:Y:S02]  /*ce30*/  ISETP.NE.AND P3, PT, R85, RZ, PT ;  /* 0x000000ff5500720c */ /* 0x000fe40003f65270 */
[----:B------:R-:W-:Y:S02]  /*ce40*/  P2R R85, PR, RZ, 0x20 ;  /* 0x00000020ff557803 */ /* 0x000fe40000000000 */
[C---:B------:R-:W-:Y:S02]  /*ce50*/  LOP3.LUT P5, RZ, R11.reuse, 0x200, RZ, 0xc0, !PT ;  /* 0x000002000bff7812 */ /* 0x040fe400078ac0ff */
[----:B------:R-:W-:Y:S02]  /*ce60*/  P2R R43, PR, RZ, 0x1 ;  /* 0x00000001ff2b7803 */ /* 0x000fe40000000000 */
[----:B------:R-:W-:Y:S02]  /*ce70*/  LOP3.LUT P0, RZ, R11, 0x400000, RZ, 0xc0, !PT ;  /* 0x004000000bff7812 */ /* 0x000fe4000780c0ff */
[----:B------:R-:W-:-:S02]  /*ce80*/  P2R R81, PR, RZ, 0x20 ;  /* 0x00000020ff517803 */ /* 0x000fc40000000000 */
[C---:B------:R-:W-:Y:S02]  /*ce90*/  LOP3.LUT P5, RZ, R11.reuse, 0x400, RZ, 0xc0, !PT ;  /* 0x000004000bff7812 */ /* 0x040fe400078ac0ff */
[----:B------:R-:W-:Y:S02]  /*cea0*/  P2R R83, PR, RZ, 0x2 ;  /* 0x00000002ff537803 */ /* 0x000fe40000000000 */
[----:B------:R-:W-:Y:S02]  /*ceb0*/  LOP3.LUT P1, RZ, R11, 0x800000, RZ, 0xc0, !PT ;  /* 0x008000000bff7812 */ /* 0x000fe4000782c0ff */
[----:B------:R-:W-:Y:S02]  /*cec0*/  @!P4 IADD3.X R10, PT, PT, R37, R79, RZ, P0, !PT ;  /* 0x0000004f250ac210 */ /* 0x000fe400007fe4ff */
[----:B------:R-:W-:Y:S02]  /*ced0*/  P2R R79, PR, RZ, 0x20 ;  /* 0x00000020ff4f7803 */ /* 0x000fe40000000000 */
[----:B------:R-:W-:Y:S01]  /*cee0*/  LOP3.LUT P5, RZ, R11, 0x800, RZ, 0xc0, !PT ;  /* 0x000008000bff7812 */ /* 0x000fe200078ac0ff */
[----:B------:R-:W-:-:S03]  /*cef0*/  @!P3 IMAD.X R70, R37, 0x1, R77, P1 ;  /* 0x000000012546b824 */ /* 0x000fc600008e064d */
[----:B------:R-:W-:Y:S02]  /*cf00*/  P2R R77, PR, RZ, 0x20 ;  /* 0x00000020ff4d7803 */ /* 0x000fe40000000000 */
[C---:B------:R-:W-:Y:S02]  /*cf10*/  LOP3.LUT P5, RZ, R11.reuse, 0x1000, RZ, 0xc0, !PT ;  /* 0x000010000bff7812 */ /* 0x040fe400078ac0ff */
[----:B------:R-:W-:Y:S02]  /*cf20*/  P2R R84, PR, RZ, 0x4 ;  /* 0x00000004ff547803 */ /* 0x000fe40000000000 */
[C---:B------:R-:W-:Y:S02]  /*cf30*/  LOP3.LUT P2, RZ, R11.reuse, 0x80000, RZ, 0xc0, !PT ;  /* 0x000800000bff7812 */ /* 0x040fe4000784c0ff */
[----:B------:R-:W-:Y:S02]  /*cf40*/  P2R R45, PR, RZ, 0x20 ;  /* 0x00000020ff2d7803 */ /* 0x000fe40000000000 */
[----:B------:R-:W-:-:S02]  /*cf50*/  LOP3.LUT P5, RZ, R11, 0x2000, RZ, 0xc0, !PT ;  /* 0x000020000bff7812 */ /* 0x000fc400078ac0ff */
[C---:B------:R-:W-:Y:S02]  /*cf60*/  LOP3.LUT P1, RZ, R11.reuse, 0x40000, RZ, 0xc0, !PT ;  /* 0x000400000bff7812 */ /* 0x040fe4000782c0ff */
[----:B------:R-:W-:Y:S02]  /*cf70*/  P2R R41, PR, RZ, 0x20 ;  /* 0x00000020ff297803 */ /* 0x000fe40000000000 */
[C---:B------:R-:W-:Y:S02]  /*cf80*/  LOP3.LUT P5, RZ, R11.reuse, 0x4000, RZ, 0xc0, !PT ;  /* 0x000040000bff7812 */ /* 0x040fe400078ac0ff */
[C---:B------:R-:W-:Y:S02]  /*cf90*/  LOP3.LUT P6, RZ, R11.reuse, 0x20000, RZ, 0xc0, !PT ;  /* 0x000200000bff7812 */ /* 0x040fe400078cc0ff */
[----:B------:R-:W-:Y:S02]  /*cfa0*/  P2R R29, PR, RZ, 0x20 ;  /* 0x00000020ff1d7803 */ /* 0x000fe40000000000 */
[----:B------:R-:W-:-:S02]  /*cfb0*/  LOP3.LUT P5, RZ, R11, 0x8000, RZ, 0xc0, !PT ;  /* 0x000080000bff7812 */ /* 0x000fc400078ac0ff */
[----:B------:R-:W-:Y:S02]  /*cfc0*/  @!P2 IADD3 R20, P0, PT, R15, 0x2000000, RZ ;  /* 0x020000000f14a810 */ /* 0x000fe40007f1e0ff */
[----:B------:R-:W-:Y:S02]  /*cfd0*/  P2R R17, PR, RZ, 0x20 ;  /* 0x00000020ff117803 */ /* 0x000fe40000000000 */
[----:B------:R-:W-:Y:S02]  /*cfe0*/  LOP3.LUT P5, RZ, R11, 0x10000, RZ, 0xc0, !PT ;  /* 0x000100000bff7812 */ /* 0x000fe400078ac0ff */
[----:B------:R-:W-:Y:S02]  /*cff0*/  @!P2 IADD3.X R21, PT, PT, RZ, R21, RZ, P0, !PT ;  /* 0x00000015ff15a210 */ /* 0x000fe400007fe4ff */
[----:B------:R-:W-:-:S05]  /*d000*/  @!P1 IADD3 R48, P0, PT, R48, 0x2000000, RZ ;  /* 0x0200000030309810 */ /* 0x000fca0007f1e0ff */
[----:B------:R-:W-:Y:S01]  /*d010*/  @!P1 IMAD.X R49, RZ, RZ, R80, P0 ;  /* 0x000000ffff319224 */ /* 0x000fe200000e0650 */
[----:B------:R-:W-:-:S04]  /*d020*/  @!P6 IADD3 R50, P1, PT, R50, 0x2000000, RZ ;  /* 0x020000003232e810 */ /* 0x000fc80007f3e0ff */
[----:B------:R-:W-:Y:S02]  /*d030*/  @!P6 IADD3.X R51, PT, PT, RZ, R51, RZ, P1, !PT ;  /* 0x00000033ff33e210 */ /* 0x000fe40000ffe4ff */
[----:B------:R-:W-:-:S05]  /*d040*/  @!P5 IADD3 R52, P1, PT, R52, 0x2000000, RZ ;  /* 0x020000003434d810 */ /* 0x000fca0007f3e0ff */
[----:B------:R-:W-:Y:S01]  /*d050*/  @!P5 IMAD.X R53, RZ, RZ, R53, P1 ;  /* 0x000000ffff35d224 */ /* 0x000fe200008e0635 */
[----:B------:R-:W-:-:S13]  /*d060*/  ISETP.NE.AND P5, PT, R17, RZ, PT ;  /* 0x000000ff1100720c */ /* 0x000fda0003fa5270 */
[----:B------:R-:W-:-:S04]  /*d070*/  @!P5 IADD3 R54, P1, PT, R54, 0x2000000, RZ ;  /* 0x020000003636d810 */ /* 0x000fc80007f3e0ff */
[----:B------:R-:W-:Y:S02]  /*d080*/  @!P5 IADD3.X R55, PT, PT, RZ, R55, RZ, P1, !PT ;  /* 0x00000037ff37d210 */ /* 0x000fe40000ffe4ff */
[----:B------:R-:W-:-:S13]  /*d090*/  ISETP.NE.AND P5, PT, R29, RZ, PT ;  /* 0x000000ff1d00720c */ /* 0x000fda0003fa5270 */
        /* <DEDUP_REMOVED lines=20> */
[----:B------:R-:W-:Y:S02]  /*d1e0*/  ISETP.NE.AND P5, PT, R87, RZ, PT ;  /* 0x000000ff5700720c */ /* 0x000fe40003fa5270 */
[----:B------:R-:W-:-:S11]  /*d1f0*/  P2R R90, PR, RZ, 0x10 ;  /* 0x00000010ff5a7803 */ /* 0x000fd60000000000 */
[----:B------:R-:W-:-:S04]  /*d200*/  @!P5 IADD3 R24, P1, PT, R72, 0x2000000, RZ ;  /* 0x020000004818d810 */ /* 0x000fc80007f3e0ff */
[----:B------:R-:W-:Y:S02]  /*d210*/  @!P5 IADD3.X R25, PT, PT, RZ, R25, RZ, P1, !PT ;  /* 0x00000019ff19d210 */ /* 0x000fe40000ffe4ff */
[----:B------:R-:W-:Y:S02]  /*d220*/  ISETP.NE.AND P5, PT, R88, RZ, PT ;  /* 0x000000ff5800720c */ /* 0x000fe40003fa5270 */
[C---:B------:R-:W-:Y:S02]  /*d230*/  LOP3.LUT P4, RZ, R11.reuse, 0x20, RZ, 0xc0, !PT ;  /* 0x000000200bff7812 */ /* 0x040fe4000788c0ff */
[----:B------:R-:W-:Y:S02]  /*d240*/  P2R R13, PR, RZ, 0x8 ;  /* 0x00000008ff0d7803 */ /* 0x000fe40000000000 */
[C---:B------:R-:W-:Y:S02]  /*d250*/  LOP3.LUT P3, RZ, R11.reuse, 0x10, RZ, 0xc0, !PT ;  /* 0x000000100bff7812 */ /* 0x040fe4000786c0ff */
[----:B------:R-:W-:-:S05]  /*d260*/  LOP3.LUT P2, RZ, R11, 0x8, RZ, 0xc0, !PT ;  /* 0x000000080bff7812 */ /* 0x000fca000784c0ff */
[----:B------:R-:W-:-:S05]  /*d270*/  @!P5 IADD3 R22, P1, PT, R22, 0x2000000, RZ ;  /* 0x020000001616d810 */ /* 0x000fca0007f3e0ff */
[----:B------:R-:W-:Y:S01]  /*d280*/  @!P5 IMAD.X R23, RZ, RZ, R23, P1 ;  /* 0x000000ffff17d224 */ /* 0x000fe200008e0617 */
[----:B------:R-:W-:Y:S02]  /*d290*/  @!P4 IADD3 R16, P1, PT, R16, 0x2000000, RZ ;  /* 0x020000001010c810 */ /* 0x000fe40007f3e0ff */
[----:B------:R-:W-:Y:S02]  /*d2a0*/  LOP3.LUT P0, RZ, R11, 0x4, RZ, 0xc0, !PT ;  /* 0x000000040bff7812 */ /* 0x000fe4000780c0ff */
[----:B------:R-:W-:Y:S02]  /*d2b0*/  @!P4 IADD3.X R17, PT, PT, RZ, R62, RZ, P1, !PT ;  /* 0x0000003eff11c210 */ /* 0x000fe40000ffe4ff */
[----:B------:R-:W-:Y:S02]  /*d2c0*/  @!P3 IADD3 R62, P1, PT, R73, 0x2000000, RZ ;  /* 0x02000000493eb810 */ /* 0x000fe40007f3e0ff */
[----:B------:R-:W-:-:S03]  /*d2d0*/  LOP3.LUT P6, RZ, R11, 0x2, RZ, 0xc0, !PT ;  /* 0x000000020bff7812 */ /* 0x000fc600078cc0ff */
[----:B------:R-:W-:Y:S01]  /*d2e0*/  @!P3 IMAD.X R63, RZ, RZ, R63, P1 ;  /* 0x000000ffff3fb224 */ /* 0x000fe200008e063f */
[----:B------:R-:W-:Y:S02]  /*d2f0*/  @!P2 IADD3 R12, P1, PT, R12, 0x2000000, RZ ;  /* 0x020000000c0ca810 */ /* 0x000fe40007f3e0ff */
[----:B------:R-:W-:Y:S02]  /*d300*/  ISETP.NE.AND P3, PT, R13, RZ, PT ;  /* 0x000000ff0d00720c */ /* 0x000fe40003f65270 */
[----:B------:R-:W-:Y:S02]  /*d310*/  @!P2 IADD3.X R13, PT, PT, RZ, R69, RZ, P1, !PT ;  /* 0x00000045ff0da210 */ /* 0x000fe40000ffe4ff */
[----:B------:R-:W-:-:S05]  /*d320*/  @!P0 IADD3 R14, P1, PT, R14, 0x2000000, RZ ;  /* 0x020000000e0e8810 */ /* 0x000fca0007f3e0ff */
[----:B------:R-:W-:Y:S01]  /*d330*/  @!P0 IMAD.X R15, RZ, RZ, R68, P1 ;  /* 0x000000ffff0f8224 */ /* 0x000fe200008e0644 */
[----:B------:R-:W-:-:S04]  /*d340*/  @!P6 IADD3 R66, P1, PT, R66, 0x2000000, RZ ;  /* 0x020000004242e810 */ /* 0x000fc80007f3e0ff */
[----:B------:R-:W-:Y:S02]  /*d350*/  @!P6 IADD3.X R67, PT, PT, RZ, R67, RZ, P1, !PT ;  /* 0x00000043ff43e210 */ /* 0x000fe40000ffe4ff */
[----:B------:R-:W-:Y:S02]  /*d360*/  ISETP.NE.AND P6, PT, R86, RZ, PT ;  /* 0x000000ff5600720c */ /* 0x000fe40003fc5270 */
[----:B------:R-:W-:-:S11]  /*d370*/  ISETP.NE.AND P0, PT, R43, RZ, PT ;  /* 0x000000ff2b00720c */ /* 0x000fd60003f05270 */
[----:B------:R-:W-:-:S05]  /*d380*/  @!P6 IADD3 R42, P1, PT, R42, 0x2000000, RZ ;  /* 0x020000002a2ae810 */ /* 0x000fca0007f3e0ff */
[----:B------:R-:W-:Y:S01]  /*d390*/  @!P6 IMAD.X R43, RZ, RZ, R82, P1 ;  /* 0x000000ffff2be224 */ /* 0x000fe200008e0652 */
[----:B------:R-:W-:Y:S02]  /*d3a0*/  P2R R82, PR, RZ, 0x40 ;  /* 0x00000040ff527803 */ /* 0x000fe40000000000 */
[----:B------:R-:W-:-:S13]  /*d3b0*/  LOP3.LUT P6, RZ, R11, 0x80000, RZ, 0xc0, !PT ;  /* 0x000800000bff7812 */ /* 0x000fda00078cc0ff */
[----:B------:R0:W2:Y:S01]  /*d3c0*/  @!P6 LDG.E.64 R72, desc[UR12][R20.64+0x416800] ;  /* 0x4168000c1448e981 */ /* 0x0000a2000c1e1b00 */
[----:B------:R-:W-:-:S04]  /*d3d0*/  @!P0 IADD3 R64, P1, PT, R64, 0x2000000, RZ ;  /* 0x0200000040408810 */ /* 0x000fc80007f3e0ff */
[----:B------:R-:W-:Y:S02]  /*d3e0*/  @!P0 IADD3.X R65, PT, PT, RZ, R65, RZ, P1, !PT ;  /* 0x00000041ff418210 */ /* 0x000fe40000ffe4ff */
[----:B------:R-:W-:Y:S02]  /*d3f0*/  ISETP.NE.AND P1, PT, R83, RZ, PT ;  /* 0x000000ff5300720c */ /* 0x000fe40003f25270 */
[----:B------:R-:W-:Y:S02]  /*d400*/  ISETP.NE.AND P2, PT, R84, RZ, PT ;  /* 0x000000ff5400720c */ /* 0x000fe40003f45270 */
[----:B------:R-:W-:Y:S02]  /*d410*/  P2R R83, PR, RZ, 0x1 ;  /* 0x00000001ff537803 */ /* 0x000fe40000000000 */
[----:B------:R-:W-:-:S07]  /*d420*/  ISETP.NE.AND P4, PT, R90, RZ, PT ;  /* 0x000000ff5a00720c */ /* 0x000fce0003f85270 */
[----:B------:R-:W-:-:S05]  /*d430*/  @!P1 IADD3 R26, P0, PT, R26, 0x2000000, RZ ;  /* 0x020000001a1a9810 */ /* 0x000fca0007f1e0ff */
        /* <DEDUP_REMOVED lines=8> */
[----:B------:R-:W-:Y:S02]  /*d4c0*/  @!P5 IADD3 R38, P0, PT, R39, 0x2000000, RZ ;  /* 0x020000002726d810 */ /* 0x000fe40007f1e0ff */
[----:B------:R-:W-:-:S03]  /*d4d0*/  P2R R87, PR, RZ, 0x20 ;  /* 0x00000020ff577803 */ /* 0x000fc60000000000 */
[----:B------:R-:W-:Y:S01]  /*d4e0*/  @!P5 IMAD.X R39, RZ, RZ, R9, P0 ;  /* 0x000000ffff27d224 */ /* 0x000fe200000e0609 */
[----:B------:R-:W-:-:S13]  /*d4f0*/  LOP3.LUT P5, RZ, R11, 0x40000, RZ, 0xc0, !PT ;  /* 0x000400000bff7812 */ /* 0x000fda00078ac0ff */
[----:B------:R1:W3:Y:S01]  /*d500*/  @!P5 LDG.E.64 R76, desc[UR12][R48.64+0x41b000] ;  /* 0x41b0000c304cd981 */ /* 0x0002e2000c1e1b00 */
[----:B------:R-:W-:Y:S02]  /*d510*/  P2R R89, PR, RZ, 0x8 ;  /* 0x00000008ff597803 */ /* 0x000fe40000000000 */
[----:B------:R-:W-:Y:S02]  /*d520*/  P2R R88, PR, RZ, 0x10 ;  /* 0x00000010ff587803 */ /* 0x000fe40000000000 */
[----:B------:R-:W-:Y:S02]  /*d530*/  P2R R84, PR, RZ, 0x2 ;  /* 0x00000002ff547803 */ /* 0x000fe40000000000 */
[----:B------:R-:W-:Y:S02]  /*d540*/  P2R R90, PR, RZ, 0x4 ;  /* 0x00000004ff5a7803 */ /* 0x000fe40000000000 */
[C---:B------:R-:W-:Y:S02]  /*d550*/  LOP3.LUT P3, RZ, R11.reuse, 0x10000, RZ, 0xc0, !PT ;  /* 0x000100000bff7812 */ /* 0x040fe4000786c0ff */
[----:B------:R-:W-:-:S02]  /*d560*/  LOP3.LUT P4, RZ, R11, 0x20000, RZ, 0xc0, !PT ;  /* 0x000200000bff7812 */ /* 0x000fc4000788c0ff */
[C---:B------:R-:W-:Y:S02]  /*d570*/  LOP3.LUT P2, RZ, R11.reuse, 0x8000, RZ, 0xc0, !PT ;  /* 0x000080000bff7812 */ /* 0x040fe4000784c0ff */
[C---:B------:R-:W-:Y:S02]  /*d580*/  LOP3.LUT P1, RZ, R11.reuse, 0x4000, RZ, 0xc0, !PT ;  /* 0x000040000bff7812 */ /* 0x040fe4000782c0ff */
[----:B------:R-:W-:-:S05]  /*d590*/  LOP3.LUT P0, RZ, R11, 0x2000, RZ, 0xc0, !PT ;  /* 0x000020000bff7812 */ /* 0x000fca000780c0ff */
[----:B------:R-:W4:Y:S04]  /*d5a0*/  @!P3 LDG.E.64 R80, desc[UR12][R52.64+0x424000] ;  /* 0x4240000c3450b981 */ /* 0x000f28000c1e1b00 */
[----:B------:R5:W4:Y:S04]  /*d5b0*/  @!P4 LDG.E.64 R78, desc[UR12][R50.64+0x41f800] ;  /* 0x41f8000c324ec981 */ /* 0x000b28000c1e1b00 */
[----:B------:R2:W4:Y:S04]  /*d5c0*/  @!P2 LDG.E.64 R20, desc[UR12][R54.64+0x428800] ;  /* 0x4288000c3614a981 */ /* 0x000528000c1e1b00 */
[----:B------:R-:W4:Y:S04]  /*d5d0*/  @!P1 LDG.E.64 R48, desc[UR12][R56.64+0x42d000] ;  /* 0x42d0000c38309981 */ /* 0x000f28000c1e1b00 */
[----:B------:R3:W4:Y:S01]  /*d5e0*/  @!P0 LDG.E.64 R50, desc[UR12][R46.64+0x431800] ;  /* 0x4318000c2e328981 */ /* 0x000722000c1e1b00 */
[----:B------:R-:W-:-:S02]  /*d5f0*/  @P6 CS2R R72, SRZ ;  /* 0x0000000000486805 */ /* 0x000fc4000001ff00 */
[----:B------:R-:W-:-:S13]  /*d600*/  LOP3.LUT P6, RZ, R11, 0x1000, RZ, 0xc0, !PT ;  /* 0x000010000bff7812 */ /* 0x000fda00078cc0ff */
[----:B------:R-:W4:Y:S01]  /*d610*/  @!P6 LDG.E.64 R52, desc[UR12][R58.64+0x436000] ;  /* 0x4360000c3a34e981 */ /* 0x000f22000c1e1b00 */
[----:B------:R-:W-:Y:S02]  /*d620*/  @P5 CS2R R76, SRZ ;  /* 0x00000000004c5805 */ /* 0x000fe4000001ff00 */
        /* <DEDUP_REMOVED lines=9> */
[----:B------:R-:W-:Y:S02]  /*d6c0*/  @P4 CS2R R78, SRZ ;  /* 0x00000000004e4805 */ /* 0x000fe4000001ff00 */
[----:B------:R-:W-:Y:S02]  /*d6d0*/  @P3 CS2R R80, SRZ ;  /* 0x0000000000503805 */ /* 0x000fe4000001ff00 */
[----:B------:R-:W-:Y:S02]  /*d6e0*/  LOP3.LUT P4, RZ, R11, 0x40, RZ, 0xc0, !PT ;  /* 0x000000400bff7812 */ /* 0x000fe4000788c0ff */
[----:B0-----:R-:W-:-:S02]  /*d6f0*/  @P2 CS2R R20, SRZ ;  /* 0x0000000000142805 */ /* 0x001fc4000001ff00 */
[C---:B------:R-:W-:Y:S02]  /*d700*/  LOP3.LUT P3, RZ, R11.reuse, 0x20, RZ, 0xc0, !PT ;  /* 0x000000200bff7812 */ /* 0x040fe4000786c0ff */
[C---:B------:R-:W-:Y:S02]  /*d710*/  LOP3.LUT P2, RZ, R11.reuse, 0x10, RZ, 0xc0, !PT ;  /* 0x000000100bff7812 */ /* 0x040fe4000784c0ff */
[----:B-1----:R-:W-:Y:S02]  /*d720*/  @P1 CS2R R48, SRZ ;  /* 0x0000000000301805 */ /* 0x002fe4000001ff00 */
[C---:B------:R-:W-:Y:S02]  /*d730*/  LOP3.LUT P1, RZ, R11.reuse, 0x8, RZ, 0xc0, !PT ;  /* 0x000000080bff7812 */ /* 0x040fe4000782c0ff */
[----:B-----5:R-:W-:Y:S02]  /*d740*/  @P0 CS2R R50, SRZ ;  /* 0x0000000000320805 */ /* 0x020fe4000001ff00 */
[----:B------:R-:W-:-:S02]  /*d750*/  LOP3.LUT P0, RZ, R11, 0x4, RZ, 0xc0, !PT ;  /* 0x000000040bff7812 */ /* 0x000fc4000780c0ff */
[----:B------:R-:W-:Y:S02]  /*d760*/  @P6 CS2R R52, SRZ ;  /* 0x0000000000346805 */ /* 0x000fe4000001ff00 */
[----:B------:R-:W-:Y:S02]  /*d770*/  LOP3.LUT P6, RZ, R11, 0x2, RZ, 0xc0, !PT ;  /* 0x000000020bff7812 */ /* 0x000fe400078cc0ff */
[----:B------:R-:W5:Y:S01]  /*d780*/  @!P5 LDG.E.64 R10, desc[UR12][R60.64+0x43a800] ;  /* 0x43a8000c3c0ad981 */ /* 0x000f62000c1e1b00 */
[----:B------:R-:W-:Y:S02]  /*d790*/  @P5 CS2R R10, SRZ ;  /* 0x00000000000a5805 */ /* 0x000fe4000001ff00 */
[----:B------:R-:W-:-:S13]  /*d7a0*/  ISETP.NE.AND P5, PT, R9, RZ, PT ;  /* 0x000000ff0900720c */ /* 0x000fda0003fa5270 */
[----:B------:R-:W5:Y:S04]  /*d7b0*/  @!P5 LDG.E.64 R54, desc[UR12][R44.64+0x43f000] ;  /* 0x43f0000c2c36d981 */ /* 0x000f68000c1e1b00 */
[----:B------:R-:W5:Y:S04]  /*d7c0*/  @!P4 LDG.E.64 R44, desc[UR12][R22.64+0x451000] ;  /* 0x4510000c162cc981 */ /* 0x000f68000c1e1b00 */
[----:B------:R-:W5:Y:S01]  /*d7d0*/  @!P0 LDG.E.64 R22, desc[UR12][R14.64+0x463000] ;  /* 0x4630000c0e168981 */ /* 0x000f62000c1e1b00 */
[----:B--2---:R-:W-:Y:S02]  /*d7e0*/  @P5 CS2R R54, SRZ ;  /* 0x0000000000365805 */ /* 0x004fe4000001ff00 */
[----:B------:R-:W-:-:S13]  /*d7f0*/  ISETP.NE.AND P5, PT, R75, RZ, PT ;  /* 0x000000ff4b00720c */ /* 0x000fda0003fa5270 */
[----:B------:R-:W2:Y:S04]  /*d800*/  @!P5 LDG.E.64 R46, desc[UR12][R40.64+0x443800] ;  /* 0x4438000c282ed981 */ /* 0x000ea8000c1e1b00 */
[----:B------:R0:W2:Y:S04]  /*d810*/  @!P3 LDG.E.64 R40, desc[UR12][R16.64+0x455800] ;  /* 0x4558000c1028b981 */ /* 0x0000a8000c1e1b00 */
[----:B------:R-:W2:Y:S01]  /*d820*/  @!P6 LDG.E.64 R16, desc[UR12][R66.64+0x467800] ;  /* 0x4678000c4210e981 */ /* 0x000ea2000c1e1b00 */
[----:B---3--:R-:W-:Y:S02]  /*d830*/  @P5 CS2R R46, SRZ ;  /* 0x00000000002e5805 */ /* 0x008fe4000001ff00 */
[----:B------:R-:W-:-:S13]  /*d840*/  ISETP.NE.AND P5, PT, R85, RZ, PT ;  /* 0x000000ff5500720c */ /* 0x000fda0003fa5270 */
[----:B------:R1:W3:Y:S01]  /*d850*/  @!P5 LDG.E.64 R56, desc[UR12][R28.64+0x448000] ;  /* 0x4480000c1c38d981 */ /* 0x0002e2000c1e1b00 */
[----:B0-----:R-:W-:Y:S02]  /*d860*/  @P6 CS2R R16, SRZ ;  /* 0x0000000000106805 */ /* 0x001fe4000001ff00 */
[----:B------:R-:W-:Y:S01]  /*d870*/  ISETP.NE.AND P6, PT, R82, RZ, PT ;  /* 0x000000ff5200720c */ /* 0x000fe20003fc5270 */
[----:B------:R-:W3:-:S12]  /*d880*/  @!P2 LDG.E.64 R28, desc[UR12][R62.64+0x45a000] ;  /* 0x45a0000c3e1ca981 */ /* 0x000ed8000c1e1b00 */
[----:B------:R-:W3:Y:S01]  /*d890*/  @!P6 LDG.E.64 R60, desc[UR12][R42.64+0x46c000] ;  /* 0x46c0000c2a3ce981 */ /* 0x000ee2000c1e1b00 */
[----:B------:R-:W-:Y:S02]  /*d8a0*/  @P5 CS2R R56, SRZ ;  /* 0x0000000000385805 */ /* 0x000fe4000001ff00 */
[----:B------:R-:W-:-:S13]  /*d8b0*/  ISETP.NE.AND P5, PT, R86, RZ, PT ;  /* 0x000000ff5600720c */ /* 0x000fda0003fa5270 */
[----:B------:R0:W3:Y:S04]  /*d8c0*/  @!P5 LDG.E.64 R58, desc[UR12][R24.64+0x44c800] ;  /* 0x44c8000c183ad981 */ /* 0x0000e8000c1e1b00 */
[----:B------:R-:W3:Y:S01]  /*d8d0*/  @!P1 LDG.E.64 R24, desc[UR12][R12.64+0x45e800] ;  /* 0x45e8000c0c189981 */ /* 0x000ee2000c1e1b00 */
[----:B------:R-:W-:Y:S02]  /*d8e0*/  @P4 CS2R R44, SRZ ;  /* 0x00000000002c4805 */ /* 0x000fe4000001ff00 */
[----:B------:R-:W-:Y:S02]  /*d8f0*/  @P3 CS2R R40, SRZ ;  /* 0x0000000000283805 */ /* 0x000fe4000001ff00 */
[----:B-1----:R-:W-:Y:S02]  /*d900*/  @P2 CS2R R28, SRZ ;  /* 0x00000000001c2805 */ /* 0x002fe4000001ff00 */
[----:B------:R-:W-:-:S02]  /*d910*/  @P0 CS2R R22, SRZ ;  /* 0x0000000000160805 */ /* 0x000fc4000001ff00 */
[----:B------:R-:W-:Y:S02]  /*d920*/  @P6 CS2R R60, SRZ ;  /* 0x00000000003c6805 */ /* 0x000fe4000001ff00 */
[----:B------:R-:W-:Y:S02]  /*d930*/  ISETP.NE.AND P4, PT, R88, RZ, PT ;  /* 0x000000ff5800720c */ /* 0x000fe40003f85270 */
[----:B------:R-:W-:Y:S02]  /*d940*/  ISETP.NE.AND P3, PT, R89, RZ, PT ;  /* 0x000000ff5900720c */ /* 0x000fe40003f65270 */
[----:B------:R-:W-:Y:S02]  /*d950*/  ISETP.NE.AND P2, PT, R90, RZ, PT ;  /* 0x000000ff5a00720c */ /* 0x000fe40003f45270 */
[----:B------:R-:W-:Y:S02]  /*d960*/  ISETP.NE.AND P0, PT, R83, RZ, PT ;  /* 0x000000ff5300720c */ /* 0x000fe40003f05270 */
[----:B------:R-:W-:-:S05]  /*d970*/  ISETP.NE.AND P6, PT, R74, RZ, PT ;  /* 0x000000ff4a00720c */ /* 0x000fca0003fc5270 */
[----:B------:R-:W3:Y:S04]  /*d980*/  @!P4 LDG.E.64 R70, desc[UR12][R70.64+0x482800] ;  /* 0x4828000c4646c981 */ /* 0x000ee8000c1e1b00 */
[----:B------:R-:W3:Y:S04]  /*d990*/  @!P2 LDG.E.64 R68, desc[UR12][R68.64+0x479800] ;  /* 0x4798000c4444a981 */ /* 0x000ee8000c1e1b00 */
[----:B------:R-:W3:Y:S04]  /*d9a0*/  @!P0 LDG.E.64 R64, desc[UR12][R64.64+0x470800] ;  /* 0x4708000c40408981 */ /* 0x000ee8000c1e1b00 */
[----:B------:R-:W3:Y:S04]  /*d9b0*/  @!P3 LDG.E.64 R30, desc[UR12][R30.64+0x47e000] ;  /* 0x47e0000c1e1eb981 */ /* 0x000ee8000c1e1b00 */
[----:B------:R-:W3:Y:S01]  /*d9c0*/  @!P6 LDG.E.64 R18, desc[UR12][R18.64+0x48b800] ;  /* 0x48b8000c1212e981 */ /* 0x000ee2000c1e1b00 */
[----:B------:R-:W-:-:S02]  /*d9d0*/  @P5 CS2R R58, SRZ ;  /* 0x00000000003a5805 */ /* 0x000fc4000001ff00 */
[----:B------:R-:W-:Y:S02]  /*d9e0*/  ISETP.NE.AND P5, PT, R87, RZ, PT ;  /* 0x000000ff5700720c */ /* 0x000fe40003fa5270 */
[----:B0-----:R-:W-:Y:S02]  /*d9f0*/  @P1 CS2R R24, SRZ ;  /* 0x0000000000181805 */ /* 0x001fe4000001ff00 */
[----:B------:R-:W-:-:S09]  /*da00*/  ISETP.NE.AND P1, PT, R84, RZ, PT ;  /* 0x000000ff5400720c */ /* 0x000fd20003f25270 */
[----:B------:R-:W3:Y:S04]  /*da10*/  @!P5 LDG.E.64 R38, desc[UR12][R38.64+0x487000] ;  /* 0x4870000c2626d981 */ /* 0x000ee8000c1e1b00 */
[----:B------:R-:W3:Y:S01]  /*da20*/  @!P1 LDG.E.64 R26, desc[UR12][R26.64+0x475000] ;  /* 0x4750000c1a1a9981 */ /* 0x000ee2000c1e1b00 */
[----:B------:R-:W-:Y:S02]  /*da30*/  @P4 CS2R R70, SRZ ;  /* 0x0000000000464805 */ /* 0x000fe4000001ff00 */
[----:B------:R-:W-:Y:S02]  /*da40*/  @P2 CS2R R68, SRZ ;  /* 0x0000000000442805 */ /* 0x000fe4000001ff00 */
[----:B------:R-:W-:Y:S02]  /*da50*/  @P0 CS2R R64, SRZ ;  /* 0x0000000000400805 */ /* 0x000fe4000001ff00 */
[----:B------:R-:W-:-:S02]  /*da60*/  @P3 CS2R R30, SRZ ;  /* 0x00000000001e3805 */ /* 0x000fc4000001ff00 */
[----:B------:R-:W-:Y:S01]  /*da70*/  @P6 CS2R R18, SRZ ;  /* 0x0000000000126805 */ /* 0x000fe2000001ff00 */
[----:B------:R-:W-:Y:S04]  /*da80*/  STS.64 [R5+0x500], R72 ;  /* 0x0005004805007388 */ /* 0x000fe80000000a00 */
[----:B------:R-:W-:Y:S04]  /*da90*/  STS.64 [R5+0x600], R76 ;  /* 0x0006004c05007388 */ /* 0x000fe80000000a00 */
[----:B----4-:R-:W-:Y:S04]  /*daa0*/  STS.64 [R5+0x700], R78 ;  /* 0x0007004e05007388 */ /* 0x010fe80000000a00 */
[----:B------:R-:W-:Y:S04]  /*dab0*/  STS.64 [R5+0x800], R80 ;  /* 0x0008005005007388 */ /* 0x000fe80000000a00 */
[----:B------:R-:W-:Y:S04]  /*dac0*/  STS.64 [R5+0x900], R20 ;  /* 0x0009001405007388 */ /* 0x000fe80000000a00 */
[----:B------:R-:W-:Y:S04]  /*dad0*/  STS.64 [R5+0xa00], R48 ;  /* 0x000a003005007388 */ /* 0x000fe80000000a00 */
[----:B------:R-:W-:Y:S04]  /*dae0*/  STS.64 [R5+0xb00], R50 ;  /* 0x000b003205007388 */ /* 0x000fe80000000a00 */
[----:B------:R-:W-:Y:S04]  /*daf0*/  STS.64 [R5+0xc00], R52 ;  /* 0x000c003405007388 */ /* 0x000fe80000000a00 */
[----:B-----5:R-:W-:Y:S04]  /*db00*/  STS.64 [R5+0xd00], R10 ;  /* 0x000d000a05007388 */ /* 0x020fe80000000a00 */
[----:B------:R-:W-:Y:S04]  /*db10*/  STS.64 [R5+0xe00], R54 ;  /* 0x000e003605007388 */ /* 0x000fe80000000a00 */
[----:B--2---:R-:W-:Y:S04]  /*db20*/  STS.64 [R5+0xf00], R46 ;  /* 0x000f002e05007388 */ /* 0x004fe80000000a00 */
[----:B---3--:R-:W-:Y:S04]  /*db30*/  STS.64 [R5+0x1000], R56 ;  /* 0x0010003805007388 */ /* 0x008fe80000000a00 */
        /* <DEDUP_REMOVED lines=13> */
[----:B------:R-:W-:-:S02]  /*dc10*/  VOTE.ANY R9, PT, PT ;  /* 0x0000000000097806 */ /* 0x000fc400038e0100 */
[----:B------:R-:W-:-:S05]  /*dc20*/  @P5 CS2R R38, SRZ ;  /* 0x0000000000265805 */ /* 0x000fca000001ff00 */
[----:B------:R-:W-:Y:S01]  /*dc30*/  STS.64 [R5+0x1e00], R38 ;  /* 0x001e002605007388 */ /* 0x000fe20000000a00 */
[----:B------:R-:W-:-:S05]  /*dc40*/  @P1 CS2R R26, SRZ ;  /* 0x00000000001a1805 */ /* 0x000fca000001ff00 */
[----:B------:R-:W-:Y:S04]  /*dc50*/  STS.64 [R5+0x1a00], R26 ;  /* 0x001a001a05007388 */ /* 0x000fe80000000a00 */
[----:B------:R-:W0:Y:S04]  /*dc60*/  LDS R10, [R116] ;  /* 0x00000000740a7984 */ /* 0x000e280000000800 */
[----:B0-----:R-:W0:Y:S02]  /*dc70*/  SHFL.DOWN PT, R11, R10, 0x10, 0x1f ;  /* 0x0a001f000a0b7f89 */ /* 0x001e2400000e0000 */
[----:B0-----:R-:W-:-:S05]  /*dc80*/  FMNMX R12, R10, R11, !PT ;  /* 0x0000000b0a0c7209 */ /* 0x001fca0007800000 */
[----:B------:R-:W0:Y:S02]  /*dc90*/  SHFL.DOWN PT, R11, R12, 0x8, 0x1f ;  /* 0x09001f000c0b7f89 */ /* 0x000e2400000e0000 */
[----:B0-----:R-:W-:-:S05]  /*dca0*/  FMNMX R14, R12, R11, !PT ;  /* 0x0000000b0c0e7209 */ /* 0x001fca0007800000 */
[----:B------:R-:W0:Y:S02]  /*dcb0*/  SHFL.DOWN PT, R11, R14, 0x4, 0x1f ;  /* 0x08801f000e0b7f89 */ /* 0x000e2400000e0000 */
[----:B0-----:R-:W-:-:S05]  /*dcc0*/  FMNMX R16, R14, R11, !PT ;  /* 0x0000000b0e107209 */ /* 0x001fca0007800000 */
[----:B------:R-:W0:Y:S02]  /*dcd0*/  SHFL.DOWN PT, R11, R16, 0x2, 0x1f ;  /* 0x08401f00100b7f89 */ /* 0x000e2400000e0000 */
[----:B0-----:R-:W-:-:S05]  /*dce0*/  FMNMX R20, R16, R11, !PT ;  /* 0x0000000b10147209 */ /* 0x001fca0007800000 */
[----:B------:R-:W0:Y:S02]  /*dcf0*/  SHFL.DOWN PT, R11, R20, 0x1, 0x1f ;  /* 0x08201f00140b7f89 */ /* 0x000e2400000e0000 */
[----:B0-----:R-:W-:-:S05]  /*dd00*/  FMNMX R18, R20, R11, !PT ;  /* 0x0000000b14127209 */ /* 0x001fca0007800000 */
[----:B------:R-:W0:Y:S02]  /*dd10*/  SHFL.IDX PT, R11, R18, RZ, 0x1f ;  /* 0x00001fff120b7589 */ /* 0x000e2400000e0000 */
[----:B0-----:R-:W-:-:S05]  /*dd20*/  FMNMX R11, R11, R8, !PT ;  /* 0x000000080b0b7209 */ /* 0x001fca0007800000 */
[----:B------:R-:W-:-:S04]  /*dd30*/  FADD R10, R10, -R11 ;  /* 0x8000000b0a0a7221 */ /* 0x000fc80000000000 */
[----:B------:R-:W-:-:S05]  /*dd40*/  FMUL R10, R10, 1.4426950216293334961 ;  /* 0x3fb8aa3b0a0a7820 */ /* 0x000fca0000400000 */
[----:B------:R-:W-:Y:S01]  /*dd50*/  FSETP.GEU.AND P0, PT, R10, -126, PT ;  /* 0xc2fc00000a00780b */ /* 0x000fe20003f0e000 */
[----:B------:R-:W-:-:S12]  /*dd60*/  UIADD3 UR9, UPT, UPT, UR9, 0x2400, URZ ;  /* 0x0000240009097890 */ /* 0x000fd8000fffe0ff */
[----:B------:R-:W-:-:S04]  /*dd70*/  @!P0 FMUL R10, R10, 0.5 ;  /* 0x3f0000000a0a8820 */ /* 0x000fc80000400000 */
[----:B------:R-:W0:Y:S01]  /*dd80*/  MUFU.EX2 R22, R10 ;  /* 0x0000000a00167308 */ /* 0x000e220000000800 */
[----:B------:R-:W-:-:S06]  /*dd90*/  ULEA UR9, UR10, UR9, 0x18 ;  /* 0x000000090a097291 */ /* 0x000fcc000f8ec0ff */
[----:B------:R-:W-:Y:S01]  /*dda0*/  LEA R17, R0, UR9, 0x2 ;  /* 0x0000000900117c11 */ /* 0x000fe2000f8e10ff */
[----:B0-----:R-:W-:-:S05]  /*ddb0*/  @!P0 FMUL R22, R22, R22 ;  /* 0x0000001616168220 */ /* 0x001fca0000400000 */
[----:B------:R-:W-:Y:S01]  /*ddc0*/  STS [R17], R22 ;  /* 0x0000001611007388 */ /* 0x000fe20000000800 */
[----:B------:R-:W-:Y:S06]  /*ddd0*/  BAR.SYNC.DEFER_BLOCKING 0x0 ;  /* 0x0000000000007b1d */ /* 0x000fec0000010000 */
[----:B------:R-:W0:Y:S04]  /*dde0*/  SHFL.DOWN PT, R19, R22, 0x10, 0x1f ;  /* 0x0a001f0016137f89 */ /* 0x000e2800000e0000 */
[----:B------:R-:W1:Y:S04]  /*ddf0*/  LDS.U16 R20, [R7] ;  /* 0x0000000007147984 */ /* 0x000e680000000400 */
[----:B------:R-:W-:Y:S04]  /*de00*/  LDS.U16 R24, [R7+0x100] ;  /* 0x0001000007187984 */ /* 0x000fe80000000400 */
[----:B------:R-:W-:Y:S04]  /*de10*/  LDS.128 R12, [UR14+0x2400] ;  /* 0x0024000eff0c7984 */ /* 0x000fe80008000c00 */
[----:B------:R-:W-:Y:S01]  /*de20*/  LDS.U16 R26, [R7+0x200] ;  /* 0x00020000071a7984 */ /* 0x000fe20000000400 */
[----:B0-----:R-:W-:-:S03]  /*de30*/  FADD R10, R22, R19 ;  /* 0x00000013160a7221 */ /* 0x001fc60000000000 */
[----:B------:R-:W-:Y:S04]  /*de40*/  LDS.U16 R30, [R7+0x300] ;  /* 0x00030000071e7984 */ /* 0x000fe80000000400 */
[----:B------:R-:W0:Y:S04]  /*de50*/  SHFL.DOWN PT, R21, R10, 0x8, 0x1f ;  /* 0x09001f000a157f89 */ /* 0x000e2800000e0000 */
[----:B------:R-:W2:Y:S04]  /*de60*/  LDS.U16 R38, [R7+0x400] ;  /* 0x0004000007267984 */ /* 0x000ea80000000400 */
[----:B------:R-:W3:Y:S04]  /*de70*/  LDS.U16 R39, [R7+0x500] ;  /* 0x0005000007277984 */ /* 0x000ee80000000400 */
[----:B------:R-:W4:Y:S04]  /*de80*/  LDS.128 R16, [UR14+0x2410] ;  /* 0x0024100eff107984 */ /* 0x000f280008000c00 */
[----:B------:R-:W5:Y:S04]  /*de90*/  LDS.U16 R40, [R7+0x600] ;  /* 0x0006000007287984 */ /* 0x000f680000000400 */
[----:B------:R-:W-:Y:S01]  /*dea0*/  LDS.U16 R41, [R7+0x700] ;  /* 0x0007000007297984 */ /* 0x000fe20000000400 */
[----:B-1----:R-:W-:-:S03]  /*deb0*/  HADD2.F32 R25, -RZ, R20.H0_H0 ;  /* 0x20000014ff197230 */ /* 0x002fc60000004100 */
[----:B------:R-:W-:Y:S01]  /*dec0*/  LDS.U16 R42, [R7+0x800] ;  /* 0x00080000072a7984 */ /* 0x000fe20000000400 */
[----:B0-----:R-:W-:Y:S01]  /*ded0*/  FADD R28, R10, R21 ;  /* 0x000000150a1c7221 */ /* 0x001fe20000000000 */
[----:B------:R-:W-:Y:S02]  /*dee0*/  HADD2.F32 R27, -RZ, R24.H0_H0 ;  /* 0x20000018ff1b7230 */ /* 0x000fe40000004100 */
[----:B------:R-:W-:Y:S01]  /*def0*/  LDS.U16 R43, [R7+0x900] ;  /* 0x00090000072b7984 */ /* 0x000fe20000000400 */
[----:B------:R-:W-:-:S03]  /*df00*/  FFMA R10, R12, R25, RZ ;  /* 0x000000190c0a7223 */ /* 0x000fc600000000ff */
[----:B------:R-:W-:Y:S01]  /*df10*/  LDS.128 R20, [UR14+0x2420] ;  /* 0x0024200eff147984 */ /* 0x000fe20008000c00 */
[----:B------:R-:W-:-:S03]  /*df20*/  HADD2.F32 R26, -RZ, R26.H0_H0 ;  /* 0x2000001aff1a7230 */ /* 0x000fc60000004100 */
[----:B------:R-:W-:Y:S01]  /*df30*/  LDS.U16 R44, [R7+0xa00] ;  /* 0x000a0000072c7984 */ /* 0x000fe20000000400 */
[----:B------:R-:W-:-:S03]  /*df40*/  FFMA R27, R27, R13, R10 ;  /* 0x0000000d1b1b7223 */ /* 0x000fc6000000000a */
[----:B------:R-:W0:Y:S01]  /*df50*/  SHFL.DOWN PT, R29, R28, 0x4, 0x1f ;  /* 0x08801f001c1d7f89 */ /* 0x000e2200000e0000 */
[----:B------:R-:W-:-:S03]  /*df60*/  HADD2.F32 R25, -RZ, R30.H0_H0 ;  /* 0x2000001eff197230 */ /* 0x000fc60000004100 */
[----:B------:R-:W1:Y:S01]  /*df70*/  LDS.U16 R45, [R7+0xb00] ;  /* 0x000b0000072d7984 */ /* 0x000e620000000400 */
[----:B------:R-:W-:-:S03]  /*df80*/  FFMA R26, R26, R14, R27 ;  /* 0x0000000e1a1a7223 */ /* 0x000fc6000000001b */
[----:B------:R-:W1:Y:S01]  /*df90*/  LDS.U16 R46, [R7+0xc00] ;  /* 0x000c0000072e7984 */ /* 0x000e620000000400 */
[----:B------:R-:W-:Y:S01]  /*dfa0*/  FFMA R31, R25, R15, R26 ;  /* 0x0000000f191f7223 */ /* 0x000fe2000000001a */
[----:B--2---:R-:W-:Y:S02]  /*dfb0*/  HADD2.F32 R38, -RZ, R38.H0_H0 ;  /* 0x20000026ff267230 */ /* 0x004fe40000004100 */
[----:B------:R-:W2:Y:S04]  /*dfc0*/  LDS.U16 R47, [R7+0xd00] ;  /* 0x000d0000072f7984 */ /* 0x000ea80000000400 */
[----:B------:R-:W2:Y:S01]  /*dfd0*/  LDS.128 R24, [UR14+0x2430] ;  /* 0x0024300eff187984 */ /* 0x000ea20008000c00 */
[----:B---3--:R-:W-:Y:S02]  /*dfe0*/  HADD2.F32 R39, -RZ, R39.H0_H0 ;  /* 0x20000027ff277230 */ /* 0x008fe40000004100 */
[----:B----4-:R-:W-:Y:S01]  /*dff0*/  FFMA R38, R16, R38, R31 ;  /* 0x0000002610267223 */ /* 0x010fe2000000001f */
[----:B------:R-:W3:Y:S04]  /*e000*/  LDS.U16 R48, [R7+0xe00] ;  /* 0x000e000007307984 */ /* 0x000ee80000000400 */
[----:B------:R-:W4:Y:S01]  /*e010*/  LDS.U16 R49, [R7+0xf00] ;  /* 0x000f000007317984 */ /* 0x000f220000000400 */
[----:B------:R-:W-:Y:S01]  /*e020*/  FFMA R39, R39, R17, R38 ;  /* 0x0000001127277223 */ /* 0x000fe20000000026 */
[----:B-----5:R-:W-:-:S02]  /*e030*/  HADD2.F32 R40, -RZ, R40.H0_H0 ;  /* 0x20000028ff287230 */ /* 0x020fc40000004100 */
[----:B------:R-:W-:Y:S01]  /*e040*/  LDS.U16 R38, [R7+0x1000] ;  /* 0x0010000007267984 */ /* 0x000fe20000000400 */
[----:B0-----:R-:W-:Y:S01]  /*e050*/  FADD R10, R28, R29 ;  /* 0x0000001d1c0a7221 */ /* 0x001fe20000000000 */
[----:B------:R-:W-:Y:S02]  /*e060*/  HADD2.F32 R41, -RZ, R41.H0_H0 ;  /* 0x20000029ff297230 */ /* 0x000fe40000004100 */
[----:B------:R-:W-:Y:S01]  /*e070*/  FFMA R40, R40, R18, R39 ;  /* 0x0000001228287223 */ /* 0x000fe20000000027 */
[----:B------:R-:W-:Y:S01]  /*e080*/  LDS.U16 R50, [R7+0x1100] ;  /* 0x0011000007327984 */ /* 0x000fe20000000400 */
[----:B------:R-:W-:-:S03]  /*e090*/  HADD2.F32 R42, -RZ, R42.H0_H0 ;  /* 0x2000002aff2a7230 */ /* 0x000fc60000004100 */
[----:B------:R-:W-:Y:S01]  /*e0a0*/  LDS.128 R28, [UR14+0x2440] ;  /* 0x0024400eff1c7984 */ /* 0x000fe20008000c00 */
[----:B------:R-:W-:-:S03]  /*e0b0*/  FFMA R41, R41, R19, R40 ;  /* 0x0000001329297223 */ /* 0x000fc60000000028 */
[----:B------:R-:W-:Y:S01]  /*e0c0*/  LDS.U16 R52, [R7+0x1200] ;  /* 0x0012000007347984 */ /* 0x000fe20000000400 */
[----:B------:R-:W-:Y:S02]  /*e0d0*/  HADD2.F32 R43, -RZ, R43.H0_H0 ;  /* 0x2000002bff2b7230 */ /* 0x000fe40000004100 */
[----:B------:R-:W-:Y:S01]  /*e0e0*/  FFMA R42, R20, R42, R41 ;  /* 0x0000002a142a7223 */ /* 0x000fe20000000029 */
[----:B------:R-:W0:Y:S01]  /*e0f0*/  SHFL.DOWN PT, R39, R10, 0x2, 0x1f ;  /* 0x08401f000a277f89 */ /* 0x000e2200000e0000 */
[----:B------:R-:W-:-:S03]  /*e100*/  HADD2.F32 R44, -RZ, R44.H0_H0 ;  /* 0x2000002cff2c7230 */ /* 0x000fc60000004100 */
[----:B------:R-:W5:Y:S01]  /*e110*/  LDS.U16 R53, [R7+0x1300] ;  /* 0x0013000007357984 */ /* 0x000f620000000400 */
[----:B------:R-:W-:Y:S01]  /*e120*/  FFMA R43, R43, R21, R42 ;  /* 0x000000152b2b7223 */ /* 0x000fe2000000002a */
[----:B-1----:R-:W-:Y:S02]  /*e130*/  HADD2.F32 R45, -RZ, R45.H0_H0 ;  /* 0x2000002dff2d7230 */ /* 0x002fe40000004100 */
[----:B------:R-:W1:Y:S01]  /*e140*/  LDS.U16 R54, [R7+0x1400] ;  /* 0x0014000007367984 */ /* 0x000e620000000400 */
[----:B------:R-:W-:Y:S01]  /*e150*/  FFMA R44, R44, R22, R43 ;  /* 0x000000162c2c7223 */ /* 0x000fe2000000002b */
[----:B------:R-:W-:Y:S02]  /*e160*/  HADD2.F32 R46, -RZ, R46.H0_H0 ;  /* 0x2000002eff2e7230 */ /* 0x000fe40000004100 */
[----:B------:R-:W-:Y:S01]  /*e170*/  LDS.U16 R55, [R7+0x1500] ;  /* 0x0015000007377984 */ /* 0x000fe20000000400 */
[----:B------:R-:W-:Y:S01]  /*e180*/  FFMA R45, R45, R23, R44 ;  /* 0x000000172d2d7223 */ /* 0x000fe2000000002c */
[----:B--2---:R-:W-:-:S02]  /*e190*/  HADD2.F32 R47, -RZ, R47.H0_H0 ;  /* 0x2000002fff2f7230 */ /* 0x004fc40000004100 */
[----:B------:R-:W-:Y:S01]  /*e1a0*/  LDS.128 R40, [UR14+0x2450] ;  /* 0x0024500eff287984 */ /* 0x000fe20008000c00 */
[----:B------:R-:W-:Y:S01]  /*e1b0*/  FFMA R46, R24, R46, R45 ;  /* 0x0000002e182e7223 */ /* 0x000fe2000000002d */
[----:B---3--:R-:W-:Y:S02]  /*e1c0*/  HADD2.F32 R48, -RZ, R48.H0_H0 ;  /* 0x20000030ff307230 */ /* 0x008fe40000004100 */
[----:B------:R-:W-:Y:S01]  /*e1d0*/  LDS.U16 R56, [R7+0x1600] ;  /* 0x0016000007387984 */ /* 0x000fe20000000400 */
[----:B------:R-:W-:Y:S01]  /*e1e0*/  FFMA R47, R47, R25, R46 ;  /* 0x000000192f2f7223 */ /* 0x000fe2000000002e */
[----:B----4-:R-:W-:Y:S02]  /*e1f0*/  HADD2.F32 R49, -RZ, R49.H0_H0 ;  /* 0x20000031ff317230 */ /* 0x010fe40000004100 */
[----:B------:R-:W-:Y:S01]  /*e200*/  LDS.U16 R57, [R7+0x1700] ;  /* 0x0017000007397984 */ /* 0x000fe20000000400 */
[----:B0-----:R-:W-:Y:S01]  /*e210*/  FADD R10, R10, R39 ;  /* 0x000000270a0a7221 */ /* 0x001fe20000000000 */
[----:B------:R-:W-:Y:S01]  /*e220*/  FFMA R48, R48, R26, R47 ;  /* 0x0000001a30307223 */ /* 0x000fe2000000002f */
[----:B------:R-:W-:Y:S01]  /*e230*/  HADD2.F32 R38, -RZ, R38.H0_H0 ;  /* 0x20000026ff267230 */ /* 0x000fe20000004100 */
[----:B------:R-:W-:Y:S02]  /*e240*/  LDS.U16 R58, [R7+0x1800] ;  /* 0x00180000073a7984 */ /* 0x000fe40000000400 */
[----:B------:R-:W-:-:S02]  /*e250*/  FFMA R49, R49, R27, R48 ;  /* 0x0000001b31317223 */ /* 0x000fc40000000030 */
[----:B------:R-:W0:Y:S01]  /*e260*/  SHFL.DOWN PT, R39, R10, 0x1, 0x1f ;  /* 0x08201f000a277f89 */ /* 0x000e2200000e0000 */
[----:B------:R-:W-:Y:S02]  /*e270*/  HADD2.F32 R51, -RZ, R50.H0_H0 ;  /* 0x20000032ff337230 */ /* 0x000fe40000004100 */
[----:B------:R-:W-:Y:S01]  /*e280*/  FFMA R38, R28, R38, R49 ;  /* 0x000000261c267223 */ /* 0x000fe20000000031 */
[----:B------:R-:W2:Y:S04]  /*e290*/  LDS.U16 R59, [R7+0x1900] ;  /* 0x00190000073b7984 */ /* 0x000ea80000000400 */
[----:B------:R-:W3:Y:S01]  /*e2a0*/  LDS.128 R44, [UR14+0x2460] ;  /* 0x0024600eff2c7984 */ /* 0x000ee20008000c00 */
[----:B------:R-:W-:Y:S02]  /*e2b0*/  HADD2.F32 R52, -RZ, R52.H0_H0 ;  /* 0x20000034ff347230 */ /* 0x000fe40000004100 */
[----:B------:R-:W-:Y:S01]  /*e2c0*/  FFMA R51, R51, R29, R38 ;  /* 0x0000001d33337223 */ /* 0x000fe20000000026 */
[----:B------:R-:W4:Y:S01]  /*e2d0*/  LDS.U16 R60, [R7+0x1a00] ;  /* 0x001a0000073c7984 */ /* 0x000f220000000400 */
[----:B------:R-:W-:-:S02]  /*e2e0*/  FADD R8, -R11, R8 ;  /* 0x000000080b087221 */ /* 0x000fc40000000100 */
[----:B------:R-:W-:Y:S01]  /*e2f0*/  FFMA R52, R52, R30, R51 ;  /* 0x0000001e34347223 */ /* 0x000fe20000000033 */
[----:B------:R-:W4:Y:S01]  /*e300*/  LDS.U16 R38, [R7+0x1b00] ;  /* 0x001b000007267984 */ /* 0x000f220000000400 */
[----:B-----5:R-:W-:Y:S02]  /*e310*/  HADD2.F32 R53, -RZ, R53.H0_H0 ;  /* 0x20000035ff357230 */ /* 0x020fe40000004100 */
[----:B------:R-:W-:Y:S01]  /*e320*/  FMUL R8, R8, 1.4426950216293334961 ;  /* 0x3fb8aa3b08087820 */ /* 0x000fe20000400000 */
[----:B------:R-:W5:Y:S02]  /*e330*/  LDS.U16 R61, [R7+0x1c00] ;  /* 0x001c0000073d7984 */ /* 0x000f640000000400 */
[----:B------:R-:W-:Y:S02]  /*e340*/  FFMA R53, R53, R31, R52 ;  /* 0x0000001f35357223 */ /* 0x000fe40000000034 */
[----:B------:R-:W-:Y:S01]  /*e350*/  LDS.U16 R52, [R7+0x1d00] ;  /* 0x001d000007347984 */ /* 0x000fe20000000400 */
[----:B------:R-:W-:-:S03]  /*e360*/  FSETP.GEU.AND P0, PT, R8, -126, PT ;  /* 0xc2fc00000800780b */ /* 0x000fc60003f0e000 */
[----:B------:R-:W-:Y:S01]  /*e370*/  LDS.128 R48, [UR14+0x2470] ;  /* 0x0024700eff307984 */ /* 0x000fe20008000c00 */
[----:B-1----:R-:W-:Y:S02]  /*e380*/  HADD2.F32 R54, -RZ, R54.H0_H0 ;  /* 0x20000036ff367230 */ /* 0x002fe40000004100 */
[----:B0-----:R-:W-:Y:S01]  /*e390*/  FADD R10, R10, R39 ;  /* 0x000000270a0a7221 */ /* 0x001fe20000000000 */
[----:B------:R-:W-:Y:S01]  /*e3a0*/  LDS.U16 R62, [R7+0x1e00] ;  /* 0x001e0000073e7984 */ /* 0x000fe20000000400 */
[----:B------:R-:W-:Y:S02]  /*e3b0*/  HADD2.F32 R55, -RZ, R55.H0_H0 ;  /* 0x20000037ff377230 */ /* 0x000fe40000004100 */
[----:B------:R-:W-:Y:S01]  /*e3c0*/  FFMA R54, R40, R54, R53 ;  /* 0x0000003628367223 */ /* 0x000fe20000000035 */
[----:B------:R-:W-:Y:S01]  /*e3d0*/  LDS.U16 R63, [R7+0x1f00] ;  /* 0x001f0000073f7984 */ /* 0x000fe20000000400 */
[----:B------:R-:W-:Y:S02]  /*e3e0*/  HADD2.F32 R56, -RZ, R56.H0_H0 ;  /* 0x20000038ff387230 */ /* 0x000fe40000004100 */
[----:B------:R-:W-:Y:S01]  /*e3f0*/  FFMA R55, R55, R41, R54 ;  /* 0x0000002937377223 */ /* 0x000fe20000000036 */
[----:B------:R-:W0:Y:S01]  /*e400*/  SHFL.IDX PT, R10, R10, RZ, 0x1f ;  /* 0x00001fff0a0a7589 */ /* 0x000e2200000e0000 */
[----:B------:R-:W-:-:S03]  /*e410*/  @!P0 FMUL R8, R8, 0.5 ;  /* 0x3f00000008088820 */ /* 0x000fc60000400000 */
[----:B------:R-:W1:Y:S01]  /*e420*/  LDS R65, [R117+UR8] ;  /* 0x0000000875417984 */ /* 0x000e620008000800 */
[----:B------:R-:W-:Y:S02]  /*e430*/  HADD2.F32 R57, -RZ, R57.H0_H0 ;  /* 0x20000039ff397230 */ /* 0x000fe40000004100 */
[----:B------:R-:W-:Y:S01]  /*e440*/  FFMA R56, R56, R42, R55 ;  /* 0x0000002a38387223 */ /* 0x000fe20000000037 */
[----:B------:R-:W0:Y:S01]  /*e450*/  MUFU.EX2 R39, R8 ;  /* 0x0000000800277308 */ /* 0x000e220000000800 */
[----:B------:R-:W-:Y:S02]  /*e460*/  HADD2.F32 R58, -RZ, R58.H0_H0 ;  /* 0x2000003aff3a7230 */ /* 0x000fe40000004100 */
[----:B------:R-:W-:Y:S01]  /*e470*/  FFMA R57, R57, R43, R56 ;  /* 0x0000002b39397223 */ /* 0x000fe20000000038 */
[----:B--2---:R-:W-:-:S03]  /*e480*/  HADD2.F32 R59, -RZ, R59.H0_H0 ;  /* 0x2000003bff3b7230 */ /* 0x004fc60000004100 */
[----:B---3--:R-:W-:Y:S01]  /*e490*/  FFMA R58, R44, R58, R57 ;  /* 0x0000003a2c3a7223 */ /* 0x008fe20000000039 */
[----:B----4-:R-:W-:-:S03]  /*e4a0*/  HADD2.F32 R60, -RZ, R60.H0_H0 ;  /* 0x2000003cff3c7230 */ /* 0x010fc60000004100 */
[----:B------:R-:W-:Y:S01]  /*e4b0*/  FFMA R59, R59, R45, R58 ;  /* 0x0000002d3b3b7223 */ /* 0x000fe2000000003a */
[----:B------:R-:W-:-:S03]  /*e4c0*/  HADD2.F32 R53, -RZ, R38.H0_H0 ;  /* 0x20000026ff357230 */ /* 0x000fc60000004100 */
[----:B------:R-:W-:Y:S01]  /*e4d0*/  FFMA R60, R60, R46, R59 ;  /* 0x0000002e3c3c7223 */ /* 0x000fe2000000003b */
[----:B-----5:R-:W-:Y:S01]  /*e4e0*/  HADD2.F32 R61, -RZ, R61.H0_H0 ;  /* 0x2000003dff3d7230 */ /* 0x020fe20000004100 */
[----:B0-----:R-:W-:Y:S01]  /*e4f0*/  FMNMX R10, R10, 9.9999997473787516356e-06, !PT ;  /* 0x3727c5ac0a0a7809 */ /* 0x001fe20007800000 */
[----:B------:R-:W-:Y:S01]  /*e500*/  @!P0 FMUL R39, R39, R39 ;  /* 0x0000002727278220 */ /* 0x000fe20000400000 */
[----:B------:R-:W-:Y:S01]  /*e510*/  FFMA R53, R53, R47, R60 ;  /* 0x0000002f35357223 */ /* 0x000fe2000000003c */
[----:B------:R-:W-:Y:S02]  /*e520*/  HADD2.F32 R55, -RZ, R52.H0_H0 ;  /* 0x20000034ff377230 */ /* 0x000fe40000004100 */
[----:B------:R-:W-:Y:S01]  /*e530*/  FFMA R9, R39, R6, R10 ;  /* 0x0000000627097223 */ /* 0x000fe2000000000a */
[----:B------:R-:W-:Y:S01]  /*e540*/  FFMA R8, R48, R61, R53 ;  /* 0x0000003d30087223 */ /* 0x000fe20000000035 */
[----:B------:R-:W-:Y:S02]  /*e550*/  HADD2.F32 R62, -RZ, R62.H0_H0 ;  /* 0x2000003eff3e7230 */ /* 0x000fe40000004100 */
[----:B------:R-:W0:Y:S01]  /*e560*/  MUFU.RCP R10, R9 ;  /* 0x00000009000a7308 */ /* 0x000e220000001000 */
[----:B------:R-:W-:Y:S01]  /*e570*/  FFMA R55, R55, R49, R8 ;  /* 0x0000003137377223 */ /* 0x000fe20000000008 */
[----:B------:R-:W-:-:S03]  /*e580*/  HADD2.F32 R63, -RZ, R63.H0_H0 ;  /* 0x2000003fff3f7230 */ /* 0x000fc60000004100 */
[----:B------:R-:W-:-:S04]  /*e590*/  FFMA R62, R62, R50, R55 ;  /* 0x000000323e3e7223 */ /* 0x000fc80000000037 */
[----:B------:R-:W-:Y:S01]  /*e5a0*/  FFMA R8, R63, R51, R62 ;  /* 0x000000333f087223 */ /* 0x000fe2000000003e */
[----:B-1----:R-:W-:-:S04]  /*e5b0*/  FMUL R65, R65, R6 ;  /* 0x0000000641417220 */ /* 0x002fc80000400000 */
[----:B------:R-:W-:Y:S01]  /*e5c0*/  FFMA R8, R39, R65, R8 ;  /* 0x0000004127087223 */ /* 0x000fe20000000008 */
[----:B0-----:R-:W-:-:S03]  /*e5d0*/  FFMA R53, -R9, R10, 1 ;  /* 0x3f80000009357423 */ /* 0x001fc6000000010a */
[----:B------:R-:W0:Y:S01]  /*e5e0*/  FCHK P0, R8, R9 ;  /* 0x0000000908007302 */ /* 0x000e220000000000 */
[----:B------:R-:W-:-:S04]  /*e5f0*/  FFMA R53, R10, R53, R10 ;  /* 0x000000350a357223 */ /* 0x000fc8000000000a */
[----:B------:R-:W-:Y:S01]  /*e600*/  FFMA R10, R8, R53, RZ ;  /* 0x00000035080a7223 */ /* 0x000fe200000000ff */
[----:B------:R-:W-:Y:S03]  /*e610*/  BSSY.RECONVERGENT B0, `(.L_x_17) ;  /* 0x0000007000007945 */ /* 0x000fe60003800200 */
[----:B------:R-:W-:-:S04]  /*e620*/  FFMA R38, -R9, R10, R8 ;  /* 0x0000000a09267223 */ /* 0x000fc80000000108 */
[----:B------:R-:W-:Y:S01]  /*e630*/  FFMA R10, R53, R38, R10 ;  /* 0x00000026350a7223 */ /* 0x000fe2000000000a */
[----:B0-----:R-:W-:Y:S06]  /*e640*/  @!P0 BRA `(.L_x_18) ;  /* 0x00000000000c8947 */ /* 0x001fec0003800000 */
[----:B------:R-:W-:-:S07]  /*e650*/  MOV R38, 0xe670 ;  /* 0x0000e67000267802 */ /* 0x000fce0000000f00 */
[----:B------:R-:W-:Y:S05]  /*e660*/  CALL.REL.NOINC `($__internal_0_$__cuda_sm3x_div_rn_noftz_f32_slowpath) ;  /* 0x0000001400c47944 */ /* 0x000fea0003c00000 */
[----:B------:R-:W-:-:S07]  /*e670*/  MOV R10, R8 ;  /* 0x00000008000a7202 */ /* 0x000fce0000000f00 */
.L_x_18:
[----:B------:R-:W-:Y:S05]  /*e680*/  BSYNC.RECONVERGENT B0 ;  /* 0x0000000000007941 */ /* 0x000fea0003800200 */
.L_x_17:
[----:B------:R-:W-:Y:S01]  /*e690*/  STS [R117+UR8], R10 ;  /* 0x0000000a75007988 */ /* 0x000fe20008000808 */
[----:B------:R-:W-:Y:S03]  /*e6a0*/  BSSY.RECONVERGENT B0, `(.L_x_19) ;  /* 0x000006f000007945 */ /* 0x000fe60003800200 */
[----:B------:R-:W0:Y:S04]  /*e6b0*/  LDS.U16 R8, [R7+0x40] ;  /* 0x0000400007087984 */ /* 0x000e280000000400 */
[----:B------:R-:W1:Y:S04]  /*e6c0*/  LDS.U16 R38, [R7+0x140] ;  /* 0x0001400007267984 */ /* 0x000e680000000400 */
[----:B------:R-:W2:Y:S04]  /*e6d0*/  LDS.U16 R52, [R7+0x240] ;  /* 0x0002400007347984 */ /* 0x000ea80000000400 */
[----:B------:R-:W3:Y:S04]  /*e6e0*/  LDS.U16 R54, [R7+0x340] ;  /* 0x0003400007367984 */ /* 0x000ee80000000400 */
[----:B------:R-:W4:Y:S04]  /*e6f0*/  LDS.U16 R56, [R7+0x440] ;  /* 0x0004400007387984 */ /* 0x000f280000000400 */
[----:B------:R-:W5:Y:S04]  /*e700*/  LDS.U16 R57, [R7+0x540] ;  /* 0x0005400007397984 */ /* 0x000f680000000400 */
[----:B------:R-:W5:Y:S04]  /*e710*/  LDS.U16 R58, [R7+0x640] ;  /* 0x00064000073a7984 */ /* 0x000f680000000400 */
[----:B------:R-:W5:Y:S04]  /*e720*/  LDS.U16 R59, [R7+0x740] ;  /* 0x00074000073b7984 */ /* 0x000f680000000400 */
[----:B------:R-:W5:Y:S04]  /*e730*/  LDS.U16 R60, [R7+0x840] ;  /* 0x00084000073c7984 */ /* 0x000f680000000400 */
[----:B------:R-:W5:Y:S04]  /*e740*/  LDS.U16 R61, [R7+0x940] ;  /* 0x00094000073d7984 */ /* 0x000f680000000400 */
[----:B------:R-:W5:Y:S01]  /*e750*/  LDS.U16 R10, [R7+0xa40] ;  /* 0x000a4000070a7984 */ /* 0x000f620000000400 */
[----:B0-----:R-:W-:-:S03]  /*e760*/  HADD2.F32 R53, -RZ, R8.H0_H0 ;  /* 0x20000008ff357230 */ /* 0x001fc60000004100 */
[----:B------:R-:W0:Y:S01]  /*e770*/  LDS.U16 R62, [R7+0xb40] ;  /* 0x000b4000073e7984 */ /* 0x000e220000000400 */
[----:B-1----:R-:W-:Y:S02]  /*e780*/  HADD2.F32 R55, -RZ, R38.H0_H0 ;  /* 0x20000026ff377230 */ /* 0x002fe40000004100 */
[----:B------:R-:W-:Y:S01]  /*e790*/  FFMA R8, R12, R53, RZ ;  /* 0x000000350c087223 */ /* 0x000fe200000000ff */
[----:B------:R-:W1:Y:S01]  /*e7a0*/  LDS.U16 R38, [R7+0xc40] ;  /* 0x000c400007267984 */ /* 0x000e620000000400 */
[----:B--2---:R-:W-:Y:S02]  /*e7b0*/  HADD2.F32 R52, -RZ, R52.H0_H0 ;  /* 0x20000034ff347230 */ /* 0x004fe40000004100 */
[----:B------:R-:W-:Y:S02]  /*e7c0*/  FFMA R55, R55, R13, R8 ;  /* 0x0000000d37377223 */ /* 0x000fe40000000008 */
[----:B------:R-:W2:Y:S01]  /*e7d0*/  LDS.U16 R8, [R7+0xd40] ;  /* 0x000d400007087984 */ /* 0x000ea20000000400 */
[----:B---3--:R-:W-:-:S02]  /*e7e0*/  HADD2.F32 R53, -RZ, R54.H0_H0 ;  /* 0x20000036ff357230 */ /* 0x008fc40000004100 */
[----:B------:R-:W-:Y:S01]  /*e7f0*/  FFMA R52, R52, R14, R55 ;  /* 0x0000000e34347223 */ /* 0x000fe20000000037 */
[----:B------:R-:W3:Y:S01]  /*e800*/  LDS.U16 R54, [R7+0xe40] ;  /* 0x000e400007367984 */ /* 0x000ee20000000400 */
[----:B----4-:R-:W-:Y:S02]  /*e810*/  HADD2.F32 R56, -RZ, R56.H0_H0 ;  /* 0x20000038ff387230 */ /* 0x010fe40000004100 */
[----:B------:R-:W-:Y:S02]  /*e820*/  FFMA R53, R53, R15, R52 ;  /* 0x0000000f35357223 */ /* 0x000fe40000000034 */
[----:B------:R-:W4:Y:S01]  /*e830*/  LDS.U16 R52, [R7+0xf40] ;  /* 0x000f400007347984 */ /* 0x000f220000000400 */
[----:B-----5:R-:W-:Y:S02]  /*e840*/  HADD2.F32 R57, -RZ, R57.H0_H0 ;  /* 0x20000039ff397230 */ /* 0x020fe40000004100 */
[----:B------:R-:W-:Y:S01]  /*e850*/  FFMA R56, R16, R56, R53 ;  /* 0x0000003810387223 */ /* 0x000fe20000000035 */
[----:B------:R-:W5:Y:S01]  /*e860*/  LDS.U16 R63, [R7+0x1040] ;  /* 0x00104000073f7984 */ /* 0x000f620000000400 */
[----:B------:R-:W-:-:S02]  /*e870*/  HADD2.F32 R58, -RZ, R58.H0_H0 ;  /* 0x2000003aff3a7230 */ /* 0x000fc40000004100 */
[----:B------:R-:W-:Y:S02]  /*e880*/  FFMA R57, R57, R17, R56 ;  /* 0x0000001139397223 */ /* 0x000fe40000000038 */
[----:B------:R-:W5:Y:S01]  /*e890*/  LDS.U16 R56, [R7+0x1140] ;  /* 0x0011400007387984 */ /* 0x000f620000000400 */
[----:B------:R-:W-:Y:S02]  /*e8a0*/  HADD2.F32 R59, -RZ, R59.H0_H0 ;  /* 0x2000003bff3b7230 */ /* 0x000fe40000004100 */
[----:B------:R-:W-:Y:S02]  /*e8b0*/  FFMA R58, R58, R18, R57 ;  /* 0x000000123a3a7223 */ /* 0x000fe40000000039 */
[----:B------:R-:W5:Y:S01]  /*e8c0*/  LDS.U16 R57, [R7+0x1240] ;  /* 0x0012400007397984 */ /* 0x000f620000000400 */
[----:B------:R-:W-:Y:S02]  /*e8d0*/  HADD2.F32 R60, -RZ, R60.H0_H0 ;  /* 0x2000003cff3c7230 */ /* 0x000fe40000004100 */
[----:B------:R-:W-:-:S02]  /*e8e0*/  FFMA R59, R59, R19, R58 ;  /* 0x000000133b3b7223 */ /* 0x000fc4000000003a */
[----:B------:R-:W5:Y:S01]  /*e8f0*/  LDS.U16 R58, [R7+0x1340] ;  /* 0x00134000073a7984 */ /* 0x000f620000000400 */
[----:B------:R-:W-:Y:S02]  /*e900*/  HADD2.F32 R61, -RZ, R61.H0_H0 ;  /* 0x2000003dff3d7230 */ /* 0x000fe40000004100 */
[----:B------:R-:W-:Y:S02]  /*e910*/  FFMA R60, R20, R60, R59 ;  /* 0x0000003c143c7223 */ /* 0x000fe4000000003b */
[----:B------:R-:W5:Y:S01]  /*e920*/  LDS.U16 R59, [R7+0x1440] ;  /* 0x00144000073b7984 */ /* 0x000f620000000400 */
[----:B------:R-:W-:Y:S02]  /*e930*/  HADD2.F32 R10, -RZ, R10.H0_H0 ;  /* 0x2000000aff0a7230 */ /* 0x000fe40000004100 */
[----:B------:R-:W-:Y:S01]  /*e940*/  FFMA R61, R61, R21, R60 ;  /* 0x000000153d3d7223 */ /* 0x000fe2000000003c */
[----:B0-----:R-:W-:Y:S01]  /*e950*/  HADD2.F32 R53, -RZ, R62.H0_H0 ;  /* 0x2000003eff357230 */ /* 0x001fe20000004100 */
[----:B------:R-:W0:Y:S02]  /*e960*/  LDS.U16 R60, [R7+0x1540] ;  /* 0x00154000073c7984 */ /* 0x000e240000000400 */
[----:B------:R-:W-:Y:S01]  /*e970*/  FFMA R10, R10, R22, R61 ;  /* 0x000000160a0a7223 */ /* 0x000fe2000000003d */
[----:B-1----:R-:W-:Y:S01]  /*e980*/  HADD2.F32 R38, -RZ, R38.H0_H0 ;  /* 0x20000026ff267230 */ /* 0x002fe20000004100 */
[----:B------:R-:W1:Y:S02]  /*e990*/  LDS.U16 R61, [R7+0x1640] ;  /* 0x00164000073d7984 */ /* 0x000e640000000400 */
[----:B------:R-:W-:Y:S01]  /*e9a0*/  FFMA R53, R53, R23, R10 ;  /* 0x0000001735357223 */ /* 0x000fe2000000000a */
[----:B--2---:R-:W-:Y:S01]  /*e9b0*/  HADD2.F32 R55, -RZ, R8.H0_H0 ;  /* 0x20000008ff377230 */ /* 0x004fe20000004100 */
[----:B------:R-:W2:Y:S02]  /*e9c0*/  LDS.U16 R62, [R7+0x1740] ;  /* 0x00174000073e7984 */ /* 0x000ea40000000400 */
[----:B------:R-:W-:Y:S01]  /*e9d0*/  FFMA R38, R24, R38, R53 ;  /* 0x0000002618267223 */ /* 0x000fe20000000035 */
[----:B---3--:R-:W-:Y:S01]  /*e9e0*/  HADD2.F32 R54, -RZ, R54.H0_H0 ;  /* 0x20000036ff367230 */ /* 0x008fe20000004100 */
[----:B------:R-:W3:Y:S02]  /*e9f0*/  LDS.U16 R64, [R7+0x1840] ;  /* 0x0018400007407984 */ /* 0x000ee40000000400 */
[----:B------:R-:W-:Y:S01]  /*ea00*/  FFMA R55, R55, R25, R38 ;  /* 0x0000001937377223 */ /* 0x000fe20000000026 */
[----:B----4-:R-:W-:Y:S01]  /*ea10*/  HADD2.F32 R53, -RZ, R52.H0_H0 ;  /* 0x20000034ff357230 */ /* 0x010fe20000004100 */
[----:B------:R-:W4:Y:S02]  /*ea20*/  LDS.U16 R38, [R7+0x1940] ;  /* 0x0019400007267984 */ /* 0x000f240000000400 */
[----:B------:R-:W-:Y:S01]  /*ea30*/  FFMA R54, R54, R26, R55 ;  /* 0x0000001a36367223 */ /* 0x000fe20000000037 */
[----:B-----5:R-:W-:Y:S01]  /*ea40*/  HADD2.F32 R63, -RZ, R63.H0_H0 ;  /* 0x2000003fff3f7230 */ /* 0x020fe20000004100 */
[----:B------:R-:W5:Y:S02]  /*ea50*/  LDS.U16 R52, [R7+0x1a40] ;  /* 0x001a400007347984 */ /* 0x000f640000000400 */
[----:B------:R-:W-:Y:S01]  /*ea60*/  FFMA R53, R53, R27, R54 ;  /* 0x0000001b35357223 */ /* 0x000fe20000000036 */
[----:B------:R-:W-:Y:S01]  /*ea70*/  HADD2.F32 R55, -RZ, R56.H0_H0 ;  /* 0x20000038ff377230 */ /* 0x000fe20000004100 */
        /* <DEDUP_REMOVED lines=11> */
[----:B0-----:R-:W-:-:S03]  /*eb30*/  HADD2.F32 R55, -RZ, R60.H0_H0 ;  /* 0x2000003cff377230 */ /* 0x001fc60000004100 */
[----:B------:R-:W-:Y:S02]  /*eb40*/  FFMA R8, R40, R59, R53 ;  /* 0x0000003b28087223 */ /* 0x000fe40000000035 */
[----:B------:R-:W0:Y:S01]  /*eb50*/  LDS.U16 R59, [R7+0x1f40] ;  /* 0x001f4000073b7984 */ /* 0x000e220000000400 */
[----:B-1----:R-:W-:Y:S02]  /*eb60*/  HADD2.F32 R10, -RZ, R61.H0_H0 ;  /* 0x2000003dff0a7230 */ /* 0x002fe40000004100 */
[----:B------:R-:W-:Y:S01]  /*eb70*/  FFMA R55, R55, R41, R8 ;  /* 0x0000002937377223 */ /* 0x000fe20000000008 */
[----:B------:R-:W1:Y:S01]  /*eb80*/  LDS R61, [R117+UR8+0x80] ;  /* 0x00008008753d7984 */ /* 0x000e620008000800 */
[----:B--2---:R-:W-:Y:S02]  /*eb90*/  HADD2.F32 R53, -RZ, R62.H0_H0 ;  /* 0x2000003eff357230 */ /* 0x004fe40000004100 */
[----:B------:R-:W-:Y:S01]  /*eba0*/  FFMA R10, R10, R42, R55 ;  /* 0x0000002a0a0a7223 */ /* 0x000fe20000000037 */
[----:B------:R-:W2:Y:S01]  /*ebb0*/  MUFU.RCP R8, R9 ;  /* 0x0000000900087308 */ /* 0x000ea20000001000 */
[----:B---3--:R-:W-:-:S02]  /*ebc0*/  HADD2.F32 R64, -RZ, R64.H0_H0 ;  /* 0x20000040ff407230 */ /* 0x008fc40000004100 */
[----:B------:R-:W-:Y:S01]  /*ebd0*/  FFMA R53, R53, R43, R10 ;  /* 0x0000002b35357223 */ /* 0x000fe2000000000a */
[----:B----4-:R-:W-:-:S03]  /*ebe0*/  HADD2.F32 R55, -RZ, R38.H0_H0 ;  /* 0x20000026ff377230 */ /* 0x010fc60000004100 */
[----:B------:R-:W-:Y:S01]  /*ebf0*/  FFMA R64, R44, R64, R53 ;  /* 0x000000402c407223 */ /* 0x000fe20000000035 */
[----:B-----5:R-:W-:-:S03]  /*ec00*/  HADD2.F32 R52, -RZ, R52.H0_H0 ;  /* 0x20000034ff347230 */ /* 0x020fc60000004100 */
[----:B------:R-:W-:Y:S01]  /*ec10*/  FFMA R55, R55, R45, R64 ;  /* 0x0000002d37377223 */ /* 0x000fe20000000040 */
[----:B------:R-:W-:-:S03]  /*ec20*/  HADD2.F32 R53, -RZ, R54.H0_H0 ;  /* 0x20000036ff357230 */ /* 0x000fc60000004100 */
[----:B------:R-:W-:Y:S01]  /*ec30*/  FFMA R52, R52, R46, R55 ;  /* 0x0000002e34347223 */ /* 0x000fe20000000037 */
[----:B------:R-:W-:-:S03]  /*ec40*/  HADD2.F32 R56, -RZ, R56.H0_H0 ;  /* 0x20000038ff387230 */ /* 0x000fc60000004100 */
[----:B------:R-:W-:Y:S01]  /*ec50*/  FFMA R53, R53, R47, R52 ;  /* 0x0000002f35357223 */ /* 0x000fe20000000034 */
[----:B------:R-:W-:-:S03]  /*ec60*/  HADD2.F32 R57, -RZ, R57.H0_H0 ;  /* 0x20000039ff397230 */ /* 0x000fc60000004100 */
[----:B------:R-:W-:Y:S01]  /*ec70*/  FFMA R56, R48, R56, R53 ;  /* 0x0000003830387223 */ /* 0x000fe20000000035 */
[----:B--2---:R-:W-:Y:S01]  /*ec80*/  FFMA R53, -R9, R8, 1 ;  /* 0x3f80000009357423 */ /* 0x004fe20000000108 */
[----:B------:R-:W-:Y:S02]  /*ec90*/  HADD2.F32 R58, -RZ, R58.H0_H0 ;  /* 0x2000003aff3a7230 */ /* 0x000fe40000004100 */
[----:B------:R-:W-:Y:S01]  /*eca0*/  FFMA R57, R57, R49, R56 ;  /* 0x0000003139397223 */ /* 0x000fe20000000038 */
[----:B------:R-:W-:-:S03]  /*ecb0*/  FFMA R8, R8, R53, R8 ;  /* 0x0000003508087223 */ /* 0x000fc60000000008 */
[----:B------:R-:W-:Y:S01]  /*ecc0*/  FFMA R58, R58, R50, R57 ;  /* 0x000000323a3a7223 */ /* 0x000fe20000000039 */
[----:B0-----:R-:W-:Y:S02]  /*ecd0*/  HADD2.F32 R59, -RZ, R59.H0_H0 ;  /* 0x2000003bff3b7230 */ /* 0x001fe40000004100 */
[----:B-1----:R-:W-:-:S03]  /*ece0*/  FMUL R61, R61, R6 ;  /* 0x000000063d3d7220 */ /* 0x002fc60000400000 */
[----:B------:R-:W-:-:S04]  /*ecf0*/  FFMA R58, R59, R51, R58 ;  /* 0x000000333b3a7223 */ /* 0x000fc8000000003a */
[----:B------:R-:W-:-:S04]  /*ed00*/  FFMA R58, R39, R61, R58 ;  /* 0x0000003d273a7223 */ /* 0x000fc8000000003a */
[----:B------:R-:W0:Y:S01]  /*ed10*/  FCHK P0, R58, R9 ;  /* 0x000000093a007302 */ /* 0x000e220000000000 */
[----:B------:R-:W-:-:S04]  /*ed20*/  FFMA R10, R8, R58, RZ ;  /* 0x0000003a080a7223 */ /* 0x000fc800000000ff */
[----:B------:R-:W-:-:S04]  /*ed30*/  FFMA R53, -R9, R10, R58 ;  /* 0x0000000a09357223 */ /* 0x000fc8000000013a */
[----:B------:R-:W-:Y:S01]  /*ed40*/  FFMA R8, R8, R53, R10 ;  /* 0x0000003508087223 */ /* 0x000fe2000000000a */
[----:B0-----:R-:W-:Y:S06]  /*ed50*/  @!P0 BRA `(.L_x_20) ;  /* 0x00000000000c8947 */ /* 0x001fec0003800000 */
[----:B------:R-:W-:Y:S01]  /*ed60*/  IMAD.MOV.U32 R8, RZ, RZ, R58 ;  /* 0x000000ffff087224 */ /* 0x000fe200078e003a */
[----:B------:R-:W-:-:S07]  /*ed70*/  MOV R38, 0xed90 ;  /* 0x0000ed9000267802 */ /* 0x000fce0000000f00 */
[----:B------:R-:W-:Y:S05]  /*ed80*/  CALL.REL.NOINC `($__internal_0_$__cuda_sm3x_div_rn_noftz_f32_slowpath) ;  /* 0x0000000c00fc7944 */ /* 0x000fea0003c00000 */
.L_x_20:
[----:B------:R-:W-:Y:S05]  /*ed90*/  BSYNC.RECONVERGENT B0 ;  /* 0x0000000000007941 */ /* 0x000fea0003800200 */
.L_x_19:
[----:B------:R-:W-:Y:S01]  /*eda0*/  STS [R117+UR8+0x80], R8 ;  /* 0x0000800875007988 */ /* 0x000fe20008000808 */
        /* <DEDUP_REMOVED lines=108> */
[----:B------:R-:W-:Y:S02]  /*f470*/  MOV R8, R58 ;  /* 0x0000003a00087202 */ /* 0x000fe40000000f00 */
[----:B------:R-:W-:-:S07]  /*f480*/  MOV R38, 0xf4a0 ;  /* 0x0000f4a000267802 */ /* 0x000fce0000000f00 */
[----:B------:R-:W-:Y:S05]  /*f490*/  CALL.REL.NOINC `($__internal_0_$__cuda_sm3x_div_rn_noftz_f32_slowpath) ;  /* 0x0000000800387944 */ /* 0x000fea0003c00000 */
.L_x_22:
[----:B------:R-:W-:Y:S05]  /*f4a0*/  BSYNC.RECONVERGENT B0 ;  /* 0x0000000000007941 */ /* 0x000fea0003800200 */
.L_x_21:
        /* <DEDUP_REMOVED lines=22> */
[----:B------:R-:W-:Y:S02]  /*f610*/  FFMA R52, R52, R14, R55 ;  /* 0x0000000e34347223 */ /* 0x000fe40000000037 */
[----:B------:R-:W3:Y:S01]  /*f620*/  LDS.U16 R14, [R7+0xec0] ;  /* 0x000ec000070e7984 */ /* 0x000ee20000000400 */
[----:B----4-:R-:W-:Y:S02]  /*f630*/  HADD2.F32 R56, -RZ, R56.H0_H0 ;  /* 0x20000038ff387230 */ /* 0x010fe40000004100 */
[----:B------:R-:W-:Y:S02]  /*f640*/  FFMA R13, R13, R15, R52 ;  /* 0x0000000f0d0d7223 */ /* 0x000fe40000000034 */
[----:B------:R-:W4:Y:S01]  /*f650*/  LDS.U16 R52, [R7+0xfc0] ;  /* 0x000fc00007347984 */ /* 0x000f220000000400 */
[----:B-----5:R-:W-:Y:S02]  /*f660*/  HADD2.F32 R57, -RZ, R57.H0_H0 ;  /* 0x20000039ff397230 */ /* 0x020fe40000004100 */
[----:B------:R-:W-:-:S02]  /*f670*/  FFMA R56, R16, R56, R13 ;  /* 0x0000003810387223 */ /* 0x000fc4000000000d */
[----:B------:R-:W5:Y:S01]  /*f680*/  LDS.U16 R16, [R7+0x10c0] ;  /* 0x0010c00007107984 */ /* 0x000f620000000400 */
[----:B------:R-:W-:Y:S02]  /*f690*/  HADD2.F32 R58, -RZ, R58.H0_H0 ;  /* 0x2000003aff3a7230 */ /* 0x000fe40000004100 */
[----:B------:R-:W-:Y:S02]  /*f6a0*/  FFMA R57, R57, R17, R56 ;  /* 0x0000001139397223 */ /* 0x000fe40000000038 */
[----:B------:R-:W5:Y:S01]  /*f6b0*/  LDS.U16 R17, [R7+0x11c0] ;  /* 0x0011c00007117984 */ /* 0x000f620000000400 */
[----:B------:R-:W-:Y:S02]  /*f6c0*/  HADD2.F32 R59, -RZ, R59.H0_H0 ;  /* 0x2000003bff3b7230 */ /* 0x000fe40000004100 */
[----:B------:R-:W-:Y:S02]  /*f6d0*/  FFMA R58, R58, R18, R57 ;  /* 0x000000123a3a7223 */ /* 0x000fe40000000039 */
[----:B------:R-:W5:Y:S01]  /*f6e0*/  LDS.U16 R18, [R7+0x12c0] ;  /* 0x0012c00007127984 */ /* 0x000f620000000400 */
[----:B------:R-:W-:-:S02]  /*f6f0*/  HADD2.F32 R60, -RZ, R60.H0_H0 ;  /* 0x2000003cff3c7230 */ /* 0x000fc40000004100 */
[----:B------:R-:W-:Y:S02]  /*f700*/  FFMA R59, R59, R19, R58 ;  /* 0x000000133b3b7223 */ /* 0x000fe4000000003a */
[----:B------:R-:W5:Y:S01]  /*f710*/  LDS.U16 R19, [R7+0x13c0] ;  /* 0x0013c00007137984 */ /* 0x000f620000000400 */
[----:B------:R-:W-:Y:S02]  /*f720*/  HADD2.F32 R61, -RZ, R61.H0_H0 ;  /* 0x2000003dff3d7230 */ /* 0x000fe40000004100 */
[----:B------:R-:W-:Y:S01]  /*f730*/  FFMA R60, R20, R60, R59 ;  /* 0x0000003c143c7223 */ /* 0x000fe2000000003b */
[----:B------:R-:W-:Y:S01]  /*f740*/  HADD2.F32 R8, -RZ, R8.H0_H0 ;  /* 0x20000008ff087230 */ /* 0x000fe20000004100 */
[----:B------:R-:W5:Y:S02]  /*f750*/  LDS.U16 R20, [R7+0x14c0] ;  /* 0x0014c00007147984 */ /* 0x000f640000000400 */
        /* <DEDUP_REMOVED lines=23> */
[----:B------:R-:W5:Y:S02]  /*f8d0*/  LDS R25, [R117+UR8+0x180] ;  /* 0x0001800875197984 */ /* 0x000f640008000800 */
[----:B------:R-:W-:Y:S01]  /*f8e0*/  FFMA R17, R17, R29, R16 ;  /* 0x0000001d11117223 */ /* 0x000fe20000000010 */
[----:B------:R-:W-:Y:S01]  /*f8f0*/  HADD2.F32 R19, -RZ, R19.H0_H0 ;  /* 0x20000013ff137230 */ /* 0x000fe20000004100 */
[----:B------:R-:W5:Y:S02]  /*f900*/  LDS.U16 R16, [R7+0x1cc0] ;  /* 0x001cc00007107984 */ /* 0x000f640000000400 */
[----:B------:R-:W-:-:S02]  /*f910*/  FFMA R18, R18, R30, R17 ;  /* 0x0000001e12127223 */ /* 0x000fc40000000011 */
[----:B------:R-:W5:Y:S01]  /*f920*/  LDS.U16 R17, [R7+0x1dc0] ;  /* 0x001dc00007117984 */ /* 0x000f620000000400 */
[----:B------:R-:W-:Y:S02]  /*f930*/  HADD2.F32 R20, -RZ, R20.H0_H0 ;  /* 0x20000014ff147230 */ /* 0x000fe40000004100 */
[----:B------:R-:W-:Y:S02]  /*f940*/  FFMA R19, R19, R31, R18 ;  /* 0x0000001f13137223 */ /* 0x000fe40000000012 */
[----:B------:R-:W5:Y:S01]  /*f950*/  LDS.U16 R18, [R7+0x1ec0] ;  /* 0x001ec00007127984 */ /* 0x000f620000000400 */
[----:B0-----:R-:W-:Y:S02]  /*f960*/  HADD2.F32 R21, -RZ, R21.H0_H0 ;  /* 0x20000015ff157230 */ /* 0x001fe40000004100 */
[----:B------:R-:W-:Y:S02]  /*f970*/  FFMA R20, R40, R20, R19 ;  /* 0x0000001428147223 */ /* 0x000fe40000000013 */
[----:B------:R-:W0:Y:S01]  /*f980*/  LDS.U16 R19, [R7+0x1fc0] ;  /* 0x001fc00007137984 */ /* 0x000e220000000400 */
[----:B-1----:R-:W-:-:S02]  /*f990*/  HADD2.F32 R10, -RZ, R10.H0_H0 ;  /* 0x2000000aff0a7230 */ /* 0x002fc40000004100 */
[----:B------:R-:W-:Y:S01]  /*f9a0*/  FFMA R21, R21, R41, R20 ;  /* 0x0000002915157223 */ /* 0x000fe20000000014 */
[----:B--2---:R-:W-:-:S03]  /*f9b0*/  HADD2.F32 R13, -RZ, R8.H0_H0 ;  /* 0x20000008ff0d7230 */ /* 0x004fc60000004100 */
[----:B------:R-:W-:Y:S01]  /*f9c0*/  FFMA R10, R10, R42, R21 ;  /* 0x0000002a0a0a7223 */ /* 0x000fe20000000015 */
[----:B---3--:R-:W-:-:S03]  /*f9d0*/  HADD2.F32 R12, -RZ, R12.H0_H0 ;  /* 0x2000000cff0c7230 */ /* 0x008fc60000004100 */
[----:B------:R-:W-:Y:S01]  /*f9e0*/  FFMA R13, R13, R43, R10 ;  /* 0x0000002b0d0d7223 */ /* 0x000fe2000000000a */
[----:B----4-:R-:W-:-:S03]  /*f9f0*/  HADD2.F32 R15, -RZ, R22.H0_H0 ;  /* 0x20000016ff0f7230 */ /* 0x010fc60000004100 */
[----:B------:R-:W-:Y:S01]  /*fa00*/  FFMA R12, R44, R12, R13 ;  /* 0x0000000c2c0c7223 */ /* 0x000fe2000000000d */
[----:B-----5:R-:W-:-:S03]  /*fa10*/  HADD2.F32 R8, -RZ, R23.H0_H0 ;  /* 0x20000017ff087230 */ /* 0x020fc60000004100 */
[----:B------:R-:W-:Y:S01]  /*fa20*/  FFMA R15, R15, R45, R12 ;  /* 0x0000002d0f0f7223 */ /* 0x000fe2000000000c */
[----:B------:R-:W-:-:S03]  /*fa30*/  HADD2.F32 R13, -RZ, R14.H0_H0 ;  /* 0x2000000eff0d7230 */ /* 0x000fc60000004100 */
[----:B------:R-:W-:Y:S01]  /*fa40*/  FFMA R8, R8, R46, R15 ;  /* 0x0000002e08087223 */ /* 0x000fe2000000000f */
[----:B------:R-:W-:-:S03]  /*fa50*/  FMUL R25, R25, R6 ;  /* 0x0000000619197220 */ /* 0x000fc60000400000 */
[----:B------:R-:W-:Y:S01]  /*fa60*/  FFMA R13, R13, R47, R8 ;  /* 0x0000002f0d0d7223 */ /* 0x000fe20000000008 */
[----:B------:R-:W-:Y:S01]  /*fa70*/  HADD2.F32 R16, -RZ, R16.H0_H0 ;  /* 0x20000010ff107230 */ /* 0x000fe20000004100 */
[----:B------:R-:W1:Y:S01]  /*fa80*/  MUFU.RCP R8, R9 ;  /* 0x0000000900087308 */ /* 0x000e620000001000 */
[----:B------:R-:W-:-:S03]  /*fa90*/  HADD2.F32 R17, -RZ, R17.H0_H0 ;  /* 0x20000011ff117230 */ /* 0x000fc60000004100 */
[----:B------:R-:W-:Y:S01]  /*faa0*/  FFMA R16, R48, R16, R13 ;  /* 0x0000001030107223 */ /* 0x000fe2000000000d */
[----:B------:R-:W-:-:S03]  /*fab0*/  HADD2.F32 R18, -RZ, R18.H0_H0 ;  /* 0x20000012ff127230 */ /* 0x000fc60000004100 */
[----:B------:R-:W-:Y:S01]  /*fac0*/  FFMA R17, R17, R49, R16 ;  /* 0x0000003111117223 */ /* 0x000fe20000000010 */
[----:B0-----:R-:W-:-:S03]  /*fad0*/  HADD2.F32 R19, -RZ, R19.H0_H0 ;  /* 0x20000013ff137230 */ /* 0x001fc60000004100 */
[----:B------:R-:W-:-:S04]  /*fae0*/  FFMA R18, R18, R50, R17 ;  /* 0x0000003212127223 */ /* 0x000fc80000000011 */
[----:B------:R-:W-:Y:S01]  /*faf0*/  FFMA R18, R19, R51, R18 ;  /* 0x0000003313127223 */ /* 0x000fe20000000012 */
[----:B-1----:R-:W-:-:S03]  /*fb00*/  FFMA R13, -R9, R8, 1 ;  /* 0x3f800000090d7423 */ /* 0x002fc60000000108 */
[----:B------:R-:W-:Y:S01]  /*fb10*/  FFMA R18, R39, R25, R18 ;  /* 0x0000001927127223 */ /* 0x000fe20000000012 */
[----:B------:R-:W-:-:S03]  /*fb20*/  FFMA R6, R8, R13, R8 ;  /* 0x0000000d08067223 */ /* 0x000fc60000000008 */
        /* <DEDUP_REMOVED lines=8> */
[----:B------:R-:W-:-:S07]  /*fbb0*/  MOV R6, R8 ;  /* 0x0000000800067202 */ /* 0x000fce0000000f00 */
.L_x_24:
[----:B------:R-:W-:Y:S05]  /*fbc0*/  BSYNC.RECONVERGENT B0 ;  /* 0x0000000000007941 */ /* 0x000fea0003800200 */
.L_x_23:
[----:B------:R-:W-:Y:S01]  /*fbd0*/  IADD3 R8, P0, PT, R32, 0x1f, RZ ;  /* 0x0000001f20087810 */ /* 0x000fe20007f1e0ff */
[----:B------:R-:W-:Y:S01]  /*fbe0*/  UIADD3 UR4, UP0, UPT, UR4, 0x1, URZ ;  /* 0x0000000104047890 */ /* 0x000fe2000ff1e0ff */
[----:B------:R-:W-:Y:S01]  /*fbf0*/  IADD3 R4, P1, PT, R4, 0x90000, RZ ;  /* 0x0009000004047810 */ /* 0x000fe20007f3e0ff */
[----:B------:R0:W-:Y:S02]  /*fc00*/  STS [R117+UR8+0x180], R6 ;  /* 0x0001800675007988 */ /* 0x0001e40008000808 */
[----:B------:R-:W-:Y:S01]  /*fc10*/  IMAD.X R13, RZ, RZ, R33, P0 ;  /* 0x000000ffff0d7224 */ /* 0x000fe200000e0621 */
[----:B------:R-:W-:Y:S01]  /*fc20*/  UIADD3.X UR5, UPT, UPT, URZ, UR5, URZ, UP0, !UPT ;  /* 0x00000005ff057290 */ /* 0x000fe200087fe4ff */
[----:B------:R-:W-:Y:S01]  /*fc30*/  IMAD.X R3, RZ, RZ, R3, P1 ;  /* 0x000000ffff037224 */ /* 0x000fe200008e0603 */
[----:B------:R-:W-:Y:S02]  /*fc40*/  UIADD3 UR11, UP0, UPT, UR11, 0x20, URZ ;  /* 0x000000200b0b7890 */ /* 0x000fe4000ff1e0ff */
[----:B------:R-:W-:-:S02]  /*fc50*/  SHF.R.U64 R8, R8, 0x5, R13 ;  /* 0x0000000508087819 */ /* 0x000fc4000000120d */
[----:B------:R-:W-:Y:S01]  /*fc60*/  UIADD3.X UR6, UPT, UPT, URZ, UR6, URZ, UP0, !UPT ;  /* 0x00000006ff067290 */ /* 0x000fe200087fe4ff */
[----:B0-----:R-:W-:Y:S02]  /*fc70*/  MOV R6, R9 ;  /* 0x0000000900067202 */ /* 0x001fe40000000f00 */
[----:B------:R-:W-:Y:S02]  /*fc80*/  ISETP.LE.U32.AND P0, PT, R8, UR4, PT ;  /* 0x0000000408007c0c */ /* 0x000fe4000bf03070 */
[----:B------:R-:W-:Y:S02]  /*fc90*/  SHF.R.U32.HI R8, RZ, 0x5, R13 ;  /* 0x00000005ff087819 */ /* 0x000fe4000001160d */
[----:B------:R-:W-:-:S04]  /*fca0*/  MOV R13, UR5 ;  /* 0x00000005000d7c02 */ /* 0x000fc80008000f00 */
[----:B------:R-:W-:Y:S01]  /*fcb0*/  ISETP.GE.U32.AND.EX P0, PT, R13, R8, PT, P0 ;  /* 0x000000080d00720c */ /* 0x000fe20003f06100 */
[----:B------:R-:W-:-:S12]  /*fcc0*/  IMAD.MOV.U32 R8, RZ, RZ, R11 ;  /* 0x000000ffff087224 */ /* 0x000fd800078e000b */
[----:B------:R-:W-:Y:S05]  /*fcd0*/  @!P0 BRA `(.L_x_25) ;  /* 0xffffff1400888947 */ /* 0x000fea000383ffff */
.L_x_16:
[----:B------:R-:W-:Y:S01]  /*fce0*/  BAR.SYNC.DEFER_BLOCKING 0x0 ;  /* 0x0000000000007b1d */ /* 0x000fe20000010000 */
[----:B------:R-:W-:-:S05]  /*fcf0*/  IMAD R121, R0, 0xc, R121 ;  /* 0x0000000c00797824 */ /* 0x000fca00078e0279 */
[----:B------:R-:W0:Y:S01]  /*fd00*/  LDCU.64 UR14, c[0x0][0x388] ;  /* 0x00007100ff0e77ac */ /* 0x000e220008000a00 */
[----:B------:R-:W1:Y:S01]  /*fd10*/  LDS.128 R120, [R121] ;  /* 0x0000000079787984 */ /* 0x000e620000000c00 */
[----:B0-----:R-:W-:-:S04]  /*fd20*/  IADD3 R2, P0, PT, R119, UR14, RZ ;  /* 0x0000000e77027c10 */ /* 0x001fc8000ff1e0ff */
[----:B------:R-:W-:Y:S02]  /*fd30*/  IADD3.X R3, PT, PT, R118, UR15, RZ, P0, !PT ;  /* 0x0000000f76037c10 */ /* 0x000fe400087fe4ff */
[----:B-1----:R-:W-:Y:S02]  /*fd40*/  F2FP.F16.F32.PACK_AB R4, R121, R120 ;  /* 0x000000787904723e */ /* 0x002fe400000000ff */
[----:B------:R-:W-:-:S05]  /*fd50*/  F2FP.F16.F32.PACK_AB R5, R123, R122 ;  /* 0x0000007a7b05723e */ /* 0x000fca00000000ff */
[----:B------:R-:W-:Y:S01]  /*fd60*/  STG.E.64 desc[UR12][R2.64], R4 ;  /* 0x0000000402007986 */ /* 0x000fe2000c101b0c */
[----:B------:R-:W-:Y:S05]  /*fd70*/  EXIT ;  /* 0x000000000000794d */ /* 0x000fea0003800000 */
        .weak           $__internal_0_$__cuda_sm3x_div_rn_noftz_f32_slowpath
        .type           $__internal_0_$__cuda_sm3x_div_rn_noftz_f32_slowpath,@function
        .size           $__internal_0_$__cuda_sm3x_div_rn_noftz_f32_slowpath,(.L_x_38 - $__internal_0_$__cuda_sm3x_div_rn_noftz_f32_slowpath)
$__internal_0_$__cuda_sm3x_div_rn_noftz_f32_slowpath:
[----:B------:R-:W-:Y:S01]  /*fd80*/  SHF.R.U32.HI R53, RZ, 0x17, R9 ;  /* 0x00000017ff357819 */ /* 0x000fe20000011609 */
[----:B------:R-:W-:Y:S01]  /*fd90*/  BSSY.RECONVERGENT B1, `(.L_x_26) ;  /* 0x0000063000017945 */ /* 0x000fe20003800200 */
[----:B------:R-:W-:Y:S02]  /*fda0*/  SHF.R.U32.HI R52, RZ, 0x17, R8 ;  /* 0x00000017ff347819 */ /* 0x000fe40000011608 */
[----:B------:R-:W-:Y:S02]  /*fdb0*/  LOP3.LUT R58, R53, 0xff, RZ, 0xc0, !PT ;  /* 0x000000ff353a7812 */ /* 0x000fe400078ec0ff */
[----:B------:R-:W-:Y:S02]  /*fdc0*/  LOP3.LUT R56, R52, 0xff, RZ, 0xc0, !PT ;  /* 0x000000ff34387812 */ /* 0x000fe400078ec0ff */
[----:B------:R-:W-:Y:S02]  /*fdd0*/  IADD3 R55, PT, PT, R58, -0x1, RZ ;  /* 0xffffffff3a377810 */ /* 0x000fe40007ffe0ff */
[----:B------:R-:W-:Y:S01]  /*fde0*/  MOV R53, R9 ;  /* 0x0000000900357202 */ /* 0x000fe20000000f00 */
[----:B------:R-:W-:Y:S01]  /*fdf0*/  VIADD R54, R56, 0xffffffff ;  /* 0xffffffff38367836 */ /* 0x000fe20000000000 */
[----:B------:R-:W-:-:S04]  /*fe00*/  ISETP.GT.U32.AND P0, PT, R55, 0xfd, PT ;  /* 0x000000fd3700780c */ /* 0x000fc80003f04070 */
[----:B------:R-:W-:-:S13]  /*fe10*/  ISETP.GT.U32.OR P0, PT, R54, 0xfd, P0 ;  /* 0x000000fd3600780c */ /* 0x000fda0000704470 */
[----:B------:R-:W-:Y:S01]  /*fe20*/  @!P0 IMAD.MOV.U32 R52, RZ, RZ, RZ ;  /* 0x000000ffff348224 */ /* 0x000fe200078e00ff */
[----:B------:R-:W-:Y:S06]  /*fe30*/  @!P0 BRA `(.L_x_27) ;  /* 0x00000000005c8947 */ /* 0x000fec0003800000 */
[----:B------:R-:W-:Y:S02]  /*fe40*/  FSETP.GTU.FTZ.AND P0, PT, |R8|, +INF , PT ;  /* 0x7f8000000800780b */ /* 0x000fe40003f1c200 */
[----:B------:R-:W-:-:S04]  /*fe50*/  FSETP.GTU.FTZ.AND P1, PT, |R9|, +INF , PT ;  /* 0x7f8000000900780b */ /* 0x000fc80003f3c200 */
[----:B------:R-:W-:-:S13]  /*fe60*/  PLOP3.LUT P0, PT, P0, P1, PT, 0xf8, 0x8f ;  /* 0x00000000008f781c */ /* 0x000fda0000703f70 */
[----:B------:R-:W-:Y:S05]  /*fe70*/  @P0 BRA `(.L_x_28) ;  /* 0x00000004004c0947 */ /* 0x000fea0003800000 */
[----:B------:R-:W-:-:S13]  /*fe80*/  LOP3.LUT P0, RZ, R53, 0x7fffffff, R8, 0xc8, !PT ;  /* 0x7fffffff35ff7812 */ /* 0x000fda000780c808 */
[----:B------:R-:W-:Y:S05]  /*fe90*/  @!P0 BRA `(.L_x_29) ;  /* 0x00000004003c8947 */ /* 0x000fea0003800000 */
[C---:B------:R-:W-:Y:S02]  /*fea0*/  FSETP.NEU.FTZ.AND P0, PT, |R8|.reuse, +INF , PT ;  /* 0x7f8000000800780b */ /* 0x040fe40003f1d200 */
[----:B------:R-:W-:Y:S02]  /*feb0*/  FSETP.NEU.FTZ.AND P2, PT, |R9|, +INF , PT ;  /* 0x7f8000000900780b */ /* 0x000fe40003f5d200 */
[----:B------:R-:W-:-:S11]  /*fec0*/  FSETP.NEU.FTZ.AND P1, PT, |R8|, +INF , PT ;  /* 0x7f8000000800780b */ /* 0x000fd60003f3d200 */
[----:B------:R-:W-:Y:S05]  /*fed0*/  @!P2 BRA !P0, `(.L_x_29) ;  /* 0x00000004002ca947 */ /* 0x000fea0004000000 */
[----:B------:R-:W-:-:S04]  /*fee0*/  LOP3.LUT P0, RZ, R8, 0x7fffffff, RZ, 0xc0, !PT ;  /* 0x7fffffff08ff7812 */ /* 0x000fc8000780c0ff */
[----:B------:R-:W-:-:S13]  /*fef0*/  PLOP3.LUT P0, PT, P2, P0, PT, 0x2f, 0xf2 ;  /* 0x0000000000f2781c */ /* 0x000fda0001700577 */
[----:B------:R-:W-:Y:S05]  /*ff00*/  @P0 BRA `(.L_x_30) ;  /* 0x0000000400180947 */ /* 0x000fea0003800000 */
[----:B------:R-:W-:-:S04]  /*ff10*/  LOP3.LUT P0, RZ, R53, 0x7fffffff, RZ, 0xc0, !PT ;  /* 0x7fffffff35ff7812 */ /* 0x000fc8000780c0ff */
[----:B------:R-:W-:-:S13]  /*ff20*/  PLOP3.LUT P0, PT, P1, P0, PT, 0x2f, 0xf2 ;  /* 0x0000000000f2781c */ /* 0x000fda0000f00577 */
[----:B------:R-:W-:Y:S05]  /*ff30*/  @P0 BRA `(.L_x_31) ;  /* 0x0000000400000947 */ /* 0x000fea0003800000 */
[----:B------:R-:W-:Y:S02]  /*ff40*/  ISETP.GE.AND P0, PT, R54, RZ, PT ;  /* 0x000000ff3600720c */ /* 0x000fe40003f06270 */
[----:B------:R-:W-:-:S11]  /*ff50*/  ISETP.GE.AND P1, PT, R55, RZ, PT ;  /* 0x000000ff3700720c */ /* 0x000fd60003f26270 */
[----:B------:R-:W-:Y:S01]  /*ff60*/  @P0 MOV R52, RZ ;  /* 0x000000ff00340202 */ /* 0x000fe20000000f00 */
[----:B------:R-:W-:Y:S02]  /*ff70*/  @!P0 IMAD.MOV.U32 R52, RZ, RZ, -0x40 ;  /* 0xffffffc0ff348424 */ /* 0x000fe400078e00ff */
[----:B------:R-:W-:Y:S01]  /*ff80*/  @!P0 FFMA R8, R8, 1.84467440737095516160e+19, RZ ;  /* 0x5f80000008088823 */ /* 0x000fe200000000ff */
[----:B------:R-:W-:Y:S02]  /*ff90*/  @!P1 FFMA R53, R9, 1.84467440737095516160e+19, RZ ;  /* 0x5f80000009359823 */ /* 0x000fe400000000ff */
[----:B------:R-:W-:-:S07]  /*ffa0*/  @!P1 IADD3 R52, PT, PT, R52, 0x40, RZ ;  /* 0x0000004034349810 */ /* 0x000fce0007ffe0ff */
.L_x_27:
[----:B------:R-:W-:Y:S01]  /*ffb0*/  LEA R54, R58, 0xc0800000, 0x17 ;  /* 0xc08000003a367811 */ /* 0x000fe200078eb8ff */
[----:B------:R-:W-:Y:S04]  /*ffc0*/  BSSY.RECONVERGENT B2, `(.L_x_32) ;  /* 0x0000036000027945 */ /* 0x000fe80003800200 */
[----:B------:R-:W-:Y:S01]  /*ffd0*/  IMAD.IADD R54, R53, 0x1, -R54 ;  /* 0x0000000135367824 */ /* 0x000fe200078e0a36 */
[----:B------:R-:W-:-:S03]  /*ffe0*/  IADD3 R53, PT, PT, R56, -0x7f, RZ ;  /* 0xffffff8138357810 */ /* 0x000fc60007ffe0ff */
[----:B------:R-:W0:Y:S01]  /*fff0*/  MUFU.RCP R55, R54 ;  /* 0x0000003600377308 */ /* 0x000e220000001000 */
[----:B------:R-:W-:Y:S01]  /*10000*/  FADD.FTZ R57, -R54, -RZ ;  /* 0x800000ff36397221 */ /* 0x000fe20000010100 */
[C---:B------:R-:W-:Y:S01]  /*10010*/  IMAD R8, R53.reuse, -0x800000, R8 ;  /* 0xff80000035087824 */ /* 0x040fe200078e0208 */
[----:B------:R-:W-:-:S05]  /*10020*/  IADD3 R53, PT, PT, R53, 0x7f, -R58 ;  /* 0x0000007f35357810 */ /* 0x000fca0007ffe83a */
[----:B------:R-:W-:Y:S02]  /*10030*/  IMAD.IADD R53, R53, 0x1, R52 ;  /* 0x0000000135357824 */ /* 0x000fe400078e0234 */
[----:B0-----:R-:W-:-:S04]  /*10040*/  FFMA R56, R55, R57, 1 ;  /* 0x3f80000037387423 */ /* 0x001fc80000000039 */
[----:B------:R-:W-:-:S04]  /*10050*/  FFMA R60, R55, R56, R55 ;  /* 0x00000038373c7223 */ /* 0x000fc80000000037 */
[----:B------:R-:W-:-:S04]  /*10060*/  FFMA R55, R8, R60, RZ ;  /* 0x0000003c08377223 */ /* 0x000fc800000000ff */
[----:B------:R-:W-:-:S04]  /*10070*/  FFMA R56, R57, R55, R8 ;  /* 0x0000003739387223 */ /* 0x000fc80000000008 */
[----:B------:R-:W-:-:S04]  /*10080*/  FFMA R59, R60, R56, R55 ;  /* 0x000000383c3b7223 */ /* 0x000fc80000000037 */
[----:B------:R-:W-:-:S04]  /*10090*/  FFMA R56, R57, R59, R8 ;  /* 0x0000003b39387223 */ /* 0x000fc80000000008 */
[----:B------:R-:W-:-:S05]  /*100a0*/  FFMA R55, R60, R56, R59 ;  /* 0x000000383c377223 */ /* 0x000fca000000003b */
[----:B------:R-:W-:-:S04]  /*100b0*/  SHF.R.U32.HI R8, RZ, 0x17, R55 ;  /* 0x00000017ff087819 */ /* 0x000fc80000011637 */
[----:B------:R-:W-:-:S04]  /*100c0*/  LOP3.LUT R8, R8, 0xff, RZ, 0xc0, !PT ;  /* 0x000000ff08087812 */ /* 0x000fc800078ec0ff */
[----:B------:R-:W-:-:S05]  /*100d0*/  IADD3 R54, PT, PT, R8, R53, RZ ;  /* 0x0000003508367210 */ /* 0x000fca0007ffe0ff */
[----:B------:R-:W-:-:S05]  /*100e0*/  VIADD R8, R54, 0xffffffff ;  /* 0xffffffff36087836 */ /* 0x000fca0000000000 */
[----:B------:R-:W-:-:S13]  /*100f0*/  ISETP.GE.U32.AND P0, PT, R8, 0xfe, PT ;  /* 0x000000fe0800780c */ /* 0x000fda0003f06070 */
[----:B------:R-:W-:Y:S05]  /*10100*/  @!P0 BRA `(.L_x_33) ;  /* 0x0000000000808947 */ /* 0x000fea0003800000 */
[----:B------:R-:W-:-:S13]  /*10110*/  ISETP.GT.AND P0, PT, R54, 0xfe, PT ;  /* 0x000000fe3600780c */ /* 0x000fda0003f04270 */
[----:B------:R-:W-:Y:S05]  /*10120*/  @P0 BRA `(.L_x_34) ;  /* 0x00000000006c0947 */ /* 0x000fea0003800000 */
[----:B------:R-:W-:-:S13]  /*10130*/  ISETP.GE.AND P0, PT, R54, 0x1, PT ;  /* 0x000000013600780c */ /* 0x000fda0003f06270 */
[----:B------:R-:W-:Y:S05]  /*10140*/  @P0 BRA `(.L_x_35) ;  /* 0x0000000000740947 */ /* 0x000fea0003800000 */
[----:B------:R-:W-:Y:S02]  /*10150*/  ISETP.GE.AND P0, PT, R54, -0x18, PT ;  /* 0xffffffe83600780c */ /* 0x000fe40003f06270 */
[----:B------:R-:W-:-:S11]  /*10160*/  LOP3.LUT R55, R55, 0x80000000, RZ, 0xc0, !PT ;  /* 0x8000000037377812 */ /* 0x000fd600078ec0ff */
[----:B------:R-:W-:Y:S05]  /*10170*/  @!P0 BRA `(.L_x_35) ;  /* 0x0000000000688947 */ /* 0x000fea0003800000 */
[-CC-:B------:R-:W-:Y:S01]  /*10180*/  FFMA.RZ R8, R60, R56.reuse, R59.reuse ;  /* 0x000000383c087223 */ /* 0x180fe2000000c03b */
[----:B------:R-:W-:Y:S01]  /*10190*/  IADD3 R57, PT, PT, R54, 0x20, RZ ;  /* 0x0000002036397810 */ /* 0x000fe20007ffe0ff */
[-CC-:B------:R-:W-:Y:S01]  /*101a0*/  FFMA.RM R53, R60, R56.reuse, R59.reuse ;  /* 0x000000383c357223 */ /* 0x180fe2000000403b */
[----:B------:R-:W-:Y:S02]  /*101b0*/  ISETP.NE.AND P2, PT, R54, RZ, PT ;  /* 0x000000ff3600720c */ /* 0x000fe40003f45270 */
[----:B------:R-:W-:Y:S01]  /*101c0*/  LOP3.LUT R52, R8, 0x7fffff, RZ, 0xc0, !PT ;  /* 0x007fffff08347812 */ /* 0x000fe200078ec0ff */
[----:B------:R-:W-:Y:S01]  /*101d0*/  FFMA.RP R8, R60, R56, R59 ;  /* 0x000000383c087223 */ /* 0x000fe2000000803b */
[----:B------:R-:W-:Y:S01]  /*101e0*/  ISETP.NE.AND P1, PT, R54, RZ, PT ;  /* 0x000000ff3600720c */ /* 0x000fe20003f25270 */
[----:B------:R-:W-:Y:S01]  /*101f0*/  IMAD.MOV R54, RZ, RZ, -R54 ;  /* 0x000000ffff367224 */ /* 0x000fe200078e0a36 */
[----:B------:R-:W-:Y:S02]  /*10200*/  LOP3.LUT R52, R52, 0x800000, RZ, 0xfc, !PT ;  /* 0x0080000034347812 */ /* 0x000fe400078efcff */
[----:B------:R-:W-:-:S02]  /*10210*/  FSETP.NEU.FTZ.AND P0, PT, R8, R53, PT ;  /* 0x000000350800720b */ /* 0x000fc40003f1d000 */
[----:B------:R-:W-:Y:S02]  /*10220*/  SHF.L.U32 R57, R52, R57, RZ ;  /* 0x0000003934397219 */ /* 0x000fe400000006ff */
[----:B------:R-:W-:Y:S02]  /*10230*/  SEL R53, R54, RZ, P2 ;  /* 0x000000ff36357207 */ /* 0x000fe40001000000 */
[----:B------:R-:W-:Y:S02]  /*10240*/  ISETP.NE.AND P1, PT, R57, RZ, P1 ;  /* 0x000000ff3900720c */ /* 0x000fe40000f25270 */
[----:B------:R-:W-:Y:S02]  /*10250*/  SHF.R.U32.HI R53, RZ, R53, R52 ;  /* 0x00000035ff357219 */ /* 0x000fe40000011634 */
[----:B------:R-:W-:Y:S02]  /*10260*/  PLOP3.LUT P0, PT, P0, P1, PT, 0xf8, 0x8f ;  /* 0x00000000008f781c */ /* 0x000fe40000703f70 */
[----:B------:R-:W-:-:S02]  /*10270*/  SHF.R.U32.HI R57, RZ, 0x1, R53 ;  /* 0x00000001ff397819 */ /* 0x000fc40000011635 */
[----:B------:R-:W-:-:S04]  /*10280*/  SEL R8, RZ, 0x1, !P0 ;  /* 0x00000001ff087807 */ /* 0x000fc80004000000 */
[----:B------:R-:W-:-:S04]  /*10290*/  LOP3.LUT R8, R8, 0x1, R57, 0xf8, !PT ;  /* 0x0000000108087812 */ /* 0x000fc800078ef839 */
[----:B------:R-:W-:-:S04]  /*102a0*/  LOP3.LUT R8, R8, R53, RZ, 0xc0, !PT ;  /* 0x0000003508087212 */ /* 0x000fc800078ec0ff */
[----:B------:R-:W-:-:S04]  /*102b0*/  IADD3 R8, PT, PT, R57, R8, RZ ;  /* 0x0000000839087210 */ /* 0x000fc80007ffe0ff */
[----:B------:R-:W-:Y:S01]  /*102c0*/  LOP3.LUT R55, R8, R55, RZ, 0xfc, !PT ;  /* 0x0000003708377212 */ /* 0x000fe200078efcff */
[----:B------:R-:W-:Y:S06]  /*102d0*/  BRA `(.L_x_35) ;  /* 0x0000000000107947 */ /* 0x000fec0003800000 */
.L_x_34:
[----:B------:R-:W-:-:S04]  /*102e0*/  LOP3.LUT R55, R55, 0x80000000, RZ, 0xc0, !PT ;  /* 0x8000000037377812 */ /* 0x000fc800078ec0ff */
[----:B------:R-:W-:Y:S01]  /*102f0*/  LOP3.LUT R55, R55, 0x7f800000, RZ, 0xfc, !PT ;  /* 0x7f80000037377812 */ /* 0x000fe200078efcff */
[----:B------:R-:W-:Y:S06]  /*10300*/  BRA `(.L_x_35) ;  /* 0x0000000000047947 */ /* 0x000fec0003800000 */
.L_x_33:
[----:B------:R-:W-:-:S07]  /*10310*/  IMAD R55, R53, 0x800000, R55 ;  /* 0x0080000035377824 */ /* 0x000fce00078e0237 */
.L_x_35:
[----:B------:R-:W-:Y:S05]  /*10320*/  BSYNC.RECONVERGENT B2 ;  /* 0x0000000000027941 */ /* 0x000fea0003800200 */
.L_x_32:
[----:B------:R-:W-:Y:S05]  /*10330*/  BRA `(.L_x_36) ;  /* 0x0000000000207947 */ /* 0x000fea0003800000 */
.L_x_31:
[----:B------:R-:W-:-:S04]  /*10340*/  LOP3.LUT R8, R53, 0x80000000, R8, 0x48, !PT ;  /* 0x8000000035087812 */ /* 0x000fc800078e4808 */
[----:B------:R-:W-:Y:S01]  /*10350*/  LOP3.LUT R55, R8, 0x7f800000, RZ, 0xfc, !PT ;  /* 0x7f80000008377812 */ /* 0x000fe200078efcff */
[----:B------:R-:W-:Y:S06]  /*10360*/  BRA `(.L_x_36) ;  /* 0x0000000000147947 */ /* 0x000fec0003800000 */
.L_x_30:
[----:B------:R-:W-:Y:S01]  /*10370*/  LOP3.LUT R55, R53, 0x80000000, R8, 0x48, !PT ;  /* 0x8000000035377812 */ /* 0x000fe200078e4808 */
[----:B------:R-:W-:Y:S06]  /*10380*/  BRA `(.L_x_36) ;  /* 0x00000000000c7947 */ /* 0x000fec0003800000 */
.L_x_29:
[----:B------:R-:W0:Y:S01]  /*10390*/  MUFU.RSQ R55, -QNAN ;  /* 0xffc0000000377908 */ /* 0x000e220000001400 */
[----:B------:R-:W-:Y:S05]  /*103a0*/  BRA `(.L_x_36) ;  /* 0x0000000000047947 */ /* 0x000fea0003800000 */
.L_x_28:
[----:B------:R-:W-:-:S07]  /*103b0*/  FADD.FTZ R55, R8, R9 ;  /* 0x0000000908377221 */ /* 0x000fce0000010000 */
.L_x_36:
[----:B------:R-:W-:Y:S05]  /*103c0*/  BSYNC.RECONVERGENT B1 ;  /* 0x0000000000017941 */ /* 0x000fea0003800200 */
.L_x_26:
[----:B------:R-:W-:Y:S02]  /*103d0*/  HFMA2 R53, -RZ, RZ, 0, 0 ;  /* 0x00000000ff357431 */ /* 0x000fe400000001ff */
[----:B------:R-:W-:Y:S01]  /*103e0*/  IMAD.MOV.U32 R52, RZ, RZ, R38 ;  /* 0x000000ffff347224 */ /* 0x000fe200078e0026 */
[----:B0-----:R-:W-:-:S03]  /*103f0*/  MOV R8, R55 ;  /* 0x0000003700087202 */ /* 0x001fc60000000f00 */
[----:B------:R-:W-:Y:S05]  /*10400*/  RET.REL.NODEC R52 `(rotary_mha_decode_kvconst_72_128_64_2048_float16_kernel) ;  /* 0xfffffef834fc7950 */ /* 0x000fea0003c3ffff */
.L_x_37:
[----:B------:R-:W-:-:S00]  /*10410*/  BRA `(.L_x_37) ;  /* 0xfffffffc00fc7947 */ /* 0x000fc0000383ffff */
[----:B------:R-:W-:-:S00]  /*10420*/  NOP ;  /* 0x0000000000007918 */ /* 0x000fc00000000000 */
        /* <DEDUP_REMOVED lines=13> */
.L_x_38:


//--------------------- .nv.shared.rotary_mha_decode_kvconst_72_128_64_2048_float16_kernel --------------------------
	.section	.nv.shared.rotary_mha_decode_kvconst_72_128_64_2048_float16_kernel,"aw",@nobits
	.sectionflags	@""
	.align	4
.nv.shared.rotary_mha_decode_kvconst_72_128_64_2048_float16_kernel:
	.zero		10368


//--------------------- .nv.shared.reserved.0     --------------------------
	.section	.nv.shared.reserved.0,"aw",@nobits
	.weak		__nv_reservedSMEM_offset_0_alias
	.size		__nv_reservedSMEM_offset_0_alias, 0, 64
	.other		__nv_reservedSMEM_offset_0_alias,@"STO_CUDA_RESERVED_SHARED STV_DEFAULT"
__nv_reservedSMEM_offset_0_alias:
	.zero		0
	.zero		64


//--------------------- .nv.constant0.rotary_mha_decode_kvconst_72_128_64_2048_float16_kernel --------------------------
	.section	.nv.constant0.rotary_mha_decode_kvconst_72_128_64_2048_float16_kernel,"a",@progbits
	.sectionflags	@""
	.align	4
.nv.constant0.rotary_mha_decode_kvconst_72_128_64_2048_float16_kernel:
	.zero		976


//--------------------- SYMBOLS --------------------------

	.type		.nv.reservedSmem.offset0,@object
	.size		.nv.reservedSmem.offset0,0x4
	.type		.nv.reservedSmem.cap,@object
	.size		.nv.reservedSmem.cap,0x4
